	.target	sm_80

	.elftype	@"ET_EXEC"


//--------------------- .note.nv.tkinfo           --------------------------
	.section	.note.nv.tkinfo,"",@"SHT_NOTE"
	.sectionflags	@"SHF_NOTE_NV_TKINFO"
	.tkinfo
        /*0018*/ 	.word	0x00000002
        /*0030*/ 	.string	""
        /*0030*/ 	.string	"ptxas"
        /*0030*/ 	.string	"Cuda compilation tools, release 13.0, V13.0.88"
        /*0030*/ 	.string	"Build cuda_13.0.r13.0/compiler.36424714_0"
        /*0030*/ 	.string	"-v  -suppress-debug-info  -lineinfo  -arch sm_80 "



//--------------------- .note.nv.cuinfo           --------------------------
	.section	.note.nv.cuinfo,"",@"SHT_NOTE"
	.sectionflags	@"SHF_NOTE_NV_CUINFO"
        /*0018*/ 	.short	0x0002
        /*001a*/ 	.short	0x0050
        /*001c*/ 	.short	0x0082
	.zero		2


//--------------------- .nv.info                  --------------------------
	.section	.nv.info,"",@"SHT_CUDA_INFO"
	.align	4


	//----- nvinfo : EIATTR_REGCOUNT
	.align		4
        /*0000*/ 	.byte	0x04, 0x2f
        /*0002*/ 	.short	(.L_1 - .L_0)
	.align		4
.L_0:
        /*0004*/ 	.word	index@(matmul_kernel)
        /*0008*/ 	.word	0x00000020


	//----- nvinfo : EIATTR_FRAME_SIZE
	.align		4
.L_1:
        /*000c*/ 	.byte	0x04, 0x11
        /*000e*/ 	.short	(.L_3 - .L_2)
	.align		4
.L_2:
        /*0010*/ 	.word	index@(matmul_kernel)
        /*0014*/ 	.word	0x00001eb8


	//----- nvinfo : EIATTR_MIN_STACK_SIZE
	.align		4
.L_3:
        /*0018*/ 	.byte	0x04, 0x12
        /*001a*/ 	.short	(.L_5 - .L_4)
	.align		4
.L_4:
        /*001c*/ 	.word	index@(matmul_kernel)
        /*0020*/ 	.word	0x00001eb8
.L_5:


//--------------------- .nv.info.matmul_kernel    --------------------------
	.section	.nv.info.matmul_kernel,"",@"SHT_CUDA_INFO"
	.sectionflags	@""
	.align	4


	//----- nvinfo : EIATTR_CUDA_API_VERSION
	.align		4
        /*0000*/ 	.byte	0x04, 0x37
        /*0002*/ 	.short	(.L_7 - .L_6)
.L_6:
        /*0004*/ 	.word	0x00000082


	//----- nvinfo : EIATTR_SW2861232_WAR
	.align		4
.L_7:
        /*0008*/ 	.byte	0x01, 0x35
	.zero		2


	//----- nvinfo : EIATTR_PARAM_CBANK
	.align		4
        /*000c*/ 	.byte	0x04, 0x0a
        /*000e*/ 	.short	(.L_9 - .L_8)
	.align		4
.L_8:
        /*0010*/ 	.word	index@(.nv.constant0.matmul_kernel)
        /*0014*/ 	.short	0x0160
        /*0016*/ 	.short	0x0050


	//----- nvinfo : EIATTR_CBANK_PARAM_SIZE
	.align		4
.L_9:
        /*0018*/ 	.byte	0x03, 0x19
        /*001a*/ 	.short	0x0050


	//----- nvinfo : EIATTR_KPARAM_INFO
	.align		4
        /*001c*/ 	.byte	0x04, 0x17
        /*001e*/ 	.short	(.L_11 - .L_10)
.L_10:
        /*0020*/ 	.word	0x00000000
        /*0024*/ 	.short	0x000d
        /*0026*/ 	.short	0x0048
        /*0028*/ 	.byte	0x00, 0xf4, 0x21, 0x00


	//----- nvinfo : EIATTR_KPARAM_INFO
	.align		4
.L_11:
        /*002c*/ 	.byte	0x04, 0x17
        /*002e*/ 	.short	(.L_13 - .L_12)
.L_12:
        /*0030*/ 	.word	0x00000000
        /*0034*/ 	.short	0x000c
        /*0036*/ 	.short	0x0040
        /*0038*/ 	.byte	0x00, 0xf4, 0x21, 0x00


	//----- nvinfo : EIATTR_KPARAM_INFO
	.align		4
.L_13:
        /*003c*/ 	.byte	0x04, 0x17
        /*003e*/ 	.short	(.L_15 - .L_14)
.L_14:
        /*0040*/ 	.word	0x00000000
        /*0044*/ 	.short	0x000b
        /*0046*/ 	.short	0x0038
        /*0048*/ 	.byte	0x00, 0xf0, 0x11, 0x00


	//----- nvinfo : EIATTR_KPARAM_INFO
	.align		4
.L_15:
        /*004c*/ 	.byte	0x04, 0x17
        /*004e*/ 	.short	(.L_17 - .L_16)
.L_16:
        /*0050*/ 	.word	0x00000000
        /*0054*/ 	.short	0x000a
        /*0056*/ 	.short	0x0034
        /*0058*/ 	.byte	0x00, 0xf0, 0x11, 0x00


	//----- nvinfo : EIATTR_KPARAM_INFO
	.align		4
.L_17:
        /*005c*/ 	.byte	0x04, 0x17
        /*005e*/ 	.short	(.L_19 - .L_18)
.L_18:
        /*0060*/ 	.word	0x00000000
        /*0064*/ 	.short	0x0009
        /*0066*/ 	.short	0x0030
        /*0068*/ 	.byte	0x00, 0xf0, 0x11, 0x00


	//----- nvinfo : EIATTR_KPARAM_INFO
	.align		4
.L_19:
        /*006c*/ 	.byte	0x04, 0x17
        /*006e*/ 	.short	(.L_21 - .L_20)
.L_20:
        /*0070*/ 	.word	0x00000000
        /*0074*/ 	.short	0x0008
        /*0076*/ 	.short	0x002c
        /*0078*/ 	.byte	0x00, 0xf0, 0x11, 0x00


	//----- nvinfo : EIATTR_KPARAM_INFO
	.align		4
.L_21:
        /*007c*/ 	.byte	0x04, 0x17
        /*007e*/ 	.short	(.L_23 - .L_22)
.L_22:
        /*0080*/ 	.word	0x00000000
        /*0084*/ 	.short	0x0007
        /*0086*/ 	.short	0x0028
        /*0088*/ 	.byte	0x00, 0xf0, 0x11, 0x00


	//----- nvinfo : EIATTR_KPARAM_INFO
	.align		4
.L_23:
        /*008c*/ 	.byte	0x04, 0x17
        /*008e*/ 	.short	(.L_25 - .L_24)
.L_24:
        /*0090*/ 	.word	0x00000000
        /*0094*/ 	.short	0x0006
        /*0096*/ 	.short	0x0024
        /*0098*/ 	.byte	0x00, 0xf0, 0x11, 0x00


	//----- nvinfo : EIATTR_KPARAM_INFO
	.align		4
.L_25:
        /*009c*/ 	.byte	0x04, 0x17
        /*009e*/ 	.short	(.L_27 - .L_26)
.L_26:
        /*00a0*/ 	.word	0x00000000
        /*00a4*/ 	.short	0x0005
        /*00a6*/ 	.short	0x0020
        /*00a8*/ 	.byte	0x00, 0xf0, 0x11, 0x00


	//----- nvinfo : EIATTR_KPARAM_INFO
	.align		4
.L_27:
        /*00ac*/ 	.byte	0x04, 0x17
        /*00ae*/ 	.short	(.L_29 - .L_28)
.L_28:
        /*00b0*/ 	.word	0x00000000
        /*00b4*/ 	.short	0x0004
        /*00b6*/ 	.short	0x001c
        /*00b8*/ 	.byte	0x00, 0xf0, 0x11, 0x00


	//----- nvinfo : EIATTR_KPARAM_INFO
	.align		4
.L_29:
        /*00bc*/ 	.byte	0x04, 0x17
        /*00be*/ 	.short	(.L_31 - .L_30)
.L_30:
        /*00c0*/ 	.word	0x00000000
        /*00c4*/ 	.short	0x0003
        /*00c6*/ 	.short	0x0018
        /*00c8*/ 	.byte	0x00, 0xf0, 0x11, 0x00


	//----- nvinfo : EIATTR_KPARAM_INFO
	.align		4
.L_31:
        /*00cc*/ 	.byte	0x04, 0x17
        /*00ce*/ 	.short	(.L_33 - .L_32)
.L_32:
        /*00d0*/ 	.word	0x00000000
        /*00d4*/ 	.short	0x0002
        /*00d6*/ 	.short	0x0010
        /*00d8*/ 	.byte	0x00, 0xf4, 0x21, 0x00


	//----- nvinfo : EIATTR_KPARAM_INFO
	.align		4
.L_33:
        /*00dc*/ 	.byte	0x04, 0x17
        /*00de*/ 	.short	(.L_35 - .L_34)
.L_34:
        /*00e0*/ 	.word	0x00000000
        /*00e4*/ 	.short	0x0001
        /*00e6*/ 	.short	0x0008
        /*00e8*/ 	.byte	0x00, 0xf4, 0x21, 0x00


	//----- nvinfo : EIATTR_KPARAM_INFO
	.align		4
.L_35:
        /*00ec*/ 	.byte	0x04, 0x17
        /*00ee*/ 	.short	(.L_37 - .L_36)
.L_36:
        /*00f0*/ 	.word	0x00000000
        /*00f4*/ 	.short	0x0000
        /*00f6*/ 	.short	0x0000
        /*00f8*/ 	.byte	0x00, 0xf4, 0x21, 0x00


	//----- nvinfo : EIATTR_MAXREG_COUNT
	.align		4
.L_37:
        /*00fc*/ 	.byte	0x03, 0x1b
        /*00fe*/ 	.short	0x00ff


	//----- nvinfo : EIATTR_NUM_BARRIERS
	.align		4
        /*0100*/ 	.byte	0x02, 0x4c
        /*0102*/ 	.byte	0x01
	.zero		1


	//----- nvinfo : EIATTR_ANNOTATIONS
	.align		4
        /*0104*/ 	.byte	0x04, 0x55
        /*0106*/ 	.short	(.L_39 - .L_38)


	//   ....[0]....
.L_38:
        /*0108*/ 	.word	0x00000001
        /*010c*/ 	.byte	0x10, 0x05, 0x00, 0x00, 0x01, 0x00, 0x00, 0x00, 0x20, 0x05, 0x00, 0x00, 0x01, 0x00, 0x00, 0x00
        /* <DEDUP_REMOVED lines=2913> */
        /*b72c*/ 	.byte	0x40, 0x94, 0x02, 0x00


	//----- nvinfo : EIATTR_MERCURY_ISA_VERSION
	.align		4
.L_39:
        /*b730*/ 	.byte	0x03, 0x5f
        /*b732*/ 	.short	0x0000


	//----- nvinfo : EIATTR_EXIT_INSTR_OFFSETS
	.align		4
        /*b734*/ 	.byte	0x04, 0x1c
        /*b736*/ 	.short	(.L_41 - .L_40)


	//   ....[0]....
.L_40:
        /*b738*/ 	.word	0x00029580


	//   ....[1]....
        /*b73c*/ 	.word	0x000295b0


	//----- nvinfo : EIATTR_REQNTID
	.align		4
.L_41:
        /*b740*/ 	.byte	0x04, 0x10
        /*b742*/ 	.short	(.L_43 - .L_42)
.L_42:
        /*b744*/ 	.word	0x00000100
        /*b748*/ 	.word	0x00000001
        /*b74c*/ 	.word	0x00000001
.L_43:


//--------------------- .nv.callgraph             --------------------------
	.section	.nv.callgraph,"",@"SHT_CUDA_CALLGRAPH"
	.align	4
	.sectionentsize	8
	.align		4
        /*0000*/ 	.word	0x00000000
	.align		4
        /*0004*/ 	.word	0xffffffff
	.align		4
        /*0008*/ 	.word	0x00000000
	.align		4
        /*000c*/ 	.word	0xfffffffe
	.align		4
        /*0010*/ 	.word	0x00000000
	.align		4
        /*0014*/ 	.word	0xfffffffd
	.align		4
        /*0018*/ 	.word	0x00000000
	.align		4
        /*001c*/ 	.word	0xfffffffc


//--------------------- .nv.rel.action            --------------------------
	.section	.nv.rel.action,"",@"SHT_CUDA_RELOCINFO"
	.align	8
	.sectionentsize	8
        /*0000*/ 	.byte	0x73, 0x00, 0x00, 0x00, 0x00, 0x00, 0x00, 0x00, 0x00, 0x00, 0x00, 0x11, 0x25, 0x00, 0x05, 0x36


//--------------------- .nv.constant0.matmul_kernel --------------------------
	.section	.nv.constant0.matmul_kernel,"a",@progbits
	.sectionflags	@""
	.align	4
.nv.constant0.matmul_kernel:
	.zero		432


//--------------------- .text.matmul_kernel       --------------------------
	.section	.text.matmul_kernel,"ax",@progbits
	.sectioninfo	@"SHI_REGISTERS=32"
	.align	128
        .global         matmul_kernel
        .type           matmul_kernel,@function
        .size           matmul_kernel,(.L_x_5 - matmul_kernel)
        .other          matmul_kernel,@"STO_CUDA_ENTRY STV_DEFAULT"
matmul_kernel:
.text.matmul_kernel:
[----:B------:R-:W-:-:S03]  /*0000*/  IMAD.MOV.U32 R1, RZ, RZ, c[0x0][0x28] ;  /* 0x00000a00ff017624 */ /* 0x000fc600078e00ff */
[----:B------:R-:W-:Y:S01]  /*0010*/  IMAD.MOV.U32 R0, RZ, RZ, c[0x0][0x17c] ;  /* 0x00005f00ff007624 */ /* 0x000fe200078e00ff */
[----:B------:R-:W0:Y:S01]  /*0020*/  S2R R12, SR_TID.X ;  /* 0x00000000000c7919 */ /* 0x000e220000002100 */
[----:B------:R-:W-:Y:S01]  /*0030*/  IADD3 R1, R1, -0x1eb8, RZ ;  /* 0xffffe14801017810 */ /* 0x000fe20007ffe0ff */
[----:B------:R-:W-:Y:S02]  /*0040*/  ULDC.64 UR6, c[0x0][0x118] ;  /* 0x0000460000067ab9 */ /* 0x000fe40000000a00 */
[----:B------:R-:W-:-:S04]  /*0050*/  IADD3 R0, R0, 0x7f, RZ ;  /* 0x0000007f00007810 */ /* 0x000fc80007ffe0ff */
[----:B------:R-:W-:-:S04]  /*0060*/  SHF.R.S32.HI R3, RZ, 0x1f, R0 ;  /* 0x0000001fff037819 */ /* 0x000fc80000011400 */
[----:B------:R-:W-:-:S04]  /*0070*/  LEA.HI R3, R3, R0, RZ, 0x7 ;  /* 0x0000000003037211 */ /* 0x000fc800078f38ff */
[----:B------:R-:W-:Y:S02]  /*0080*/  SHF.R.S32.HI R0, RZ, 0x7, R3 ;  /* 0x00000007ff007819 */ /* 0x000fe40000011403 */
[----:B------:R-:W1:Y:S03]  /*0090*/  S2R R3, SR_CTAID.X ;  /* 0x0000000000037919 */ /* 0x000e660000002500 */
[----:B------:R-:W-:Y:S01]  /*00a0*/  IMAD.SHL.U32 R0, R0, 0x8, RZ ;  /* 0x0000000800007824 */ /* 0x000fe200078e00ff */
[----:B0-----:R-:W-:-:S04]  /*00b0*/  LOP3.LUT R14, R12, 0xff, RZ, 0xc0, !PT ;  /* 0x000000ff0c0e7812 */ /* 0x001fc800078ec0ff */
[-C--:B------:R-:W-:Y:S02]  /*00c0*/  IABS R7, R0.reuse ;  /* 0x0000000000077213 */ /* 0x080fe40000000000 */
[----:B------:R-:W-:Y:S02]  /*00d0*/  IABS R10, R0 ;  /* 0x00000000000a7213 */ /* 0x000fe40000000000 */
[----:B------:R-:W0:Y:S01]  /*00e0*/  I2F.RP R2, R7 ;  /* 0x0000000700027306 */ /* 0x000e220000209400 */
[----:B-1----:R-:W-:-:S07]  /*00f0*/  IABS R8, R3 ;  /* 0x0000000300087213 */ /* 0x002fce0000000000 */
[----:B0-----:R-:W0:Y:S02]  /*0100*/  MUFU.RCP R2, R2 ;  /* 0x0000000200027308 */ /* 0x001e240000001000 */
[----:B0-----:R-:W-:Y:S01]  /*0110*/  IADD3 R4, R2, 0xffffffe, RZ ;  /* 0x0ffffffe02047810 */ /* 0x001fe20007ffe0ff */
[----:B------:R-:W-:-:S05]  /*0120*/  IMAD.MOV R2, RZ, RZ, -R10 ;  /* 0x000000ffff027224 */ /* 0x000fca00078e0a0a */
[----:B------:R0:W1:Y:S02]  /*0130*/  F2I.FTZ.U32.TRUNC.NTZ R5, R4 ;  /* 0x0000000400057305 */ /* 0x000064000021f000 */
[----:B0-----:R-:W-:Y:S02]  /*0140*/  IMAD.MOV.U32 R4, RZ, RZ, RZ ;  /* 0x000000ffff047224 */ /* 0x001fe400078e00ff */
[----:B-1----:R-:W-:-:S04]  /*0150*/  IMAD.MOV R6, RZ, RZ, -R5 ;  /* 0x000000ffff067224 */ /* 0x002fc800078e0a05 */
[----:B------:R-:W-:Y:S02]  /*0160*/  IMAD R9, R6, R7, RZ ;  /* 0x0000000706097224 */ /* 0x000fe400078e02ff */
[----:B------:R-:W-:Y:S02]  /*0170*/  IMAD.MOV.U32 R6, RZ, RZ, R8 ;  /* 0x000000ffff067224 */ /* 0x000fe400078e0008 */
[----:B------:R-:W-:-:S06]  /*0180*/  IMAD.HI.U32 R5, R5, R9, R4 ;  /* 0x0000000905057227 */ /* 0x000fcc00078e0004 */
[----:B------:R-:W-:-:S04]  /*0190*/  IMAD.HI.U32 R5, R5, R6, RZ ;  /* 0x0000000605057227 */ /* 0x000fc800078e00ff */
[----:B------:R-:W-:-:S05]  /*01a0*/  IMAD R2, R5, R2, R6 ;  /* 0x0000000205027224 */ /* 0x000fca00078e0206 */
[----:B------:R-:W-:-:S13]  /*01b0*/  ISETP.GT.U32.AND P1, PT, R7, R2, PT ;  /* 0x000000020700720c */ /* 0x000fda0003f24070 */
[----:B------:R-:W-:Y:S01]  /*01c0*/  @!P1 IMAD.IADD R2, R2, 0x1, -R7 ;  /* 0x0000000102029824 */ /* 0x000fe200078e0a07 */
[----:B------:R-:W-:Y:S02]  /*01d0*/  @!P1 IADD3 R5, R5, 0x1, RZ ;  /* 0x0000000105059810 */ /* 0x000fe40007ffe0ff */
[----:B------:R-:W-:Y:S02]  /*01e0*/  ISETP.NE.AND P1, PT, R0, RZ, PT ;  /* 0x000000ff0000720c */ /* 0x000fe40003f25270 */
[----:B------:R-:W-:Y:S02]  /*01f0*/  ISETP.GE.U32.AND P0, PT, R2, R7, PT ;  /* 0x000000070200720c */ /* 0x000fe40003f06070 */
[----:B------:R-:W-:-:S04]  /*0200*/  LOP3.LUT R2, R3, R0, RZ, 0x3c, !PT ;  /* 0x0000000003027212 */ /* 0x000fc800078e3cff */
[----:B------:R-:W-:Y:S01]  /*0210*/  ISETP.GE.AND P2, PT, R2, RZ, PT ;  /* 0x000000ff0200720c */ /* 0x000fe20003f46270 */
[----:B------:R-:W-:-:S05]  /*0220*/  IMAD.MOV.U32 R2, RZ, RZ, c[0x0][0x178] ;  /* 0x00005e00ff027624 */ /* 0x000fca00078e00ff */
[----:B------:R-:W-:Y:S02]  /*0230*/  IADD3 R2, R2, 0x1ff, RZ ;  /* 0x000001ff02027810 */ /* 0x000fe40007ffe0ff */
[----:B------:R-:W-:-:S05]  /*0240*/  @P0 IADD3 R5, R5, 0x1, RZ ;  /* 0x0000000105050810 */ /* 0x000fca0007ffe0ff */
[----:B------:R-:W-:Y:S01]  /*0250*/  IMAD.MOV.U32 R6, RZ, RZ, R5 ;  /* 0x000000ffff067224 */ /* 0x000fe200078e0005 */
[----:B------:R-:W-:-:S03]  /*0260*/  SHF.R.S32.HI R5, RZ, 0x1f, R2 ;  /* 0x0000001fff057819 */ /* 0x000fc60000011402 */
[----:B------:R-:W-:Y:S01]  /*0270*/  @!P2 IMAD.MOV R6, RZ, RZ, -R6 ;  /* 0x000000ffff06a224 */ /* 0x000fe200078e0a06 */
[----:B------:R-:W-:Y:S02]  /*0280*/  @!P1 LOP3.LUT R6, RZ, R0, RZ, 0x33, !PT ;  /* 0x00000000ff069212 */ /* 0x000fe400078e33ff */
[----:B------:R-:W-:-:S03]  /*0290*/  LEA.HI R5, R5, R2, RZ, 0x9 ;  /* 0x0000000205057211 */ /* 0x000fc600078f48ff */
[----:B------:R-:W-:Y:S02]  /*02a0*/  IMAD.SHL.U32 R4, R6, 0x8, RZ ;  /* 0x0000000806047824 */ /* 0x000fe400078e00ff */
[----:B------:R-:W-:-:S03]  /*02b0*/  IMAD.MOV R6, RZ, RZ, -R6 ;  /* 0x000000ffff067224 */ /* 0x000fc600078e0a06 */
[----:B------:R-:W-:Y:S01]  /*02c0*/  LEA.HI.SX32 R2, R5, -R4, 0x17 ;  /* 0x8000000405027211 */ /* 0x000fe200078fbaff */
[----:B------:R-:W-:Y:S02]  /*02d0*/  IMAD R13, R0, R6, R3 ;  /* 0x00000006000d7224 */ /* 0x000fe400078e0203 */
[----:B------:R-:W-:Y:S01]  /*02e0*/  IMAD.MOV.U32 R6, RZ, RZ, RZ ;  /* 0x000000ffff067224 */ /* 0x000fe200078e00ff */
[----:B------:R-:W-:Y:S02]  /*02f0*/  IMNMX R2, R2, 0x8, PT ;  /* 0x0000000802027817 */ /* 0x000fe40003800200 */
[----:B------:R-:W-:Y:S02]  /*0300*/  IABS R11, R13 ;  /* 0x0000000d000b7213 */ /* 0x000fe40000000000 */
[----:B------:R-:W-:-:S04]  /*0310*/  IABS R9, R2 ;  /* 0x0000000200097213 */ /* 0x000fc80000000000 */
[----:B------:R-:W0:Y:S08]  /*0320*/  I2F.RP R5, R9 ;  /* 0x0000000900057306 */ /* 0x000e300000209400 */
[----:B0-----:R-:W0:Y:S02]  /*0330*/  MUFU.RCP R5, R5 ;  /* 0x0000000500057308 */ /* 0x001e240000001000 */
[----:B0-----:R-:W-:-:S06]  /*0340*/  IADD3 R7, R5, 0xffffffe, RZ ;  /* 0x0ffffffe05077810 */ /* 0x001fcc0007ffe0ff */
[----:B------:R-:W0:Y:S02]  /*0350*/  F2I.FTZ.U32.TRUNC.NTZ R7, R7 ;  /* 0x0000000700077305 */ /* 0x000e24000021f000 */
[----:B0-----:R-:W-:-:S04]  /*0360*/  IMAD.MOV R8, RZ, RZ, -R7 ;  /* 0x000000ffff087224 */ /* 0x001fc800078e0a07 */
[----:B------:R-:W-:-:S04]  /*0370*/  IMAD.MOV.U32 R0, RZ, RZ, R8 ;  /* 0x000000ffff007224 */ /* 0x000fc800078e0008 */
[----:B------:R-:W-:Y:S01]  /*0380*/  IMAD R3, R0, R9, RZ ;  /* 0x0000000900037224 */ /* 0x000fe200078e02ff */
[----:B------:R-:W-:-:S03]  /*0390*/  IABS R0, R2 ;  /* 0x0000000200007213 */ /* 0x000fc60000000000 */
[----:B------:R-:W-:-:S04]  /*03a0*/  IMAD.HI.U32 R6, R7, R3, R6 ;  /* 0x0000000307067227 */ /* 0x000fc800078e0006 */
[----:B------:R-:W-:Y:S02]  /*03b0*/  IMAD.MOV R0, RZ, RZ, -R0 ;  /* 0x000000ffff007224 */ /* 0x000fe400078e0a00 */
        /* <DEDUP_REMOVED lines=9> */
[----:B------:R-:W-:-:S06]  /*0450*/  IMAD.MOV.U32 R0, RZ, RZ, 0x3f ;  /* 0x0000003fff007424 */ /* 0x000fcc00078e00ff */
[----:B------:R-:W-:-:S06]  /*0460*/  @P0 IADD3 R6, R6, 0x1, RZ ;  /* 0x0000000106060810 */ /* 0x000fcc0007ffe0ff */
[----:B------:R-:W-:Y:S01]  /*0470*/  @!P2 IMAD.MOV R6, RZ, RZ, -R6 ;  /* 0x000000ffff06a224 */ /* 0x000fe200078e0a06 */
[----:B------:R-:W-:-:S05]  /*0480*/  @!P1 LOP3.LUT R6, RZ, R2, RZ, 0x33, !PT ;  /* 0x00000002ff069212 */ /* 0x000fca00078e33ff */
[----:B------:R-:W-:-:S04]  /*0490*/  IMAD.MOV R3, RZ, RZ, -R6 ;  /* 0x000000ffff037224 */ /* 0x000fc800078e0a06 */
[----:B------:R-:W-:Y:S01]  /*04a0*/  IMAD R3, R2, R3, R13 ;  /* 0x0000000302037224 */ /* 0x000fe200078e020d */
[----:B------:R-:W-:Y:S01]  /*04b0*/  IADD3 R2, R0, c[0x0][0x180], RZ ;  /* 0x0000600000027a10 */ /* 0x000fe20007ffe0ff */
[----:B------:R-:W-:Y:S02]  /*04c0*/  IMAD.SHL.U32 R0, R6, 0x80, RZ ;  /* 0x0000008006007824 */ /* 0x000fe400078e00ff */
[----:B------:R-:W-:Y:S01]  /*04d0*/  IMAD.IADD R3, R4, 0x1, R3 ;  /* 0x0000000104037824 */ /* 0x000fe200078e0203 */
[----:B------:R-:W-:-:S03]  /*04e0*/  ISETP.GT.AND P0, PT, R2, 0x3f, PT ;  /* 0x0000003f0200780c */ /* 0x000fc60003f04270 */
[----:B------:R-:W-:-:S05]  /*04f0*/  IMAD R29, R3, 0x200, R14 ;  /* 0x00000200031d7824 */ /* 0x000fca00078e020e */
[----:B------:R-:W-:Y:S01]  /*0500*/  IADD3 R28, R29, 0x100, RZ ;  /* 0x000001001d1c7810 */ /* 0x000fe20007ffe0ff */
[----:B------:R0:W-:Y:S04]  /*0510*/  STL [R1+0x770], R29 ;  /* 0x0007701d01007387 */ /* 0x0001e80000100800 */
[----:B------:R0:W-:Y:S04]  /*0520*/  STL [R1+0x76c], R0 ;  /* 0x00076c0001007387 */ /* 0x0001e80000100800 */
[----:B------:R0:W-:Y:S01]  /*0530*/  STL [R1+0x774], R28 ;  /* 0x0007741c01007387 */ /* 0x0001e20000100800 */
[----:B------:R-:W-:Y:S05]  /*0540*/  @P0 BRA `(.L_x_0) ;  /* 0x0000077000000947 */ /* 0x000fea0003800000 */
[----:B0-----:R-:W-:Y:S01]  /*0550*/  IMAD.SHL.U32 R0, R12, 0x20, RZ ;  /* 0x000000200c007824 */ /* 0x001fe200078e00ff */
[----:B------:R-:W-:Y:S01]  /*0560*/  CS2R R24, SRZ ;  /* 0x0000000000187805 */ /* 0x000fe2000001ff00 */
[----:B------:R-:W-:Y:S01]  /*0570*/  CS2R R26, SRZ ;  /* 0x00000000001a7805 */ /* 0x000fe2000001ff00 */
[----:B------:R-:W-:Y:S01]  /*0580*/  CS2R R20, SRZ ;  /* 0x0000000000147805 */ /* 0x000fe2000001ff00 */
[----:B------:R-:W-:Y:S01]  /*0590*/  CS2R R22, SRZ ;  /* 0x0000000000167805 */ /* 0x000fe2000001ff00 */
[----:B------:R0:W-:Y:S01]  /*05a0*/  STL [R1+0xc90], R0 ;  /* 0x000c900001007387 */ /* 0x0001e20000100800 */
[----:B------:R-:W-:Y:S01]  /*05b0*/  CS2R R16, SRZ ;  /* 0x0000000000107805 */ /* 0x000fe2000001ff00 */
[----:B------:R-:W-:Y:S01]  /*05c0*/  CS2R R18, SRZ ;  /* 0x0000000000127805 */ /* 0x000fe2000001ff00 */
[----:B------:R-:W-:Y:S01]  /*05d0*/  CS2R R12, SRZ ;  /* 0x00000000000c7805 */ /* 0x000fe2000001ff00 */
[----:B------:R0:W-:Y:S01]  /*05e0*/  STL [R1], RZ ;  /* 0x000000ff01007387 */ /* 0x0001e20000100800 */
[----:B------:R-:W-:Y:S01]  /*05f0*/  CS2R R14, SRZ ;  /* 0x00000000000e7805 */ /* 0x000fe2000001ff00 */
[----:B------:R-:W-:Y:S01]  /*0600*/  CS2R R8, SRZ ;  /* 0x0000000000087805 */ /* 0x000fe2000001ff00 */
[----:B------:R-:W-:Y:S01]  /*0610*/  CS2R R10, SRZ ;  /* 0x00000000000a7805 */ /* 0x000fe2000001ff00 */
[----:B------:R0:W-:Y:S01]  /*0620*/  STL [R1+0x4], RZ ;  /* 0x000004ff01007387 */ /* 0x0001e20000100800 */
[----:B------:R-:W-:Y:S01]  /*0630*/  CS2R R4, SRZ ;  /* 0x0000000000047805 */ /* 0x000fe2000001ff00 */
[----:B------:R-:W-:-:S02]  /*0640*/  CS2R R6, SRZ ;  /* 0x0000000000067805 */ /* 0x000fc4000001ff00 */
[----:B------:R0:W-:Y:S04]  /*0650*/  STL [R1+0x8], RZ ;  /* 0x000008ff01007387 */ /* 0x0001e80000100800 */
        /* <DEDUP_REMOVED lines=100> */
[----:B------:R0:W-:Y:S01]  /*0ca0*/  STL [R1+0x25c], RZ ;  /* 0x00025cff01007387 */ /* 0x0001e20000100800 */
[----:B------:R-:W-:Y:S05]  /*0cb0*/  BRA `(.L_x_1) ;  /* 0x00021a4000007947 */ /* 0x000fea0003800000 */
.L_x_0:
[----:B------:R-:W-:Y:S01]  /*0cc0*/  IABS R4, c[0x0][0x178] ;  /* 0x00005e0000047a13 */ /* 0x000fe20000000000 */
[----:B------:R-:W-:Y:S01]  /*0cd0*/  IMAD.MOV.U32 R10, RZ, RZ, R0 ;  /* 0x000000ffff0a7224 */ /* 0x000fe200078e0000 */
[----:B0-----:R-:W-:Y:S01]  /*0ce0*/  IABS R0, c[0x0][0x17c] ;  /* 0x00005f0000007a13 */ /* 0x001fe20000000000 */
[----:B------:R-:W0:Y:S01]  /*0cf0*/  S2R R15, SR_TID.X ;  /* 0x00000000000f7919 */ /* 0x000e220000002100 */
[----:B------:R-:W1:Y:S08]  /*0d00*/  I2F.RP R5, R4 ;  /* 0x0000000400057306 */ /* 0x000e700000209400 */
[----:B------:R-:W2:Y:S08]  /*0d10*/  I2F.RP R8, R0 ;  /* 0x0000000000087306 */ /* 0x000eb00000209400 */
[----:B-1----:R-:W1:Y:S01]  /*0d20*/  MUFU.RCP R5, R5 ;  /* 0x0000000500057308 */ /* 0x002e620000001000 */
[----:B0-----:R-:W-:-:S07]  /*0d30*/  SHF.R.U32.HI R20, RZ, 0x6, R15 ;  /* 0x00000006ff147819 */ /* 0x001fce000001160f */
[----:B--2---:R-:W0:Y:S01]  /*0d40*/  MUFU.RCP R8, R8 ;  /* 0x0000000800087308 */ /* 0x004e220000001000 */
[----:B------:R-:W-:-:S04]  /*0d50*/  SGXT.U32 R20, R20, 0x2 ;  /* 0x000000021414781a */ /* 0x000fc80000000000 */
[----:B------:R-:W-:Y:S02]  /*0d60*/  LOP3.LUT R20, R10, R20, RZ, 0xfc, !PT ;  /* 0x000000140a147212 */ /* 0x000fe400078efcff */
[----:B-1----:R-:W-:Y:S02]  /*0d70*/  IADD3 R6, R5, 0xffffffe, RZ ;  /* 0x0ffffffe05067810 */ /* 0x002fe40007ffe0ff */
[C---:B------:R-:W-:Y:S02]  /*0d80*/  LOP3.LUT R12, R20.reuse, 0x6c, RZ, 0xfc, !PT ;  /* 0x0000006c140c7812 */ /* 0x040fe400078efcff */
[----:B------:R1:W2:Y:S01]  /*0d90*/  F2I.FTZ.U32.TRUNC.NTZ R7, R6 ;  /* 0x0000000600077305 */ /* 0x0002a2000021f000 */
[----:B------:R-:W-:Y:S02]  /*0da0*/  LOP3.LUT R14, R20, 0x64, RZ, 0xfc, !PT ;  /* 0x00000064140e7812 */ /* 0x000fe400078efcff */
[----:B0-----:R-:W-:Y:S02]  /*0db0*/  IADD3 R3, R8, 0xffffffe, RZ ;  /* 0x0ffffffe08037810 */ /* 0x001fe40007ffe0ff */
[----:B------:R-:W-:-:S02]  /*0dc0*/  IABS R8, R29 ;  /* 0x0000001d00087213 */ /* 0x000fc40000000000 */
[C---:B------:R-:W-:Y:S01]  /*0dd0*/  LOP3.LUT R24, R20.reuse, 0x38, RZ, 0xfc, !PT ;  /* 0x0000003814187812 */ /* 0x040fe200078efcff */
[----:B-1----:R-:W-:Y:S01]  /*0de0*/  IMAD.MOV.U32 R6, RZ, RZ, RZ ;  /* 0x000000ffff067224 */ /* 0x002fe200078e00ff */
[----:B------:R-:W0:Y:S01]  /*0df0*/  F2I.FTZ.U32.TRUNC.NTZ R3, R3 ;  /* 0x0000000300037305 */ /* 0x000e22000021f000 */
[C---:B------:R-:W-:Y:S02]  /*0e00*/  LOP3.LUT R25, R20.reuse, 0x28, RZ, 0xfc, !PT ;  /* 0x0000002814197812 */ /* 0x040fe400078efcff */
[----:B------:R-:W-:Y:S01]  /*0e10*/  LOP3.LUT R27, R20, 0x24, RZ, 0xfc, !PT ;  /* 0x00000024141b7812 */ /* 0x000fe200078efcff */
[----:B--2---:R-:W-:-:S04]  /*0e20*/  IMAD.MOV R9, RZ, RZ, -R7 ;  /* 0x000000ffff097224 */ /* 0x004fc800078e0a07 */
[----:B------:R-:W-:-:S04]  /*0e30*/  IMAD R9, R9, R4, RZ ;  /* 0x0000000409097224 */ /* 0x000fc800078e02ff */
[----:B------:R-:W-:Y:S01]  /*0e40*/  IMAD.HI.U32 R7, R7, R9, R6 ;  /* 0x0000000907077227 */ /* 0x000fe200078e0006 */
[----:B------:R-:W-:Y:S02]  /*0e50*/  SHF.R.S32.HI R9, RZ, 0x1f, R2 ;  /* 0x0000001fff097819 */ /* 0x000fe40000011402 */
[----:B------:R-:W-:Y:S01]  /*0e60*/  IABS R6, R28 ;  /* 0x0000001c00067213 */ /* 0x000fe20000000000 */
[----:B0-----:R-:W-:Y:S01]  /*0e70*/  IMAD.MOV R11, RZ, RZ, -R3 ;  /* 0x000000ffff0b7224 */ /* 0x001fe200078e0a03 */
[----:B------:R-:W-:Y:S01]  /*0e80*/  LEA.HI R9, R9, R2, RZ, 0x6 ;  /* 0x0000000209097211 */ /* 0x000fe200078f30ff */
[----:B------:R-:W-:-:S04]  /*0e90*/  IMAD.HI.U32 R5, R7, R8, RZ ;  /* 0x0000000807057227 */ /* 0x000fc800078e00ff */
[----:B------:R-:W-:Y:S01]  /*0ea0*/  IMAD.MOV R5, RZ, RZ, -R5 ;  /* 0x000000ffff057224 */ /* 0x000fe200078e0a05 */
[----:B------:R0:W-:Y:S01]  /*0eb0*/  STL [R1+0x64], R9 ;  /* 0x0000640901007387 */ /* 0x0001e20000100800 */
[----:B------:R-:W-:-:S04]  /*0ec0*/  IMAD.HI.U32 R7, R7, R6, RZ ;  /* 0x0000000607077227 */ /* 0x000fc800078e00ff */
[----:B------:R-:W-:Y:S02]  /*0ed0*/  IMAD R11, R11, R0, RZ ;  /* 0x000000000b0b7224 */ /* 0x000fe400078e02ff */
[----:B------:R-:W-:Y:S02]  /*0ee0*/  IMAD.MOV.U32 R2, RZ, RZ, RZ ;  /* 0x000000ffff027224 */ /* 0x000fe400078e00ff */
[----:B------:R-:W-:Y:S02]  /*0ef0*/  IMAD.MOV R7, RZ, RZ, -R7 ;  /* 0x000000ffff077224 */ /* 0x000fe400078e0a07 */
[----:B0-----:R-:W-:Y:S01]  /*0f00*/  IMAD R9, R4, R5, R8 ;  /* 0x0000000504097224 */ /* 0x001fe200078e0208 */
[C---:B------:R-:W-:Y:S01]  /*0f10*/  LOP3.LUT R5, R20.reuse, 0x7c, RZ, 0xfc, !PT ;  /* 0x0000007c14057812 */ /* 0x040fe200078efcff */
[----:B------:R-:W-:Y:S01]  /*0f20*/  IMAD.HI.U32 R2, R3, R11, R2 ;  /* 0x0000000b03027227 */ /* 0x000fe200078e0002 */
[----:B------:R-:W-:Y:S02]  /*0f30*/  LOP3.LUT R8, R20, 0x70, RZ, 0xfc, !PT ;  /* 0x0000007014087812 */ /* 0x000fe400078efcff */
[C---:B------:R-:W-:Y:S01]  /*0f40*/  ISETP.GT.U32.AND P0, PT, R4.reuse, R9, PT ;  /* 0x000000090400720c */ /* 0x040fe20003f04070 */
[----:B------:R-:W-:Y:S01]  /*0f50*/  IMAD R3, R4, R7, R6 ;  /* 0x0000000704037224 */ /* 0x000fe200078e0206 */
[----:B------:R-:W-:-:S02]  /*0f60*/  IABS R13, R5 ;  /* 0x00000005000d7213 */ /* 0x000fc40000000000 */
[----:B------:R-:W-:Y:S02]  /*0f70*/  ISETP.GE.AND P4, PT, R5, RZ, PT ;  /* 0x000000ff0500720c */ /* 0x000fe40003f86270 */
[----:B------:R-:W-:Y:S01]  /*0f80*/  ISETP.GT.U32.AND P2, PT, R4, R3, PT ;  /* 0x000000030400720c */ /* 0x000fe20003f44070 */
[----:B------:R-:W-:Y:S01]  /*0f90*/  IMAD.HI.U32 R5, R2, R13, RZ ;  /* 0x0000000d02057227 */ /* 0x000fe200078e00ff */
[C---:B------:R-:W-:Y:S02]  /*0fa0*/  LOP3.LUT R6, R20.reuse, 0x78, RZ, 0xfc, !PT ;  /* 0x0000007814067812 */ /* 0x040fe400078efcff */
[----:B------:R-:W-:Y:S01]  /*0fb0*/  LOP3.LUT R7, R20, 0x74, RZ, 0xfc, !PT ;  /* 0x0000007414077812 */ /* 0x000fe200078efcff */
[----:B------:R-:W-:Y:S01]  /*0fc0*/  IMAD.MOV R10, RZ, RZ, -R5 ;  /* 0x000000ffff0a7224 */ /* 0x000fe200078e0a05 */
[----:B------:R-:W-:Y:S01]  /*0fd0*/  IABS R11, R6 ;  /* 0x00000006000b7213 */ /* 0x000fe20000000000 */
[----:B------:R-:W-:Y:S01]  /*0fe0*/  @!P0 IMAD.IADD R9, R9, 0x1, -R4 ;  /* 0x0000000109098824 */ /* 0x000fe200078e0a04 */
[----:B------:R-:W-:Y:S01]  /*0ff0*/  IABS R17, R8 ;  /* 0x0000000800117213 */ /* 0x000fe20000000000 */
[----:B------:R-:W-:Y:S01]  /*1000*/  IMAD R13, R0, R10, R13 ;  /* 0x0000000a000d7224 */ /* 0x000fe200078e020d */
[----:B------:R-:W-:Y:S01]  /*1010*/  ISETP.GE.AND P6, PT, R7, RZ, PT ;  /* 0x000000ff0700720c */ /* 0x000fe20003fc6270 */
[----:B------:R-:W-:Y:S01]  /*1020*/  IMAD.HI.U32 R5, R2, R11, RZ ;  /* 0x0000000b02057227 */ /* 0x000fe200078e00ff */
[----:B------:R-:W-:-:S02]  /*1030*/  ISETP.GT.U32.AND P3, PT, R4, R9, PT ;  /* 0x000000090400720c */ /* 0x000fc40003f64070 */
[----:B------:R-:W-:Y:S01]  /*1040*/  ISETP.GT.U32.AND P0, PT, R0, R13, PT ;  /* 0x0000000d0000720c */ /* 0x000fe20003f04070 */
[--C-:B------:R-:W-:Y:S01]  /*1050*/  @!P2 IMAD.IADD R3, R3, 0x1, -R4.reuse ;  /* 0x000000010303a824 */ /* 0x100fe200078e0a04 */
[----:B------:R-:W-:Y:S01]  /*1060*/  ISETP.GE.AND P2, PT, R29, RZ, PT ;  /* 0x000000ff1d00720c */ /* 0x000fe20003f46270 */
[----:B------:R-:W-:Y:S01]  /*1070*/  IMAD.MOV R5, RZ, RZ, -R5 ;  /* 0x000000ffff057224 */ /* 0x000fe200078e0a05 */
[----:B------:R-:W-:Y:S01]  /*1080*/  IABS R15, R7 ;  /* 0x00000007000f7213 */ /* 0x000fe20000000000 */
[----:B------:R-:W-:Y:S01]  /*1090*/  IMAD.HI.U32 R7, R2, R17, RZ ;  /* 0x0000001102077227 */ /* 0x000fe200078e00ff */
[----:B------:R-:W-:Y:S02]  /*10a0*/  ISETP.GT.U32.AND P5, PT, R4, R3, PT ;  /* 0x000000030400720c */ /* 0x000fe40003fa4070 */
[----:B------:R-:W-:Y:S01]  /*10b0*/  ISETP.GE.AND P1, PT, R6, RZ, PT ;  /* 0x000000ff0600720c */ /* 0x000fe20003f26270 */
[----:B------:R-:W-:Y:S01]  /*10c0*/  IMAD.MOV R10, RZ, RZ, -R7 ;  /* 0x000000ffff0a7224 */ /* 0x000fe200078e0a07 */
[----:B------:R-:W-:Y:S01]  /*10d0*/  LOP3.LUT R29, R20, 0x20, RZ, 0xfc, !PT ;  /* 0x00000020141d7812 */ /* 0x000fe200078efcff */
[----:B------:R-:W-:Y:S01]  /*10e0*/  @!P3 IMAD.IADD R9, R9, 0x1, -R4 ;  /* 0x000000010909b824 */ /* 0x000fe200078e0a04 */
[----:B------:R-:W-:Y:S01]  /*10f0*/  ISETP.GE.AND P3, PT, R28, RZ, PT ;  /* 0x000000ff1c00720c */ /* 0x000fe20003f66270 */
[----:B------:R-:W-:Y:S01]  /*1100*/  IMAD R11, R0, R5, R11 ;  /* 0x00000005000b7224 */ /* 0x000fe200078e020b */
[----:B------:R-:W-:Y:S01]  /*1110*/  LOP3.LUT R28, R20, 0x1c, RZ, 0xfc, !PT ;  /* 0x0000001c141c7812 */ /* 0x000fe200078efcff */
[----:B------:R-:W-:-:S02]  /*1120*/  @!P2 IMAD.MOV R9, RZ, RZ, -R9 ;  /* 0x000000ffff09a224 */ /* 0x000fc400078e0a09 */
[C---:B------:R-:W-:Y:S01]  /*1130*/  IMAD R5, R0.reuse, R10, R17 ;  /* 0x0000000a00057224 */ /* 0x040fe200078e0211 */
[----:B------:R-:W-:Y:S01]  /*1140*/  ISETP.GT.U32.AND P2, PT, R0, R11, PT ;  /* 0x0000000b0000720c */ /* 0x000fe20003f44070 */
[----:B------:R-:W-:Y:S01]  /*1150*/  @!P5 IMAD.IADD R3, R3, 0x1, -R4 ;  /* 0x000000010303d824 */ /* 0x000fe200078e0a04 */
[----:B------:R-:W-:Y:S01]  /*1160*/  ISETP.NE.AND P5, PT, RZ, c[0x0][0x178], PT ;  /* 0x00005e00ff007a0c */ /* 0x000fe20003fa5270 */
[----:B------:R-:W-:Y:S01]  /*1170*/  @!P0 IMAD.IADD R13, R13, 0x1, -R0 ;  /* 0x000000010d0d8824 */ /* 0x000fe200078e0a00 */
[----:B------:R-:W-:Y:S01]  /*1180*/  LOP3.LUT R4, RZ, c[0x0][0x178], RZ, 0x33, !PT ;  /* 0x00005e00ff047a12 */ /* 0x000fe200078e33ff */
[----:B------:R-:W-:Y:S01]  /*1190*/  IMAD.HI.U32 R6, R2, R15, RZ ;  /* 0x0000000f02067227 */ /* 0x000fe200078e00ff */
[----:B------:R-:W-:Y:S02]  /*11a0*/  IABS R10, R12 ;  /* 0x0000000c000a7213 */ /* 0x000fe40000000000 */
[----:B------:R-:W-:Y:S01]  /*11b0*/  SEL R9, R4, R9, !P5 ;  /* 0x0000000904097207 */ /* 0x000fe20006800000 */
[----:B------:R-:W-:Y:S01]  /*11c0*/  @!P3 IMAD.MOV R3, RZ, RZ, -R3 ;  /* 0x000000ffff03b224 */ /* 0x000fe200078e0a03 */
[----:B------:R-:W-:Y:S01]  /*11d0*/  ISETP.GT.U32.AND P3, PT, R0, R13, PT ;  /* 0x0000000d0000720c */ /* 0x000fe20003f64070 */
[----:B------:R-:W-:-:S02]  /*11e0*/  IMAD.MOV R6, RZ, RZ, -R6 ;  /* 0x000000ffff067224 */ /* 0x000fc400078e0a06 */
[----:B------:R0:W-:Y:S01]  /*11f0*/  STL [R1+0x50], R9 ;  /* 0x0000500901007387 */ /* 0x0001e20000100800 */
[----:B------:R-:W-:Y:S01]  /*1200*/  SEL R3, R4, R3, !P5 ;  /* 0x0000000304037207 */ /* 0x000fe20006800000 */
[C---:B------:R-:W-:Y:S01]  /*1210*/  IMAD R7, R0.reuse, R6, R15 ;  /* 0x0000000600077224 */ /* 0x040fe200078e020f */
[----:B------:R-:W-:Y:S01]  /*1220*/  ISETP.GT.U32.AND P5, PT, R0, R5, PT ;  /* 0x000000050000720c */ /* 0x000fe20003fa4070 */
[----:B------:R-:W-:Y:S01]  /*1230*/  @!P2 IMAD.IADD R11, R11, 0x1, -R0 ;  /* 0x000000010b0ba824 */ /* 0x000fe200078e0a00 */
[----:B------:R-:W-:Y:S01]  /*1240*/  LOP3.LUT R6, R20, 0x68, RZ, 0xfc, !PT ;  /* 0x0000006814067812 */ /* 0x000fe200078efcff */
[----:B------:R1:W-:Y:S01]  /*1250*/  STL [R1+0x54], R3 ;  /* 0x0000540301007387 */ /* 0x0003e20000100800 */
[----:B------:R-:W-:Y:S02]  /*1260*/  ISETP.GT.U32.AND P0, PT, R0, R7, PT ;  /* 0x000000070000720c */ /* 0x000fe40003f04070 */
[----:B------:R-:W-:Y:S01]  /*1270*/  IABS R15, R6 ;  /* 0x00000006000f7213 */ /* 0x000fe20000000000 */
[----:B0-----:R-:W-:Y:S01]  /*1280*/  IMAD.MOV.U32 R9, RZ, RZ, R10 ;  /* 0x000000ffff097224 */ /* 0x001fe200078e000a */
[----:B------:R-:W-:Y:S01]  /*1290*/  ISETP.GE.AND P2, PT, R8, RZ, PT ;  /* 0x000000ff0800720c */ /* 0x000fe20003f46270 */
[----:B------:R-:W-:Y:S01]  /*12a0*/  @!P3 IMAD.IADD R13, R13, 0x1, -R0 ;  /* 0x000000010d0db824 */ /* 0x000fe200078e0a00 */
[----:B------:R-:W-:-:S02]  /*12b0*/  ISETP.GT.U32.AND P3, PT, R0, R11, PT ;  /* 0x0000000b0000720c */ /* 0x000fc40003f64070 */
[----:B------:R-:W-:Y:S01]  /*12c0*/  LOP3.LUT R8, R20, 0x58, RZ, 0xfc, !PT ;  /* 0x0000005814087812 */ /* 0x000fe200078efcff */
[----:B------:R-:W-:Y:S02]  /*12d0*/  @!P5 IMAD.IADD R5, R5, 0x1, -R0 ;  /* 0x000000010505d824 */ /* 0x000fe400078e0a00 */
[----:B-1----:R-:W-:-:S03]  /*12e0*/  IMAD.HI.U32 R3, R2, R9, RZ ;  /* 0x0000000902037227 */ /* 0x002fc600078e00ff */
[----:B------:R-:W-:Y:S01]  /*12f0*/  ISETP.GT.U32.AND P5, PT, R0, R5, PT ;  /* 0x000000050000720c */ /* 0x000fe20003fa4070 */
[----:B------:R-:W-:Y:S02]  /*1300*/  IMAD.MOV R4, RZ, RZ, -R3 ;  /* 0x000000ffff047224 */ /* 0x000fe400078e0a03 */
[----:B------:R-:W-:-:S04]  /*1310*/  IMAD.HI.U32 R3, R2, R15, RZ ;  /* 0x0000000f02037227 */ /* 0x000fc800078e00ff */
[----:B------:R-:W-:Y:S02]  /*1320*/  IMAD.MOV R10, RZ, RZ, -R3 ;  /* 0x000000ffff0a7224 */ /* 0x000fe400078e0a03 */
[C---:B------:R-:W-:Y:S01]  /*1330*/  IMAD R9, R0.reuse, R4, R9 ;  /* 0x0000000400097224 */ /* 0x040fe200078e0209 */
[----:B------:R-:W-:Y:S01]  /*1340*/  IABS R4, R14 ;  /* 0x0000000e00047213 */ /* 0x000fe20000000000 */
[C---:B------:R-:W-:Y:S02]  /*1350*/  IMAD R10, R0.reuse, R10, R15 ;  /* 0x0000000a000a7224 */ /* 0x040fe400078e020f */
[--C-:B------:R-:W-:Y:S01]  /*1360*/  @!P3 IMAD.IADD R11, R11, 0x1, -R0.reuse ;  /* 0x000000010b0bb824 */ /* 0x100fe200078e0a00 */
[C---:B------:R-:W-:Y:S01]  /*1370*/  ISETP.GT.U32.AND P3, PT, R0.reuse, R9, PT ;  /* 0x000000090000720c */ /* 0x040fe20003f64070 */
[----:B------:R-:W-:Y:S01]  /*1380*/  @!P5 IMAD.IADD R5, R5, 0x1, -R0 ;  /* 0x000000010505d824 */ /* 0x000fe200078e0a00 */
[----:B------:R-:W-:Y:S01]  /*1390*/  ISETP.GT.U32.AND P5, PT, R0, R10, PT ;  /* 0x0000000a0000720c */ /* 0x000fe20003fa4070 */
[----:B------:R-:W-:-:S02]  /*13a0*/  IMAD.MOV.U32 R16, RZ, RZ, R13 ;  /* 0x000000ffff107224 */ /* 0x000fc400078e000d */
[----:B------:R-:W-:Y:S02]  /*13b0*/  @!P0 IMAD.IADD R7, R7, 0x1, -R0 ;  /* 0x0000000107078824 */ /* 0x000fe400078e0a00 */
[----:B------:R-:W-:Y:S01]  /*13c0*/  IMAD.MOV.U32 R3, RZ, RZ, R4 ;  /* 0x000000ffff037224 */ /* 0x000fe200078e0004 */
[----:B------:R-:W-:Y:S01]  /*13d0*/  LOP3.LUT R4, R20, 0x5c, RZ, 0xfc, !PT ;  /* 0x0000005c14047812 */ /* 0x000fe200078efcff */
[----:B------:R-:W-:Y:S01]  /*13e0*/  @!P4 IMAD.MOV R16, RZ, RZ, -R16 ;  /* 0x000000ffff10c224 */ /* 0x000fe200078e0a10 */
[----:B------:R-:W-:Y:S01]  /*13f0*/  ISETP.GE.AND P4, PT, R12, RZ, PT ;  /* 0x000000ff0c00720c */ /* 0x000fe20003f86270 */
[----:B------:R-:W-:Y:S01]  /*1400*/  IMAD.HI.U32 R12, R2, R3, RZ ;  /* 0x00000003020c7227 */ /* 0x000fe200078e00ff */
[----:B------:R-:W-:Y:S02]  /*1410*/  ISETP.GT.U32.AND P0, PT, R0, R7, PT ;  /* 0x000000070000720c */ /* 0x000fe40003f04070 */
[----:B------:R-:W-:Y:S01]  /*1420*/  IABS R15, R4 ;  /* 0x00000004000f7213 */ /* 0x000fe20000000000 */
[----:B------:R-:W-:Y:S01]  /*1430*/  @!P3 IMAD.IADD R9, R9, 0x1, -R0 ;  /* 0x000000010909b824 */ /* 0x000fe200078e0a00 */
[----:B------:R-:W-:Y:S01]  /*1440*/  ISETP.GE.AND P3, PT, R14, RZ, PT ;  /* 0x000000ff0e00720c */ /* 0x000fe20003f66270 */
[----:B------:R-:W-:Y:S01]  /*1450*/  IMAD.MOV R12, RZ, RZ, -R12 ;  /* 0x000000ffff0c7224 */ /* 0x000fe200078e0a0c */
[----:B------:R-:W-:Y:S01]  /*1460*/  IABS R14, R8 ;  /* 0x00000008000e7213 */ /* 0x000fe20000000000 */
[----:B------:R-:W-:Y:S01]  /*1470*/  @!P5 IMAD.IADD R10, R10, 0x1, -R0 ;  /* 0x000000010a0ad824 */ /* 0x000fe200078e0a00 */
[----:B------:R0:W-:Y:S01]  /*1480*/  STL [R1+0x14], R16 ;  /* 0x0000141001007387 */ /* 0x0001e20000100800 */
[----:B------:R-:W-:-:S02]  /*1490*/  IMAD R12, R0, R12, R3 ;  /* 0x0000000c000c7224 */ /* 0x000fc400078e0203 */
[----:B------:R-:W-:Y:S01]  /*14a0*/  IMAD.MOV.U32 R3, RZ, RZ, R14 ;  /* 0x000000ffff037224 */ /* 0x000fe200078e000e */
[----:B------:R-:W-:Y:S01]  /*14b0*/  ISETP.GT.U32.AND P5, PT, R0, R10, PT ;  /* 0x0000000a0000720c */ /* 0x000fe20003fa4070 */
[----:B------:R-:W-:-:S04]  /*14c0*/  IMAD.HI.U32 R14, R2, R15, RZ ;  /* 0x0000000f020e7227 */ /* 0x000fc800078e00ff */
[----:B------:R-:W-:Y:S01]  /*14d0*/  @!P0 IMAD.IADD R7, R7, 0x1, -R0 ;  /* 0x0000000107078824 */ /* 0x000fe200078e0a00 */
[----:B------:R-:W-:Y:S01]  /*14e0*/  ISETP.GE.AND P0, PT, R6, RZ, PT ;  /* 0x000000ff0600720c */ /* 0x000fe20003f06270 */
[----:B------:R-:W-:Y:S01]  /*14f0*/  IMAD.MOV R14, RZ, RZ, -R14 ;  /* 0x000000ffff0e7224 */ /* 0x000fe200078e0a0e */
[----:B------:R-:W-:Y:S01]  /*1500*/  LOP3.LUT R6, R20, 0x60, RZ, 0xfc, !PT ;  /* 0x0000006014067812 */ /* 0x000fe200078efcff */
[----:B0-----:R-:W-:Y:S02]  /*1510*/  IMAD.MOV.U32 R16, RZ, RZ, R11 ;  /* 0x000000ffff107224 */ /* 0x001fe400078e000b */
[C---:B------:R-:W-:Y:S01]  /*1520*/  IMAD R15, R0.reuse, R14, R15 ;  /* 0x0000000e000f7224 */ /* 0x040fe200078e020f */
[----:B------:R-:W-:Y:S01]  /*1530*/  IABS R13, R6 ;  /* 0x00000006000d7213 */ /* 0x000fe20000000000 */
[----:B------:R-:W-:Y:S01]  /*1540*/  @!P1 IMAD.MOV R16, RZ, RZ, -R16 ;  /* 0x000000ffff109224 */ /* 0x000fe200078e0a10 */
[C---:B------:R-:W-:Y:S01]  /*1550*/  ISETP.GT.U32.AND P1, PT, R0.reuse, R9, PT ;  /* 0x000000090000720c */ /* 0x040fe20003f24070 */
[----:B------:R-:W-:Y:S01]  /*1560*/  @!P6 IMAD.MOV R7, RZ, RZ, -R7 ;  /* 0x000000ffff07e224 */ /* 0x000fe200078e0a07 */
[----:B------:R-:W-:Y:S01]  /*1570*/  ISETP.GT.U32.AND P6, PT, R0, R12, PT ;  /* 0x0000000c0000720c */ /* 0x000fe20003fc4070 */
[----:B------:R-:W-:Y:S01]  /*1580*/  @!P5 IMAD.IADD R10, R10, 0x1, -R0 ;  /* 0x000000010a0ad824 */ /* 0x000fe200078e0a00 */
[----:B------:R-:W-:Y:S01]  /*1590*/  ISETP.GT.U32.AND P5, PT, R0, R15, PT ;  /* 0x0000000f0000720c */ /* 0x000fe20003fa4070 */
[----:B------:R-:W-:Y:S01]  /*15a0*/  @!P2 IMAD.MOV R5, RZ, RZ, -R5 ;  /* 0x000000ffff05a224 */ /* 0x000fe200078e0a05 */
[----:B------:R-:W-:Y:S01]  /*15b0*/  STL [R1+0x10], R16 ;  /* 0x0000101001007387 */ /* 0x000fe20000100800 */
[----:B------:R-:W-:Y:S01]  /*15c0*/  IMAD.HI.U32 R11, R2, R13, RZ ;  /* 0x0000000d020b7227 */ /* 0x000fe200078e00ff */
[----:B------:R-:W-:-:S02]  /*15d0*/  ISETP.GE.AND P2, PT, R6, RZ, PT ;  /* 0x000000ff0600720c */ /* 0x000fc40003f46270 */
[----:B------:R0:W-:Y:S01]  /*15e0*/  STL [R1+0xc], R7 ;  /* 0x00000c0701007387 */ /* 0x0001e20000100800 */
[----:B------:R-:W-:Y:S01]  /*15f0*/  IMAD.MOV R11, RZ, RZ, -R11 ;  /* 0x000000ffff0b7224 */ /* 0x000fe200078e0a0b */
[----:B------:R-:W-:Y:S01]  /*1600*/  LOP3.LUT R6, R20, 0x50, RZ, 0xfc, !PT ;  /* 0x0000005014067812 */ /* 0x000fe200078efcff */
[--C-:B------:R-:W-:Y:S01]  /*1610*/  @!P1 IMAD.IADD R9, R9, 0x1, -R0.reuse ;  /* 0x0000000109099824 */ /* 0x100fe200078e0a00 */
[----:B------:R1:W-:Y:S01]  /*1620*/  STL [R1+0x8], R5 ;  /* 0x0000080501007387 */ /* 0x0003e20000100800 */
[----:B------:R-:W-:Y:S01]  /*1630*/  IMAD R13, R0, R11, R13 ;  /* 0x0000000b000d7224 */ /* 0x000fe200078e020d */
[----:B------:R-:W-:Y:S01]  /*1640*/  LOP3.LUT R14, R20, 0x48, RZ, 0xfc, !PT ;  /* 0x00000048140e7812 */ /* 0x000fe200078efcff */
[--C-:B------:R-:W-:Y:S01]  /*1650*/  @!P5 IMAD.IADD R15, R15, 0x1, -R0.reuse ;  /* 0x000000010f0fd824 */ /* 0x100fe200078e0a00 */
[----:B------:R-:W-:Y:S01]  /*1660*/  IABS R19, R6 ;  /* 0x0000000600137213 */ /* 0x000fe20000000000 */
[----:B------:R-:W-:Y:S01]  /*1670*/  @!P6 IMAD.IADD R12, R12, 0x1, -R0 ;  /* 0x000000010c0ce824 */ /* 0x000fe200078e0a00 */
[----:B0-----:R-:W-:Y:S01]  /*1680*/  LOP3.LUT R7, R20, 0x54, RZ, 0xfc, !PT ;  /* 0x0000005414077812 */ /* 0x001fe200078efcff */
[----:B------:R-:W-:Y:S01]  /*1690*/  @!P4 IMAD.MOV R9, RZ, RZ, -R9 ;  /* 0x000000ffff09c224 */ /* 0x000fe200078e0a09 */
[----:B------:R-:W-:Y:S01]  /*16a0*/  ISETP.GT.U32.AND P1, PT, R0, R13, PT ;  /* 0x0000000d0000720c */ /* 0x000fe20003f24070 */
[----:B------:R-:W-:Y:S01]  /*16b0*/  @!P0 IMAD.MOV R10, RZ, RZ, -R10 ;  /* 0x000000ffff0a8224 */ /* 0x000fe200078e0a0a */
[----:B------:R-:W-:Y:S01]  /*16c0*/  IABS R11, R7 ;  /* 0x00000007000b7213 */ /* 0x000fe20000000000 */
[----:B-1----:R-:W-:Y:S01]  /*16d0*/  IMAD.HI.U32 R5, R2, R3, RZ ;  /* 0x0000000302057227 */ /* 0x002fe200078e00ff */
[----:B------:R-:W-:Y:S01]  /*16e0*/  ISETP.GT.U32.AND P5, PT, R0, R15, PT ;  /* 0x0000000f0000720c */ /* 0x000fe20003fa4070 */
[----:B------:R-:W-:Y:S01]  /*16f0*/  STL [R1+0xcbc], R9 ;  /* 0x000cbc0901007387 */ /* 0x000fe20000100800 */
[----:B------:R-:W-:Y:S01]  /*1700*/  ISETP.GE.AND P6, PT, R4, RZ, PT ;  /* 0x000000ff0400720c */ /* 0x000fe20003fc6270 */
[----:B------:R-:W-:Y:S01]  /*1710*/  IMAD.MOV R5, RZ, RZ, -R5 ;  /* 0x000000ffff057224 */ /* 0x000fe200078e0a05 */
[----:B------:R-:W-:Y:S01]  /*1720*/  LOP3.LUT R4, R20, 0x4c, RZ, 0xfc, !PT ;  /* 0x0000004c14047812 */ /* 0x000fe200078efcff */
[----:B------:R0:W-:Y:S02]  /*1730*/  STL [R1+0xcc0], R10 ;  /* 0x000cc00a01007387 */ /* 0x0001e40000100800 */
[----:B------:R-:W-:Y:S01]  /*1740*/  IMAD R16, R0, R5, R3 ;  /* 0x0000000500107224 */ /* 0x000fe200078e0203 */
[----:B------:R-:W-:Y:S01]  /*1750*/  IABS R21, R4 ;  /* 0x0000000400157213 */ /* 0x000fe20000000000 */
[----:B------:R-:W-:-:S02]  /*1760*/  IMAD.MOV.U32 R3, RZ, RZ, R11 ;  /* 0x000000ffff037224 */ /* 0x000fc400078e000b */
[--C-:B------:R-:W-:Y:S01]  /*1770*/  @!P1 IMAD.IADD R13, R13, 0x1, -R0.reuse ;  /* 0x000000010d0d9824 */ /* 0x100fe200078e0a00 */
[----:B------:R-:W-:Y:S01]  /*1780*/  ISETP.GT.U32.AND P1, PT, R0, R12, PT ;  /* 0x0000000c0000720c */ /* 0x000fe20003f24070 */
[----:B------:R-:W-:Y:S01]  /*1790*/  IMAD.HI.U32 R5, R2, R3, RZ ;  /* 0x0000000302057227 */ /* 0x000fe200078e00ff */
[C---:B------:R-:W-:Y:S02]  /*17a0*/  ISETP.GT.U32.AND P0, PT, R0.reuse, R16, PT ;  /* 0x000000100000720c */ /* 0x040fe40003f04070 */
[----:B------:R-:W-:Y:S01]  /*17b0*/  ISETP.GT.U32.AND P4, PT, R0, R13, PT ;  /* 0x0000000d0000720c */ /* 0x000fe20003f84070 */
[----:B------:R-:W-:Y:S01]  /*17c0*/  IMAD.MOV R5, RZ, RZ, -R5 ;  /* 0x000000ffff057224 */ /* 0x000fe200078e0a05 */
[----:B0-----:R-:W-:Y:S01]  /*17d0*/  LOP3.LUT R10, R20, 0xc, RZ, 0xfc, !PT ;  /* 0x0000000c140a7812 */ /* 0x001fe200078efcff */
[----:B------:R-:W-:Y:S02]  /*17e0*/  @!P5 IMAD.IADD R15, R15, 0x1, -R0 ;  /* 0x000000010f0fd824 */ /* 0x000fe400078e0a00 */
[----:B------:R-:W-:-:S02]  /*17f0*/  IMAD R18, R0, R5, R3 ;  /* 0x0000000500127224 */ /* 0x000fc400078e0203 */
[----:B------:R-:W-:-:S03]  /*1800*/  IMAD.HI.U32 R5, R2, R19, RZ ;  /* 0x0000001302057227 */ /* 0x000fc600078e00ff */
[----:B------:R-:W-:Y:S01]  /*1810*/  ISETP.GT.U32.AND P5, PT, R0, R18, PT ;  /* 0x000000120000720c */ /* 0x000fe20003fa4070 */
[--C-:B------:R-:W-:Y:S01]  /*1820*/  @!P1 IMAD.IADD R12, R12, 0x1, -R0.reuse ;  /* 0x000000010c0c9824 */ /* 0x100fe200078e0a00 */
[----:B------:R-:W-:Y:S01]  /*1830*/  ISETP.GE.AND P1, PT, R8, RZ, PT ;  /* 0x000000ff0800720c */ /* 0x000fe20003f26270 */
[----:B------:R-:W-:Y:S01]  /*1840*/  @!P4 IMAD.IADD R13, R13, 0x1, -R0 ;  /* 0x000000010d0dc824 */ /* 0x000fe200078e0a00 */
[----:B------:R-:W-:Y:S01]  /*1850*/  IABS R8, R14 ;  /* 0x0000000e00087213 */ /* 0x000fe20000000000 */
[----:B------:R-:W-:Y:S01]  /*1860*/  IMAD.MOV R5, RZ, RZ, -R5 ;  /* 0x000000ffff057224 */ /* 0x000fe200078e0a05 */
[----:B------:R-:W-:Y:S01]  /*1870*/  ISETP.GE.AND P4, PT, R7, RZ, PT ;  /* 0x000000ff0700720c */ /* 0x000fe20003f86270 */
[----:B------:R-:W-:Y:S02]  /*1880*/  @!P2 IMAD.MOV R13, RZ, RZ, -R13 ;  /* 0x000000ffff0da224 */ /* 0x000fe400078e0a0d */
[----:B------:R-:W-:-:S04]  /*1890*/  IMAD.HI.U32 R7, R2, R8, RZ ;  /* 0x0000000802077227 */ /* 0x000fc800078e00ff */
[--C-:B------:R-:W-:Y:S02]  /*18a0*/  @!P5 IMAD.IADD R18, R18, 0x1, -R0.reuse ;  /* 0x000000011212d824 */ /* 0x100fe400078e0a00 */
[----:B------:R-:W-:Y:S02]  /*18b0*/  IMAD.MOV R7, RZ, RZ, -R7 ;  /* 0x000000ffff077224 */ /* 0x000fe400078e0a07 */
[C---:B------:R-:W-:Y:S01]  /*18c0*/  IMAD R19, R0.reuse, R5, R19 ;  /* 0x0000000500137224 */ /* 0x040fe200078e0213 */
[----:B------:R-:W-:Y:S01]  /*18d0*/  ISETP.GT.U32.AND P2, PT, R0, R18, PT ;  /* 0x000000120000720c */ /* 0x000fe20003f44070 */
[----:B------:R-:W-:Y:S01]  /*18e0*/  @!P0 IMAD.IADD R16, R16, 0x1, -R0 ;  /* 0x0000000110108824 */ /* 0x000fe200078e0a00 */
[----:B------:R-:W-:Y:S01]  /*18f0*/  LOP3.LUT R5, R20, 0x40, RZ, 0xfc, !PT ;  /* 0x0000004014057812 */ /* 0x000fe200078efcff */
[C---:B------:R-:W-:Y:S01]  /*1900*/  IMAD R8, R0.reuse, R7, R8 ;  /* 0x0000000700087224 */ /* 0x040fe200078e0208 */
[C---:B------:R-:W-:Y:S01]  /*1910*/  ISETP.GT.U32.AND P5, PT, R0.reuse, R19, PT ;  /* 0x000000130000720c */ /* 0x040fe20003fa4070 */
[----:B------:R-:W-:Y:S01]  /*1920*/  @!P3 IMAD.MOV R12, RZ, RZ, -R12 ;  /* 0x000000ffff0cb224 */ /* 0x000fe200078e0a0c */
[----:B------:R-:W-:Y:S01]  /*1930*/  ISETP.GT.U32.AND P3, PT, R0, R16, PT ;  /* 0x000000100000720c */ /* 0x000fe20003f64070 */
[----:B------:R-:W-:Y:S01]  /*1940*/  IMAD.HI.U32 R3, R2, R21, RZ ;  /* 0x0000001502037227 */ /* 0x000fe200078e00ff */
[----:B------:R-:W-:-:S02]  /*1950*/  ISETP.GE.AND P0, PT, R6, RZ, PT ;  /* 0x000000ff0600720c */ /* 0x000fc40003f06270 */
[----:B------:R-:W-:Y:S01]  /*1960*/  IABS R6, R5 ;  /* 0x0000000500067213 */ /* 0x000fe20000000000 */
[----:B------:R-:W-:Y:S01]  /*1970*/  IMAD.MOV R3, RZ, RZ, -R3 ;  /* 0x000000ffff037224 */ /* 0x000fe200078e0a03 */
[----:B------:R-:W-:Y:S01]  /*1980*/  STL [R1+0xcc4], R12 ;  /* 0x000cc40c01007387 */ /* 0x000fe20000100800 */
[--C-:B------:R-:W-:Y:S01]  /*1990*/  @!P2 IMAD.IADD R18, R18, 0x1, -R0.reuse ;  /* 0x000000011212a824 */ /* 0x100fe200078e0a00 */
[C---:B------:R-:W-:Y:S01]  /*19a0*/  ISETP.GT.U32.AND P2, PT, R0.reuse, R8, PT ;  /* 0x000000080000720c */ /* 0x040fe20003f44070 */
[----:B------:R-:W-:Y:S01]  /*19b0*/  IMAD R21, R0, R3, R21 ;  /* 0x0000000300157224 */ /* 0x000fe200078e0215 */
[----:B------:R-:W-:Y:S01]  /*19c0*/  LOP3.LUT R3, R20, 0x44, RZ, 0xfc, !PT ;  /* 0x0000004414037812 */ /* 0x000fe200078efcff */
[----:B------:R-:W-:Y:S01]  /*19d0*/  @!P6 IMAD.MOV R15, RZ, RZ, -R15 ;  /* 0x000000ffff0fe224 */ /* 0x000fe200078e0a0f */
[----:B------:R0:W-:Y:S01]  /*19e0*/  STL [R1+0xcc8], R13 ;  /* 0x000cc80d01007387 */ /* 0x0001e20000100800 */
[--C-:B------:R-:W-:Y:S01]  /*19f0*/  @!P5 IMAD.IADD R19, R19, 0x1, -R0.reuse ;  /* 0x000000011313d824 */ /* 0x100fe200078e0a00 */
[----:B------:R-:W-:Y:S01]  /*1a00*/  IABS R22, R3 ;  /* 0x0000000300167213 */ /* 0x000fe20000000000 */
[----:B------:R-:W-:Y:S01]  /*1a10*/  @!P3 IMAD.IADD R16, R16, 0x1, -R0 ;  /* 0x000000011010b824 */ /* 0x000fe200078e0a00 */
[----:B------:R-:W-:Y:S01]  /*1a20*/  ISETP.GT.U32.AND P6, PT, R0, R21, PT ;  /* 0x000000150000720c */ /* 0x000fe20003fc4070 */
[----:B------:R-:W-:Y:S01]  /*1a30*/  @!P4 IMAD.MOV R18, RZ, RZ, -R18 ;  /* 0x000000ffff12c224 */ /* 0x000fe200078e0a12 */
[----:B------:R-:W-:Y:S01]  /*1a40*/  ISETP.GE.AND P3, PT, R4, RZ, PT ;  /* 0x000000ff0400720c */ /* 0x000fe20003f66270 */
[----:B------:R-:W-:Y:S01]  /*1a50*/  IMAD.MOV.U32 R4, RZ, RZ, R6 ;  /* 0x000000ffff047224 */ /* 0x000fe200078e0006 */
[----:B------:R-:W-:Y:S01]  /*1a60*/  ISETP.GT.U32.AND P5, PT, R0, R19, PT ;  /* 0x000000130000720c */ /* 0x000fe20003fa4070 */
[----:B------:R-:W-:Y:S01]  /*1a70*/  @!P2 IMAD.IADD R8, R8, 0x1, -R0 ;  /* 0x000000010808a824 */ /* 0x000fe200078e0a00 */
[----:B------:R-:W-:Y:S01]  /*1a80*/  LOP3.LUT R6, R20, 0x3c, RZ, 0xfc, !PT ;  /* 0x0000003c14067812 */ /* 0x000fe200078efcff */
[----:B------:R-:W-:Y:S01]  /*1a90*/  IMAD.HI.U32 R11, R2, R22, RZ ;  /* 0x00000016020b7227 */ /* 0x000fe200078e00ff */
[----:B------:R-:W-:Y:S01]  /*1aa0*/  ISETP.GE.AND P4, PT, R3, RZ, PT ;  /* 0x000000ff0300720c */ /* 0x000fe20003f86270 */
[----:B------:R1:W-:Y:S01]  /*1ab0*/  STL [R1+0xccc], R15 ;  /* 0x000ccc0f01007387 */ /* 0x0003e20000100800 */
[----:B------:R-:W-:Y:S01]  /*1ac0*/  IABS R23, R6 ;  /* 0x0000000600177213 */ /* 0x000fe20000000000 */
[----:B------:R-:W-:Y:S01]  /*1ad0*/  @!P1 IMAD.MOV R16, RZ, RZ, -R16 ;  /* 0x000000ffff109224 */ /* 0x000fe200078e0a10 */
[----:B------:R-:W-:Y:S01]  /*1ae0*/  ISETP.GT.U32.AND P1, PT, R0, R8, PT ;  /* 0x000000080000720c */ /* 0x000fe20003f24070 */
[----:B------:R-:W-:Y:S01]  /*1af0*/  IMAD.HI.U32 R7, R2, R4, RZ ;  /* 0x0000000402077227 */ /* 0x000fe200078e00ff */
[----:B0-----:R-:W-:-:S02]  /*1b00*/  LOP3.LUT R13, R20, 0x14, RZ, 0xfc, !PT ;  /* 0x00000014140d7812 */ /* 0x001fc400078efcff */
[----:B------:R-:W-:Y:S01]  /*1b10*/  STL [R1+0xcd0], R16 ;  /* 0x000cd01001007387 */ /* 0x000fe20000100800 */
[----:B------:R-:W-:Y:S01]  /*1b20*/  IMAD.MOV R11, RZ, RZ, -R11 ;  /* 0x000000ffff0b7224 */ /* 0x000fe200078e0a0b */
[----:B------:R-:W-:Y:S01]  /*1b30*/  LOP3.LUT R12, R20, 0x10, RZ, 0xfc, !PT ;  /* 0x00000010140c7812 */ /* 0x000fe200078efcff */
[----:B------:R-:W-:Y:S01]  /*1b40*/  IMAD.MOV R7, RZ, RZ, -R7 ;  /* 0x000000ffff077224 */ /* 0x000fe200078e0a07 */
[----:B------:R-:W-:Y:S01]  /*1b50*/  STL [R1+0xcd4], R18 ;  /* 0x000cd41201007387 */ /* 0x000fe20000100800 */
[----:B------:R-:W-:Y:S01]  /*1b60*/  @!P6 IMAD.IADD R21, R21, 0x1, -R0 ;  /* 0x000000011515e824 */ /* 0x000fe200078e0a00 */
[----:B------:R-:W-:Y:S01]  /*1b70*/  ISETP.GE.AND P6, PT, R14, RZ, PT ;  /* 0x000000ff0e00720c */ /* 0x000fe20003fc6270 */
[----:B------:R-:W-:Y:S01]  /*1b80*/  IMAD R22, R0, R11, R22 ;  /* 0x0000000b00167224 */ /* 0x000fe200078e0216 */
[----:B-1----:R-:W-:Y:S01]  /*1b90*/  LOP3.LUT R15, R20, 0x4, RZ, 0xfc, !PT ;  /* 0x00000004140f7812 */ /* 0x002fe200078efcff */
[C---:B------:R-:W-:Y:S01]  /*1ba0*/  IMAD R4, R0.reuse, R7, R4 ;  /* 0x0000000700047224 */ /* 0x040fe200078e0204 */
[----:B------:R-:W-:Y:S01]  /*1bb0*/  ISETP.GT.U32.AND P2, PT, R0, R21, PT ;  /* 0x000000150000720c */ /* 0x000fe20003f44070 */
[----:B------:R-:W-:-:S04]  /*1bc0*/  IMAD.HI.U32 R7, R2, R23, RZ ;  /* 0x0000001702077227 */ /* 0x000fc800078e00ff */
[--C-:B------:R-:W-:Y:S01]  /*1bd0*/  @!P5 IMAD.IADD R19, R19, 0x1, -R0.reuse ;  /* 0x000000011313d824 */ /* 0x100fe200078e0a00 */
[----:B------:R-:W-:Y:S01]  /*1be0*/  ISETP.GT.U32.AND P5, PT, R0, R22, PT ;  /* 0x000000160000720c */ /* 0x000fe20003fa4070 */
[----:B------:R-:W-:Y:S02]  /*1bf0*/  IMAD.MOV R7, RZ, RZ, -R7 ;  /* 0x000000ffff077224 */ /* 0x000fe400078e0a07 */
[----:B------:R-:W-:Y:S01]  /*1c00*/  @!P1 IMAD.IADD R8, R8, 0x1, -R0 ;  /* 0x0000000108089824 */ /* 0x000fe200078e0a00 */
[----:B------:R-:W-:Y:S01]  /*1c10*/  ISETP.GE.AND P1, PT, R6, RZ, PT ;  /* 0x000000ff0600720c */ /* 0x000fe20003f26270 */
[----:B------:R-:W-:Y:S01]  /*1c20*/  @!P0 IMAD.MOV R19, RZ, RZ, -R19 ;  /* 0x000000ffff138224 */ /* 0x000fe200078e0a13 */
[C---:B------:R-:W-:Y:S01]  /*1c30*/  ISETP.GT.U32.AND P0, PT, R0.reuse, R4, PT ;  /* 0x000000040000720c */ /* 0x040fe20003f04070 */
[----:B------:R-:W-:Y:S01]  /*1c40*/  IMAD R23, R0, R7, R23 ;  /* 0x0000000700177224 */ /* 0x000fe200078e0217 */
[----:B------:R-:W-:Y:S01]  /*1c50*/  LOP3.LUT R7, R20, 0x30, RZ, 0xfc, !PT ;  /* 0x0000003014077812 */ /* 0x000fe200078efcff */
[----:B------:R-:W-:Y:S01]  /*1c60*/  IMAD.MOV.U32 R17, RZ, RZ, R8 ;  /* 0x000000ffff117224 */ /* 0x000fe200078e0008 */
[----:B------:R-:W-:Y:S01]  /*1c70*/  STL [R1+0xcd8], R19 ;  /* 0x000cd81301007387 */ /* 0x000fe20000100800 */
[--C-:B------:R-:W-:Y:S01]  /*1c80*/  @!P2 IMAD.IADD R21, R21, 0x1, -R0.reuse ;  /* 0x000000011515a824 */ /* 0x100fe200078e0a00 */
[----:B------:R-:W-:Y:S01]  /*1c90*/  ISETP.GE.AND P2, PT, R5, RZ, PT ;  /* 0x000000ff0500720c */ /* 0x000fe20003f46270 */
[----:B------:R-:W-:Y:S01]  /*1ca0*/  @!P6 IMAD.MOV R17, RZ, RZ, -R17 ;  /* 0x000000ffff11e224 */ /* 0x000fe200078e0a11 */
[----:B------:R-:W-:Y:S01]  /*1cb0*/  ISETP.GT.U32.AND P6, PT, R0, R23, PT ;  /* 0x000000170000720c */ /* 0x000fe20003fc4070 */
[--C-:B------:R-:W-:Y:S01]  /*1cc0*/  @!P5 IMAD.IADD R22, R22, 0x1, -R0.reuse ;  /* 0x000000011616d824 */ /* 0x100fe200078e0a00 */
[----:B------:R-:W-:Y:S01]  /*1cd0*/  LOP3.LUT R5, R20, 0x34, RZ, 0xfc, !PT ;  /* 0x0000003414057812 */ /* 0x000fe200078efcff */
[----:B------:R-:W-:Y:S01]  /*1ce0*/  @!P3 IMAD.MOV R21, RZ, RZ, -R21 ;  /* 0x000000ffff15b224 */ /* 0x000fe200078e0a15 */
[----:B------:R-:W-:Y:S01]  /*1cf0*/  IABS R3, R7 ;  /* 0x0000000700037213 */ /* 0x000fe20000000000 */
[----:B------:R-:W-:Y:S01]  /*1d00*/  @!P0 IMAD.IADD R4, R4, 0x1, -R0 ;  /* 0x0000000104048824 */ /* 0x000fe200078e0a00 */
[----:B------:R-:W-:Y:S01]  /*1d10*/  ISETP.GT.U32.AND P5, PT, R0, R22, PT ;  /* 0x000000160000720c */ /* 0x000fe20003fa4070 */
[----:B------:R0:W-:Y:S01]  /*1d20*/  STL [R1+0x38], R17 ;  /* 0x0000381101007387 */ /* 0x0001e20000100800 */
[----:B------:R-:W-:-:S02]  /*1d30*/  ISETP.GE.AND P3, PT, R24, RZ, PT ;  /* 0x000000ff1800720c */ /* 0x000fc40003f66270 */
[----:B------:R-:W-:Y:S02]  /*1d40*/  ISETP.GT.U32.AND P0, PT, R0, R4, PT ;  /* 0x000000040000720c */ /* 0x000fe40003f04070 */
[----:B------:R-:W-:Y:S01]  /*1d50*/  IABS R6, R5 ;  /* 0x0000000500067213 */ /* 0x000fe20000000000 */
[----:B------:R-:W-:Y:S01]  /*1d60*/  @!P6 IMAD.IADD R23, R23, 0x1, -R0 ;  /* 0x000000011717e824 */ /* 0x000fe200078e0a00 */
[----:B------:R-:W-:-:S03]  /*1d70*/  IABS R24, R24 ;  /* 0x0000001800187213 */ /* 0x000fc60000000000 */
[----:B------:R-:W-:Y:S01]  /*1d80*/  IMAD.HI.U32 R11, R2, R6, RZ ;  /* 0x00000006020b7227 */ /* 0x000fe200078e00ff */
[----:B------:R-:W-:-:S03]  /*1d90*/  ISETP.GT.U32.AND P6, PT, R0, R23, PT ;  /* 0x000000170000720c */ /* 0x000fc60003fc4070 */
[----:B------:R-:W-:Y:S01]  /*1da0*/  @!P5 IMAD.IADD R22, R22, 0x1, -R0 ;  /* 0x000000011616d824 */ /* 0x000fe200078e0a00 */
[----:B------:R-:W-:Y:S01]  /*1db0*/  ISETP.GE.AND P5, PT, R5, RZ, PT ;  /* 0x000000ff0500720c */ /* 0x000fe20003fa6270 */
[----:B------:R-:W-:-:S04]  /*1dc0*/  IMAD.HI.U32 R5, R2, R3, RZ ;  /* 0x0000000302057227 */ /* 0x000fc800078e00ff */
[----:B------:R-:W-:-:S04]  /*1dd0*/  IMAD.HI.U32 R8, R2, R24, RZ ;  /* 0x0000001802087227 */ /* 0x000fc800078e00ff */
[----:B------:R-:W-:Y:S01]  /*1de0*/  @!P0 IMAD.IADD R4, R4, 0x1, -R0 ;  /* 0x0000000104048824 */ /* 0x000fe200078e0a00 */
[----:B------:R-:W-:Y:S01]  /*1df0*/  ISETP.GE.AND P0, PT, R7, RZ, PT ;  /* 0x000000ff0700720c */ /* 0x000fe20003f06270 */
[----:B------:R-:W-:Y:S02]  /*1e00*/  IMAD.MOV R5, RZ, RZ, -R5 ;  /* 0x000000ffff057224 */ /* 0x000fe400078e0a05 */
[----:B------:R-:W-:Y:S02]  /*1e10*/  IMAD.MOV R7, RZ, RZ, -R11 ;  /* 0x000000ffff077224 */ /* 0x000fe400078e0a0b */
[----:B------:R-:W-:Y:S02]  /*1e20*/  IMAD.MOV R8, RZ, RZ, -R8 ;  /* 0x000000ffff087224 */ /* 0x000fe400078e0a08 */
[----:B------:R-:W-:Y:S01]  /*1e30*/  IMAD R3, R0, R5, R3 ;  /* 0x0000000500037224 */ /* 0x000fe200078e0203 */
[----:B------:R-:W-:Y:S01]  /*1e40*/  LOP3.LUT R5, R20, 0x2c, RZ, 0xfc, !PT ;  /* 0x0000002c14057812 */ /* 0x000fe200078efcff */
[----:B------:R-:W-:-:S02]  /*1e50*/  @!P6 IMAD.IADD R23, R23, 0x1, -R0 ;  /* 0x000000011717e824 */ /* 0x000fc400078e0a00 */
[C---:B------:R-:W-:Y:S01]  /*1e60*/  IMAD R6, R0.reuse, R7, R6 ;  /* 0x0000000700067224 */ /* 0x040fe200078e0206 */
[----:B------:R-:W-:Y:S01]  /*1e70*/  IABS R7, R27 ;  /* 0x0000001b00077213 */ /* 0x000fe20000000000 */
[C---:B------:R-:W-:Y:S01]  /*1e80*/  IMAD R24, R0.reuse, R8, R24 ;  /* 0x0000000800187224 */ /* 0x040fe200078e0218 */
[----:B------:R-:W-:Y:S01]  /*1e90*/  IABS R8, R29 ;  /* 0x0000001d00087213 */ /* 0x000fe20000000000 */
[----:B------:R-:W-:Y:S01]  /*1ea0*/  @!P1 IMAD.MOV R23, RZ, RZ, -R23 ;  /* 0x000000ffff179224 */ /* 0x000fe200078e0a17 */
[C---:B------:R-:W-:Y:S01]  /*1eb0*/  ISETP.GT.U32.AND P1, PT, R0.reuse, R3, PT ;  /* 0x000000030000720c */ /* 0x040fe20003f24070 */
[----:B------:R-:W-:Y:S01]  /*1ec0*/  @!P4 IMAD.MOV R22, RZ, RZ, -R22 ;  /* 0x000000ffff16c224 */ /* 0x000fe200078e0a16 */
[C---:B------:R-:W-:Y:S01]  /*1ed0*/  ISETP.GT.U32.AND P6, PT, R0.reuse, R6, PT ;  /* 0x000000060000720c */ /* 0x040fe20003fc4070 */
[----:B------:R-:W-:Y:S01]  /*1ee0*/  IMAD.MOV.U32 R9, RZ, RZ, R4 ;  /* 0x000000ffff097224 */ /* 0x000fe200078e0004 */
[----:B------:R-:W-:Y:S01]  /*1ef0*/  ISETP.GT.U32.AND P4, PT, R0, R24, PT ;  /* 0x000000180000720c */ /* 0x000fe20003f84070 */
[----:B------:R-:W-:Y:S01]  /*1f00*/  IMAD.HI.U32 R11, R2, R8, RZ ;  /* 0x00000008020b7227 */ /* 0x000fe200078e00ff */
[----:B------:R-:W-:-:S03]  /*1f10*/  IABS R4, R5 ;  /* 0x0000000500047213 */ /* 0x000fc60000000000 */
[----:B------:R-:W-:Y:S01]  /*1f20*/  @!P2 IMAD.MOV R9, RZ, RZ, -R9 ;  /* 0x000000ffff09a224 */ /* 0x000fe200078e0a09 */
[----:B------:R-:W-:Y:S01]  /*1f30*/  ISETP.GE.AND P2, PT, R5, RZ, PT ;  /* 0x000000ff0500720c */ /* 0x000fe20003f46270 */
[----:B------:R-:W-:Y:S01]  /*1f40*/  IMAD.MOV R11, RZ, RZ, -R11 ;  /* 0x000000ffff0b7224 */ /* 0x000fe200078e0a0b */
[----:B------:R-:W-:Y:S01]  /*1f50*/  IABS R5, R25 ;  /* 0x0000001900057213 */ /* 0x000fe20000000000 */
[--C-:B------:R-:W-:Y:S01]  /*1f60*/  @!P1 IMAD.IADD R3, R3, 0x1, -R0.reuse ;  /* 0x0000000103039824 */ /* 0x100fe200078e0a00 */
[----:B------:R1:W-:Y:S01]  /*1f70*/  STL [R1+0x20], R9 ;  /* 0x0000200901007387 */ /* 0x0003e20000100800 */
[--C-:B------:R-:W-:Y:S02]  /*1f80*/  @!P6 IMAD.IADD R6, R6, 0x1, -R0.reuse ;  /* 0x000000010606e824 */ /* 0x100fe400078e0a00 */
[----:B------:R-:W-:Y:S01]  /*1f90*/  @!P4 IMAD.IADD R24, R24, 0x1, -R0 ;  /* 0x000000011818c824 */ /* 0x000fe200078e0a00 */
[----:B------:R-:W-:Y:S01]  /*1fa0*/  ISETP.GT.U32.AND P1, PT, R0, R3, PT ;  /* 0x000000030000720c */ /* 0x000fe20003f24070 */
[----:B0-----:R-:W-:Y:S01]  /*1fb0*/  IMAD.HI.U32 R17, R2, R5, RZ ;  /* 0x0000000502117227 */ /* 0x001fe200078e00ff */
[----:B------:R-:W-:-:S02]  /*1fc0*/  ISETP.GT.U32.AND P6, PT, R0, R6, PT ;  /* 0x000000060000720c */ /* 0x000fc40003fc4070 */
[----:B------:R-:W-:Y:S01]  /*1fd0*/  ISETP.GT.U32.AND P4, PT, R0, R24, PT ;  /* 0x000000180000720c */ /* 0x000fe20003f84070 */
[----:B------:R-:W-:Y:S01]  /*1fe0*/  IMAD.HI.U32 R14, R2, R7, RZ ;  /* 0x00000007020e7227 */ /* 0x000fe200078e00ff */
[----:B-1----:R-:W-:-:S03]  /*1ff0*/  LOP3.LUT R9, R20, 0x18, RZ, 0xfc, !PT ;  /* 0x0000001814097812 */ /* 0x002fc600078efcff */
[----:B------:R-:W-:Y:S02]  /*2000*/  IMAD.MOV R17, RZ, RZ, -R17 ;  /* 0x000000ffff117224 */ /* 0x000fe400078e0a11 */
[----:B------:R-:W-:Y:S01]  /*2010*/  IMAD.HI.U32 R26, R2, R4, RZ ;  /* 0x00000004021a7227 */ /* 0x000fe200078e00ff */
[----:B------:R0:W-:Y:S03]  /*2020*/  STL [R1+0x34], R9 ;  /* 0x0000340901007387 */ /* 0x0001e60000100800 */
[C---:B------:R-:W-:Y:S01]  /*2030*/  IMAD R8, R0.reuse, R11, R8 ;  /* 0x0000000b00087224 */ /* 0x040fe200078e0208 */
[----:B------:R-:W-:Y:S01]  /*2040*/  IABS R11, R28 ;  /* 0x0000001c000b7213 */ /* 0x000fe20000000000 */
[----:B------:R-:W-:Y:S01]  /*2050*/  IMAD.MOV R14, RZ, RZ, -R14 ;  /* 0x000000ffff0e7224 */ /* 0x000fe200078e0a0e */
[----:B------:R1:W-:Y:S01]  /*2060*/  STL [R1+0x24], R15 ;  /* 0x0000240f01007387 */ /* 0x0003e20000100800 */
[----:B------:R-:W-:Y:S01]  /*2070*/  IMAD R5, R0, R17, R5 ;  /* 0x0000001100057224 */ /* 0x000fe200078e0205 */
[----:B------:R-:W-:Y:S01]  /*2080*/  IABS R17, R13 ;  /* 0x0000000d00117213 */ /* 0x000fe20000000000 */
[----:B------:R-:W-:-:S02]  /*2090*/  IMAD.MOV R26, RZ, RZ, -R26 ;  /* 0x000000ffff1a7224 */ /* 0x000fc400078e0a1a */
[--C-:B------:R-:W-:Y:S01]  /*20a0*/  @!P1 IMAD.IADD R3, R3, 0x1, -R0.reuse ;  /* 0x0000000103039824 */ /* 0x100fe200078e0a00 */
[C---:B------:R-:W-:Y:S01]  /*20b0*/  ISETP.GT.U32.AND P1, PT, R0.reuse, R8, PT ;  /* 0x000000080000720c */ /* 0x040fe20003f24070 */
[----:B------:R-:W-:Y:S01]  /*20c0*/  IMAD R7, R0, R14, R7 ;  /* 0x0000000e00077224 */ /* 0x000fe200078e0207 */
[----:B------:R-:W-:Y:S01]  /*20d0*/  IABS R14, R9 ;  /* 0x00000009000e7213 */ /* 0x000fe20000000000 */
[--C-:B------:R-:W-:Y:S01]  /*20e0*/  @!P6 IMAD.IADD R6, R6, 0x1, -R0.reuse ;  /* 0x000000010606e824 */ /* 0x100fe200078e0a00 */
[----:B------:R-:W-:Y:S01]  /*20f0*/  ISETP.GT.U32.AND P6, PT, R0, R5, PT ;  /* 0x000000050000720c */ /* 0x000fe20003fc4070 */
[----:B------:R-:W-:Y:S01]  /*2100*/  @!P4 IMAD.IADD R24, R24, 0x1, -R0 ;  /* 0x000000011818c824 */ /* 0x000fe200078e0a00 */
[----:B------:R-:W-:Y:S01]  /*2110*/  ISETP.GE.AND P4, PT, R25, RZ, PT ;  /* 0x000000ff1900720c */ /* 0x000fe20003f86270 */
[----:B------:R-:W-:Y:S01]  /*2120*/  IMAD R4, R0, R26, R4 ;  /* 0x0000001a00047224 */ /* 0x000fe200078e0204 */
[----:B0-----:R-:W-:Y:S01]  /*2130*/  LOP3.LUT R9, R20, 0x8, RZ, 0xfc, !PT ;  /* 0x0000000814097812 */ /* 0x001fe200078efcff */
[----:B------:R-:W-:Y:S01]  /*2140*/  @!P5 IMAD.MOV R6, RZ, RZ, -R6 ;  /* 0x000000ffff06d224 */ /* 0x000fe200078e0a06 */
[C---:B------:R-:W-:Y:S01]  /*2150*/  ISETP.GT.U32.AND P5, PT, R0.reuse, R7, PT ;  /* 0x000000070000720c */ /* 0x040fe20003fa4070 */
[----:B------:R-:W-:Y:S01]  /*2160*/  @!P3 IMAD.MOV R24, RZ, RZ, -R24 ;  /* 0x000000ffff18b224 */ /* 0x000fe200078e0a18 */
[----:B------:R-:W-:Y:S01]  /*2170*/  ISETP.GT.U32.AND P3, PT, R0, R4, PT ;  /* 0x000000040000720c */ /* 0x000fe20003f64070 */
[----:B------:R-:W-:-:S02]  /*2180*/  @!P1 IMAD.IADD R8, R8, 0x1, -R0 ;  /* 0x0000000108089824 */ /* 0x000fc400078e0a00 */
[----:B------:R-:W-:-:S03]  /*2190*/  IMAD.HI.U32 R25, R2, R11, RZ ;  /* 0x0000000b02197227 */ /* 0x000fc600078e00ff */
[----:B------:R-:W-:Y:S01]  /*21a0*/  ISETP.GT.U32.AND P1, PT, R0, R8, PT ;  /* 0x000000080000720c */ /* 0x000fe20003f24070 */
[----:B------:R-:W-:Y:S02]  /*21b0*/  @!P6 IMAD.IADD R5, R5, 0x1, -R0 ;  /* 0x000000010505e824 */ /* 0x000fe400078e0a00 */
[----:B------:R-:W-:-:S04]  /*21c0*/  IMAD.HI.U32 R26, R2, R14, RZ ;  /* 0x0000000e021a7227 */ /* 0x000fc800078e00ff */
[--C-:B------:R-:W-:Y:S01]  /*21d0*/  @!P5 IMAD.IADD R7, R7, 0x1, -R0.reuse ;  /* 0x000000010707d824 */ /* 0x100fe200078e0a00 */
[----:B------:R-:W-:Y:S01]  /*21e0*/  ISETP.GT.U32.AND P5, PT, R0, R5, PT ;  /* 0x000000050000720c */ /* 0x000fe20003fa4070 */
[----:B------:R-:W-:Y:S01]  /*21f0*/  @!P3 IMAD.IADD R4, R4, 0x1, -R0 ;  /* 0x000000010404b824 */ /* 0x000fe200078e0a00 */
[----:B------:R-:W-:Y:S01]  /*2200*/  ISETP.GE.AND P3, PT, R27, RZ, PT ;  /* 0x000000ff1b00720c */ /* 0x000fe20003f66270 */
[----:B------:R-:W-:Y:S02]  /*2210*/  IMAD.MOV R25, RZ, RZ, -R25 ;  /* 0x000000ffff197224 */ /* 0x000fe400078e0a19 */
[----:B------:R-:W-:Y:S01]  /*2220*/  IMAD.HI.U32 R27, R2, R17, RZ ;  /* 0x00000011021b7227 */ /* 0x000fe200078e00ff */
[----:B------:R-:W-:-:S03]  /*2230*/  ISETP.GT.U32.AND P6, PT, R0, R4, PT ;  /* 0x000000040000720c */ /* 0x000fc60003fc4070 */
[----:B------:R-:W-:Y:S02]  /*2240*/  IMAD.MOV R26, RZ, RZ, -R26 ;  /* 0x000000ffff1a7224 */ /* 0x000fe400078e0a1a */
[----:B------:R-:W-:Y:S02]  /*2250*/  IMAD R11, R0, R25, R11 ;  /* 0x00000019000b7224 */ /* 0x000fe400078e020b */
[----:B------:R-:W-:Y:S01]  /*2260*/  IMAD.MOV R25, RZ, RZ, -R27 ;  /* 0x000000ffff197224 */ /* 0x000fe200078e0a1b */
[----:B------:R-:W-:Y:S01]  /*2270*/  IABS R27, R20 ;  /* 0x00000014001b7213 */ /* 0x000fe20000000000 */
[--C-:B------:R-:W-:Y:S01]  /*2280*/  @!P1 IMAD.IADD R8, R8, 0x1, -R0.reuse ;  /* 0x0000000108089824 */ /* 0x100fe200078e0a00 */
[----:B------:R-:W-:Y:S01]  /*2290*/  ISETP.GE.AND P1, PT, R20, RZ, PT ;  /* 0x000000ff1400720c */ /* 0x000fe20003f26270 */
[----:B------:R-:W-:Y:S01]  /*22a0*/  @!P5 IMAD.IADD R5, R5, 0x1, -R0 ;  /* 0x000000010505d824 */ /* 0x000fe200078e0a00 */
[----:B------:R-:W-:Y:S01]  /*22b0*/  ISETP.GE.AND P5, PT, R28, RZ, PT ;  /* 0x000000ff1c00720c */ /* 0x000fe20003fa6270 */
[C---:B------:R-:W-:Y:S01]  /*22c0*/  IMAD R14, R0.reuse, R26, R14 ;  /* 0x0000001a000e7224 */ /* 0x040fe200078e020e */
[----:B------:R-:W-:Y:S01]  /*22d0*/  IABS R20, R12 ;  /* 0x0000000c00147213 */ /* 0x000fe20000000000 */
[----:B------:R-:W-:Y:S01]  /*22e0*/  IMAD R17, R0, R25, R17 ;  /* 0x0000001900117224 */ /* 0x000fe200078e0211 */
[----:B------:R-:W-:Y:S01]  /*22f0*/  IABS R26, R15 ;  /* 0x0000000f001a7213 */ /* 0x000fe20000000000 */
[----:B------:R-:W-:Y:S01]  /*2300*/  IMAD.MOV.U32 R16, RZ, RZ, R27 ;  /* 0x000000ffff107224 */ /* 0x000fe200078e001b */
[----:B------:R-:W-:Y:S01]  /*2310*/  IABS R28, R10 ;  /* 0x0000000a001c7213 */ /* 0x000fe20000000000 */
[----:B------:R-:W-:Y:S01]  /*2320*/  @!P6 IMAD.IADD R4, R4, 0x1, -R0 ;  /* 0x000000010404e824 */ /* 0x000fe200078e0a00 */
[----:B------:R-:W-:Y:S01]  /*2330*/  IABS R25, R9 ;  /* 0x0000000900197213 */ /* 0x000fe20000000000 */
[----:B------:R-:W-:Y:S01]  /*2340*/  IMAD.HI.U32 R27, R2, R20, RZ ;  /* 0x00000014021b7227 */ /* 0x000fe200078e00ff */
[----:B------:R-:W-:-:S03]  /*2350*/  ISETP.GE.AND P6, PT, R29, RZ, PT ;  /* 0x000000ff1d00720c */ /* 0x000fc60003fc6270 */
[----:B------:R-:W-:-:S04]  /*2360*/  IMAD.HI.U32 R18, R2, R26, RZ ;  /* 0x0000001a02127227 */ /* 0x000fc800078e00ff */
[----:B------:R-:W-:-:S04]  /*2370*/  IMAD.HI.U32 R29, R2, R28, RZ ;  /* 0x0000001c021d7227 */ /* 0x000fc800078e00ff */
[----:B-1----:R-:W-:-:S04]  /*2380*/  IMAD.HI.U32 R15, R2, R16, RZ ;  /* 0x00000010020f7227 */ /* 0x002fc800078e00ff */
[----:B------:R-:W-:-:S04]  /*2390*/  IMAD.HI.U32 R19, R2, R25, RZ ;  /* 0x0000001902137227 */ /* 0x000fc800078e00ff */
[----:B------:R-:W-:Y:S02]  /*23a0*/  IMAD.MOV R2, RZ, RZ, -R27 ;  /* 0x000000ffff027224 */ /* 0x000fe400078e0a1b */
[----:B------:R-:W-:Y:S02]  /*23b0*/  IMAD.MOV R18, RZ, RZ, -R18 ;  /* 0x000000ffff127224 */ /* 0x000fe400078e0a12 */
[----:B------:R-:W-:Y:S02]  /*23c0*/  IMAD.MOV R27, RZ, RZ, -R29 ;  /* 0x000000ffff1b7224 */ /* 0x000fe400078e0a1d */
[----:B------:R-:W-:Y:S02]  /*23d0*/  IMAD.MOV R15, RZ, RZ, -R15 ;  /* 0x000000ffff0f7224 */ /* 0x000fe400078e0a0f */
[----:B------:R-:W-:Y:S02]  /*23e0*/  IMAD.MOV R29, RZ, RZ, -R19 ;  /* 0x000000ffff1d7224 */ /* 0x000fe400078e0a13 */
[----:B------:R-:W2:Y:S01]  /*23f0*/  LDL.LU R19, [R1+0xcd8] ;  /* 0x000cd80001137983 */ /* 0x000ea20000300800 */
[----:B------:R-:W-:-:S02]  /*2400*/  IMAD R28, R0, R27, R28 ;  /* 0x0000001b001c7224 */ /* 0x000fc400078e021c */
[C---:B------:R-:W-:Y:S02]  /*2410*/  IMAD R26, R0.reuse, R18, R26 ;  /* 0x00000012001a7224 */ /* 0x040fe400078e021a */
[----:B------:R-:W3:Y:S01]  /*2420*/  LDL.LU R18, [R1+0xcd4] ;  /* 0x000cd40001127983 */ /* 0x000ee20000300800 */
[C---:B------:R-:W-:Y:S02]  /*2430*/  IMAD R27, R0.reuse, R15, R16 ;  /* 0x0000000f001b7224 */ /* 0x040fe400078e0210 */
[C---:B------:R-:W-:Y:S01]  /*2440*/  IMAD R25, R0.reuse, R29, R25 ;  /* 0x0000001d00197224 */ /* 0x040fe200078e0219 */
[----:B------:R-:W4:Y:S01]  /*2450*/  LDL.LU R16, [R1+0xcd0] ;  /* 0x000cd00001107983 */ /* 0x000f220000300800 */
[----:B------:R-:W-:Y:S01]  /*2460*/  @!P0 IMAD.MOV R3, RZ, RZ, -R3 ;  /* 0x000000ffff038224 */ /* 0x000fe200078e0a03 */
[C---:B------:R-:W-:Y:S02]  /*2470*/  ISETP.GT.U32.AND P0, PT, R0.reuse, R7, PT ;  /* 0x000000070000720c */ /* 0x040fe40003f04070 */
[----:B------:R-:W2:Y:S04]  /*2480*/  LDL.LU R15, [R1+0xccc] ;  /* 0x000ccc00010f7983 */ /* 0x000ea80000300800 */
[----:B------:R-:W2:Y:S07]  /*2490*/  LDL.LU R29, [R1+0x34] ;  /* 0x00003400011d7983 */ /* 0x000eae0000300800 */
[----:B------:R-:W-:Y:S01]  /*24a0*/  @!P0 IMAD.IADD R7, R7, 0x1, -R0 ;  /* 0x0000000107078824 */ /* 0x000fe200078e0a00 */
[----:B------:R-:W-:-:S13]  /*24b0*/  ISETP.GT.U32.AND P0, PT, R0, R11, PT ;  /* 0x0000000b0000720c */ /* 0x000fda0003f04070 */
[----:B------:R-:W-:Y:S01]  /*24c0*/  @!P0 IMAD.IADD R11, R11, 0x1, -R0 ;  /* 0x000000010b0b8824 */ /* 0x000fe200078e0a00 */
[----:B------:R-:W-:-:S13]  /*24d0*/  ISETP.GT.U32.AND P0, PT, R0, R14, PT ;  /* 0x0000000e0000720c */ /* 0x000fda0003f04070 */
[----:B------:R-:W-:Y:S01]  /*24e0*/  @!P0 IMAD.IADD R14, R14, 0x1, -R0 ;  /* 0x000000010e0e8824 */ /* 0x000fe200078e0a00 */
[C---:B------:R-:W-:Y:S01]  /*24f0*/  ISETP.GT.U32.AND P0, PT, R0.reuse, R17, PT ;  /* 0x000000110000720c */ /* 0x040fe20003f04070 */
[C---:B------:R-:W-:Y:S02]  /*2500*/  IMAD R20, R0.reuse, R2, R20 ;  /* 0x0000000200147224 */ /* 0x040fe400078e0214 */
[----:B------:R-:W-:Y:S02]  /*2510*/  @!P2 IMAD.MOV R4, RZ, RZ, -R4 ;  /* 0x000000ffff04a224 */ /* 0x000fe400078e0a04 */
[----:B------:R-:W-:Y:S01]  /*2520*/  @!P4 IMAD.MOV R5, RZ, RZ, -R5 ;  /* 0x000000ffff05c224 */ /* 0x000fe200078e0a05 */
[C---:B------:R-:W-:Y:S01]  /*2530*/  ISETP.GT.U32.AND P4, PT, R0.reuse, R14, PT ;  /* 0x0000000e0000720c */ /* 0x040fe20003f84070 */
[----:B------:R-:W-:Y:S01]  /*2540*/  @!P3 IMAD.MOV R7, RZ, RZ, -R7 ;  /* 0x000000ffff07b224 */ /* 0x000fe200078e0a07 */
[----:B------:R-:W-:Y:S01]  /*2550*/  ISETP.GT.U32.AND P3, PT, R0, R20, PT ;  /* 0x000000140000720c */ /* 0x000fe20003f64070 */
[----:B------:R-:W-:-:S04]  /*2560*/  @!P6 IMAD.MOV R8, RZ, RZ, -R8 ;  /* 0x000000ffff08e224 */ /* 0x000fc800078e0a08 */
[----:B------:R-:W-:Y:S01]  /*2570*/  @!P0 IMAD.IADD R17, R17, 0x1, -R0 ;  /* 0x0000000111118824 */ /* 0x000fe200078e0a00 */
[C---:B------:R-:W-:Y:S02]  /*2580*/  ISETP.GT.U32.AND P0, PT, R0.reuse, R11, PT ;  /* 0x0000000b0000720c */ /* 0x040fe40003f04070 */
[C---:B------:R-:W-:Y:S02]  /*2590*/  ISETP.GT.U32.AND P6, PT, R0.reuse, R28, PT ;  /* 0x0000001c0000720c */ /* 0x040fe40003fc4070 */
[----:B------:R-:W-:Y:S02]  /*25a0*/  ISETP.GT.U32.AND P2, PT, R0, R17, PT ;  /* 0x000000110000720c */ /* 0x000fe40003f44070 */
[----:B------:R-:W0:Y:S04]  /*25b0*/  S2R R0, SR_TID.X ;  /* 0x0000000000007919 */ /* 0x000e280000002100 */
[----:B------:R-:W1:Y:S01]  /*25c0*/  S2R R2, SR_TID.X ;  /* 0x0000000000027919 */ /* 0x000e620000002100 */
[----:B0-----:R-:W-:Y:S01]  /*25d0*/  LOP3.LUT R0, R0, 0x7, RZ, 0xc0, !PT ;  /* 0x0000000700007812 */ /* 0x001fe200078ec0ff */
[----:B-1----:R-:W-:-:S04]  /*25e0*/  IMAD.SHL.U32 R2, R2, 0x2, RZ ;  /* 0x0000000202027824 */ /* 0x002fc800078e00ff */
[----:B------:R-:W-:-:S05]  /*25f0*/  IMAD R0, R0, 0x90, RZ ;  /* 0x0000009000007824 */ /* 0x000fca00078e02ff */
[----:B------:R-:W-:Y:S02]  /*2600*/  LOP3.LUT R0, R0, 0x30, R2, 0x78, !PT ;  /* 0x0000003000007812 */ /* 0x000fe400078e7802 */
[----:B------:R-:W-:-:S05]  /*2610*/  IABS R0, c[0x0][0x17c] ;  /* 0x00005f0000007a13 */ /* 0x000fca0000000000 */
[--C-:B------:R-:W-:Y:S01]  /*2620*/  @!P0 IMAD.IADD R11, R11, 0x1, -R0.reuse ;  /* 0x000000010b0b8824 */ /* 0x100fe200078e0a00 */
[----:B------:R-:W-:Y:S01]  /*2630*/  ISETP.GT.U32.AND P0, PT, R0, R27, PT ;  /* 0x0000001b0000720c */ /* 0x000fe20003f04070 */
[--C-:B------:R-:W-:Y:S01]  /*2640*/  @!P4 IMAD.IADD R14, R14, 0x1, -R0.reuse ;  /* 0x000000010e0ec824 */ /* 0x100fe200078e0a00 */
[C---:B------:R-:W-:Y:S01]  /*2650*/  ISETP.GT.U32.AND P4, PT, R0.reuse, R25, PT ;  /* 0x000000190000720c */ /* 0x040fe20003f84070 */
[----:B------:R-:W-:Y:S01]  /*2660*/  @!P2 IMAD.IADD R17, R17, 0x1, -R0 ;  /* 0x000000011111a824 */ /* 0x000fe200078e0a00 */
[----:B------:R-:W-:Y:S02]  /*2670*/  ISETP.GT.U32.AND P2, PT, R0, R26, PT ;  /* 0x0000001a0000720c */ /* 0x000fe40003f44070 */
[----:B------:R-:W0:Y:S01]  /*2680*/  S2R R0, SR_TID.X ;  /* 0x0000000000007919 */ /* 0x000e220000002100 */
[----:B------:R-:W-:Y:S02]  /*2690*/  LOP3.LUT R2, R2, 0x10, RZ, 0xc0, !PT ;  /* 0x0000001002027812 */ /* 0x000fe400078ec0ff */
[----:B0-----:R-:W-:-:S04]  /*26a0*/  LOP3.LUT R0, R0, 0xc0, RZ, 0xc0, !PT ;  /* 0x000000c000007812 */ /* 0x001fc800078ec0ff */
[----:B------:R-:W-:Y:S02]  /*26b0*/  LEA.HI R2, R0, R2, RZ, 0x1f ;  /* 0x0000000200027211 */ /* 0x000fe400078ff8ff */
[----:B------:R-:W-:-:S05]  /*26c0*/  IABS R0, c[0x0][0x17c] ;  /* 0x00005f0000007a13 */ /* 0x000fca0000000000 */
[--C-:B------:R-:W-:Y:S02]  /*26d0*/  @!P3 IMAD.IADD R20, R20, 0x1, -R0.reuse ;  /* 0x000000011414b824 */ /* 0x100fe400078e0a00 */
[--C-:B------:R-:W-:Y:S02]  /*26e0*/  @!P6 IMAD.IADD R28, R28, 0x1, -R0.reuse ;  /* 0x000000011c1ce824 */ /* 0x100fe400078e0a00 */
[--C-:B------:R-:W-:Y:S01]  /*26f0*/  @!P0 IMAD.IADD R27, R27, 0x1, -R0.reuse ;  /* 0x000000011b1b8824 */ /* 0x100fe200078e0a00 */
[C---:B------:R-:W-:Y:S01]  /*2700*/  ISETP.GT.U32.AND P6, PT, R0.reuse, R20, PT ;  /* 0x000000140000720c */ /* 0x040fe20003fc4070 */
[----:B------:R-:W-:Y:S01]  /*2710*/  @!P4 IMAD.IADD R25, R25, 0x1, -R0 ;  /* 0x000000011919c824 */ /* 0x000fe200078e0a00 */
[C---:B------:R-:W-:Y:S02]  /*2720*/  ISETP.GT.U32.AND P0, PT, R0.reuse, R28, PT ;  /* 0x0000001c0000720c */ /* 0x040fe40003f04070 */
[----:B------:R-:W-:Y:S01]  /*2730*/  ISETP.GT.U32.AND P4, PT, R0, R27, PT ;  /* 0x0000001b0000720c */ /* 0x000fe20003f84070 */
[----:B------:R-:W-:Y:S01]  /*2740*/  @!P5 IMAD.MOV R11, RZ, RZ, -R11 ;  /* 0x000000ffff0bd224 */ /* 0x000fe200078e0a0b */
[----:B------:R-:W-:-:S07]  /*2750*/  ISETP.GE.AND P5, PT, R13, RZ, PT ;  /* 0x000000ff0d00720c */ /* 0x000fce0003fa6270 */
[--C-:B------:R-:W-:Y:S01]  /*2760*/  @!P6 IMAD.IADD R20, R20, 0x1, -R0.reuse ;  /* 0x000000011414e824 */ /* 0x100fe200078e0a00 */
[----:B------:R-:W-:Y:S01]  /*2770*/  ISETP.GE.AND P6, PT, R12, RZ, PT ;  /* 0x000000ff0c00720c */ /* 0x000fe20003fc6270 */
[--C-:B------:R-:W-:Y:S01]  /*2780*/  @!P0 IMAD.IADD R28, R28, 0x1, -R0.reuse ;  /* 0x000000011c1c8824 */ /* 0x100fe200078e0a00 */
[----:B------:R-:W-:Y:S01]  /*2790*/  ISETP.GE.AND P0, PT, R10, RZ, PT ;  /* 0x000000ff0a00720c */ /* 0x000fe20003f06270 */
[----:B------:R-:W-:Y:S01]  /*27a0*/  @!P4 IMAD.IADD R27, R27, 0x1, -R0 ;  /* 0x000000011b1bc824 */ /* 0x000fe200078e0a00 */
[----:B------:R-:W-:Y:S02]  /*27b0*/  ISETP.GE.AND P4, PT, R9, RZ, PT ;  /* 0x000000ff0900720c */ /* 0x000fe40003f86270 */
[----:B--2---:R-:W-:Y:S02]  /*27c0*/  ISETP.GE.AND P3, PT, R29, RZ, PT ;  /* 0x000000ff1d00720c */ /* 0x004fe40003f66270 */
[----:B------:R-:W0:Y:S02]  /*27d0*/  S2R R29, SR_TID.X ;  /* 0x00000000001d7919 */ /* 0x000e240000002100 */
[----:B0-----:R-:W-:-:S05]  /*27e0*/  LOP3.LUT R29, R29, 0x7, RZ, 0xc0, !PT ;  /* 0x000000071d1d7812 */ /* 0x001fca00078ec0ff */
[----:B------:R-:W-:-:S05]  /*27f0*/  IMAD R29, R29, 0x410, RZ ;  /* 0x000004101d1d7824 */ /* 0x000fca00078e02ff */
[----:B------:R-:W-:Y:S02]  /*2800*/  LOP3.LUT R2, R29, R2, RZ, 0x3c, !PT ;  /* 0x000000021d027212 */ /* 0x000fe400078e3cff */
[----:B------:R-:W2:Y:S04]  /*2810*/  LDL.LU R29, [R1+0x24] ;  /* 0x00002400011d7983 */ /* 0x000ea80000300800 */
[----:B------:R-:W3:Y:S04]  /*2820*/  LDL.LU R13, [R1+0x14] ;  /* 0x00001400010d7983 */ /* 0x000ee80000300800 */
[----:B------:R-:W3:Y:S04]  /*2830*/  LDL.LU R12, [R1+0x10] ;  /* 0x00001000010c7983 */ /* 0x000ee80000300800 */
[----:B------:R-:W3:Y:S04]  /*2840*/  LDL.LU R10, [R1+0xc] ;  /* 0x00000c00010a7983 */ /* 0x000ee80000300800 */
[----:B------:R-:W3:Y:S01]  /*2850*/  LDL.LU R9, [R1+0x8] ;  /* 0x0000080001097983 */ /* 0x000ee20000300800 */
[----:B------:R-:W-:Y:S01]  /*2860*/  @!P2 IMAD.IADD R26, R26, 0x1, -R0 ;  /* 0x000000011a1aa824 */ /* 0x000fe200078e0a00 */
[----:B------:R-:W-:-:S13]  /*2870*/  ISETP.GT.U32.AND P2, PT, R0, R25, PT ;  /* 0x000000190000720c */ /* 0x000fda0003f44070 */
[----:B------:R-:W-:Y:S02]  /*2880*/  @!P2 IMAD.IADD R25, R25, 0x1, -R0 ;  /* 0x000000011919a824 */ /* 0x000fe400078e0a00 */
[----:B------:R-:W-:Y:S01]  /*2890*/  @!P3 IMAD.MOV R14, RZ, RZ, -R14 ;  /* 0x000000ffff0eb224 */ /* 0x000fe200078e0a0e */
[----:B------:R-:W-:Y:S01]  /*28a0*/  ISETP.GT.U32.AND P3, PT, R0, R26, PT ;  /* 0x0000001a0000720c */ /* 0x000fe20003f64070 */
[----:B------:R-:W-:-:S12]  /*28b0*/  @!P5 IMAD.MOV R17, RZ, RZ, -R17 ;  /* 0x000000ffff11d224 */ /* 0x000fd800078e0a11 */
[----:B------:R-:W-:Y:S01]  /*28c0*/  @!P3 IMAD.IADD R26, R26, 0x1, -R0 ;  /* 0x000000011a1ab824 */ /* 0x000fe200078e0a00 */
[----:B------:R-:W-:Y:S02]  /*28d0*/  ISETP.NE.AND P3, PT, RZ, c[0x0][0x17c], PT ;  /* 0x00005f00ff007a0c */ /* 0x000fe40003f65270 */
[----:B--2---:R-:W-:Y:S02]  /*28e0*/  ISETP.GE.AND P2, PT, R29, RZ, PT ;  /* 0x000000ff1d00720c */ /* 0x004fe40003f46270 */
[----:B------:R-:W0:Y:S02]  /*28f0*/  S2R R29, SR_TID.X ;  /* 0x00000000001d7919 */ /* 0x000e240000002100 */
[----:B0-----:R-:W-:-:S05]  /*2900*/  IMAD.SHL.U32 R29, R29, 0x200, RZ ;  /* 0x000002001d1d7824 */ /* 0x001fca00078e00ff */
[----:B------:R-:W-:-:S05]  /*2910*/  LOP3.LUT R29, R29, 0x2000, RZ, 0xc0, !PT ;  /* 0x000020001d1d7812 */ /* 0x000fca00078ec0ff */
[----:B------:R-:W-:Y:S02]  /*2920*/  IMAD.IADD R2, R29, 0x1, R2 ;  /* 0x000000011d027824 */ /* 0x000fe400078e0202 */
[----:B------:R-:W0:Y:S04]  /*2930*/  S2R R29, SR_TID.X ;  /* 0x00000000001d7919 */ /* 0x000e280000002100 */
[----:B------:R1:W-:Y:S02]  /*2940*/  STL [R1+0xc94], R2 ;  /* 0x000c940201007387 */ /* 0x0003e40000100800 */
[----:B-1----:R-:W-:Y:S02]  /*2950*/  LOP3.LUT R2, RZ, c[0x0][0x17c], RZ, 0x33, !PT ;  /* 0x00005f00ff027a12 */ /* 0x002fe400078e33ff */
[----:B0-----:R-:W-:-:S05]  /*2960*/  LOP3.LUT R29, R29, 0x3f, RZ, 0xc0, !PT ;  /* 0x0000003f1d1d7812 */ /* 0x001fca00078ec0ff */
[----:B------:R-:W-:Y:S01]  /*2970*/  IMAD R0, R29, c[0x0][0x18c], RZ ;  /* 0x000063001d007a24 */ /* 0x000fe200078e02ff */
[----:B---3--:R-:W-:Y:S01]  /*2980*/  SEL R13, R2, R13, !P3 ;  /* 0x0000000d020d7207 */ /* 0x008fe20005800000 */
[----:B------:R-:W2:Y:S03]  /*2990*/  LDL.LU R29, [R1+0x20] ;  /* 0x00002000011d7983 */ /* 0x000ea60000300800 */
[----:B------:R-:W-:Y:S02]  /*29a0*/  LEA R0, P5, R0, c[0x0][0x168], 0x1 ;  /* 0x00005a0000007a11 */ /* 0x000fe400078a08ff */
[C---:B------:R-:W-:Y:S02]  /*29b0*/  SEL R12, R2.reuse, R12, !P3 ;  /* 0x0000000c020c7207 */ /* 0x040fe40005800000 */
[C---:B------:R-:W-:Y:S01]  /*29c0*/  SEL R10, R2.reuse, R10, !P3 ;  /* 0x0000000a020a7207 */ /* 0x040fe20005800000 */
[----:B------:R0:W-:Y:S01]  /*29d0*/  STL [R1+0xca4], R0 ;  /* 0x000ca40001007387 */ /* 0x0001e20000100800 */
[----:B------:R-:W-:-:S03]  /*29e0*/  SEL R9, R2, R9, !P3 ;  /* 0x0000000902097207 */ /* 0x000fc60005800000 */
[----:B0-----:R-:W3:Y:S04]  /*29f0*/  LDL.LU R0, [R1+0x38] ;  /* 0x0000380001007983 */ /* 0x001ee80000300800 */
[----:B------:R0:W-:Y:S04]  /*2a00*/  STL [R1+0x48], R13 ;  /* 0x0000480d01007387 */ /* 0x0001e80000100800 */
[----:B0-----:R-:W2:Y:S04]  /*2a10*/  LDL.LU R13, [R1+0xcc8] ;  /* 0x000cc800010d7983 */ /* 0x001ea80000300800 */
[----:B------:R0:W-:Y:S04]  /*2a20*/  STL [R1+0x44], R12 ;  /* 0x0000440c01007387 */ /* 0x0001e80000100800 */
[----:B0-----:R-:W2:Y:S04]  /*2a30*/  LDL.LU R12, [R1+0xcc4] ;  /* 0x000cc400010c7983 */ /* 0x001ea80000300800 */
[----:B------:R0:W-:Y:S04]  /*2a40*/  STL [R1+0x40], R10 ;  /* 0x0000400a01007387 */ /* 0x0001e80000100800 */
[----:B0-----:R-:W3:Y:S04]  /*2a50*/  LDL.LU R10, [R1+0xcc0] ;  /* 0x000cc000010a7983 */ /* 0x001ee80000300800 */
[----:B------:R0:W-:Y:S04]  /*2a60*/  STL [R1+0x3c], R9 ;  /* 0x00003c0901007387 */ /* 0x0001e80000100800 */
[----:B0-----:R-:W3:Y:S01]  /*2a70*/  LDL.LU R9, [R1+0xcbc] ;  /* 0x000cbc0001097983 */ /* 0x001ee20000300800 */
[----:B--2---:R-:W-:-:S02]  /*2a80*/  SEL R12, R2, R12, !P3 ;  /* 0x0000000c020c7207 */ /* 0x004fc40005800000 */
[----:B---3--:R-:W-:-:S05]  /*2a90*/  SEL R9, R2, R9, !P3 ;  /* 0x0000000902097207 */ /* 0x008fca0005800000 */
[----:B------:R0:W-:Y:S02]  /*2aa0*/  STL [R1+0x34], R9 ;  /* 0x0000340901007387 */ /* 0x0001e40000100800 */
[C---:B0-----:R-:W-:Y:S02]  /*2ab0*/  SEL R9, R2.reuse, R10, !P3 ;  /* 0x0000000a02097207 */ /* 0x041fe40005800000 */
[----:B------:R-:W-:-:S03]  /*2ac0*/  SEL R10, R2, R13, !P3 ;  /* 0x0000000d020a7207 */ /* 0x000fc60005800000 */
[----:B------:R0:W-:Y:S04]  /*2ad0*/  STL [R1+0x30], R9 ;  /* 0x0000300901007387 */ /* 0x0001e80000100800 */
[----:B------:R4:W-:Y:S04]  /*2ae0*/  STL [R1+0x2c], R12 ;  /* 0x00002c0c01007387 */ /* 0x0009e80000100800 */
[----:B------:R1:W-:Y:S01]  /*2af0*/  STL [R1+0x28], R10 ;  /* 0x0000280a01007387 */ /* 0x0003e20000100800 */
[C---:B0-----:R-:W-:Y:S02]  /*2b00*/  SEL R9, R2.reuse, R15, !P3 ;  /* 0x0000000f02097207 */ /* 0x041fe40005800000 */
[----:B----4-:R-:W-:-:S03]  /*2b10*/  SEL R12, R2, R16, !P3 ;  /* 0x00000010020c7207 */ /* 0x010fc60005800000 */
[----:B------:R0:W-:Y:S01]  /*2b20*/  STL [R1+0x24], R9 ;  /* 0x0000240901007387 */ /* 0x0001e20000100800 */
[----:B-1----:R-:W-:-:S03]  /*2b30*/  SEL R10, R2, R18, !P3 ;  /* 0x00000012020a7207 */ /* 0x002fc60005800000 */
[----:B------:R1:W-:Y:S04]  /*2b40*/  STL [R1+0x1c], R12 ;  /* 0x00001c0c01007387 */ /* 0x0003e80000100800 */
[----:B------:R2:W-:Y:S01]  /*2b50*/  STL [R1+0x18], R10 ;  /* 0x0000180a01007387 */ /* 0x0005e20000100800 */
[C---:B0-----:R-:W-:Y:S02]  /*2b60*/  SEL R9, R2.reuse, R19, !P3 ;  /* 0x0000001302097207 */ /* 0x041fe40005800000 */
[----:B-1----:R-:W-:-:S03]  /*2b70*/  SEL R12, R2, R21, !P3 ;  /* 0x00000015020c7207 */ /* 0x002fc60005800000 */
[----:B------:R0:W-:Y:S01]  /*2b80*/  STL [R1+0x14], R9 ;  /* 0x0000140901007387 */ /* 0x0001e20000100800 */
[----:B--2---:R-:W-:-:S03]  /*2b90*/  SEL R10, R2, R0, !P3 ;  /* 0x00000000020a7207 */ /* 0x004fc60005800000 */
[----:B------:R-:W-:Y:S01]  /*2ba0*/  STL [R1+0x10], R12 ;  /* 0x0000100c01007387 */ /* 0x000fe20000100800 */
[----:B------:R-:W-:-:S03]  /*2bb0*/  SEL R0, R2, R29, !P3 ;  /* 0x0000001d02007207 */ /* 0x000fc60005800000 */
[----:B------:R-:W-:Y:S01]  /*2bc0*/  STL [R1+0xc], R10 ;  /* 0x00000c0a01007387 */ /* 0x000fe20000100800 */
[----:B0-----:R-:W-:-:S03]  /*2bd0*/  SEL R9, R2, R22, !P3 ;  /* 0x0000001602097207 */ /* 0x001fc60005800000 */
[----:B------:R-:W2:Y:S04]  /*2be0*/  LDL.LU R2, [R1+0x50] ;  /* 0x0000500001027983 */ /* 0x000ea80000300800 */
[----:B------:R0:W-:Y:S04]  /*2bf0*/  STL [R1+0x8], R9 ;  /* 0x0000080901007387 */ /* 0x0001e80000100800 */
[----:B--2---:R1:W-:Y:S04]  /*2c00*/  STL [R1+0xcb8], R2 ;  /* 0x000cb80201007387 */ /* 0x0043e80000100800 */
[----:B------:R2:W-:Y:S04]  /*2c10*/  STL [R1+0x4], R0 ;  /* 0x0000040001007387 */ /* 0x0005e80000100800 */
[----:B0-----:R-:W3:Y:S01]  /*2c20*/  LDL.LU R9, [R1+0x44] ;  /* 0x0000440001097983 */ /* 0x001ee20000300800 */
[----:B-1----:R-:W-:-:S04]  /*2c30*/  LOP3.LUT R2, RZ, c[0x0][0x17c], RZ, 0x33, !PT ;  /* 0x00005f00ff027a12 */ /* 0x002fc800078e33ff */
[----:B--2---:R-:W-:Y:S01]  /*2c40*/  SEL R0, R2, R23, !P3 ;  /* 0x0000001702007207 */ /* 0x004fe20005800000 */
[----:B---3--:R0:W-:Y:S04]  /*2c50*/  STL [R1+0xcb4], R9 ;  /* 0x000cb40901007387 */ /* 0x0081e80000100800 */
[----:B0-----:R-:W2:Y:S04]  /*2c60*/  LDL.LU R9, [R1+0x54] ;  /* 0x0000540001097983 */ /* 0x001ea80000300800 */
[----:B------:R-:W3:Y:S04]  /*2c70*/  LDL.LU R10, [R1+0x40] ;  /* 0x00004000010a7983 */ /* 0x000ee80000300800 */
[----:B------:R-:W4:Y:S04]  /*2c80*/  LDL.LU R12, [R1+0x3c] ;  /* 0x00003c00010c7983 */ /* 0x000f280000300800 */
[----:B------:R-:W2:Y:S04]  /*2c90*/  LDL.LU R13, [R1+0x34] ;  /* 0x00003400010d7983 */ /* 0x000ea80000300800 */
[----:B------:R-:W2:Y:S04]  /*2ca0*/  LDL.LU R15, [R1+0x30] ;  /* 0x00003000010f7983 */ /* 0x000ea80000300800 */
[----:B------:R-:W2:Y:S04]  /*2cb0*/  LDL.LU R16, [R1+0x2c] ;  /* 0x00002c0001107983 */ /* 0x000ea80000300800 */
[----:B------:R-:W2:Y:S04]  /*2cc0*/  LDL.LU R18, [R1+0x28] ;  /* 0x0000280001127983 */ /* 0x000ea80000300800 */
[----:B------:R-:W2:Y:S04]  /*2cd0*/  LDL.LU R19, [R1+0x24] ;  /* 0x0000240001137983 */ /* 0x000ea80000300800 */
[----:B------:R-:W2:Y:S04]  /*2ce0*/  LDL.LU R21, [R1+0x1c] ;  /* 0x00001c0001157983 */ /* 0x000ea80000300800 */
[----:B------:R-:W2:Y:S04]  /*2cf0*/  LDL.LU R22, [R1+0x18] ;  /* 0x0000180001167983 */ /* 0x000ea80000300800 */
[----:B------:R0:W-:Y:S04]  /*2d00*/  STL [R1+0xca8], R0 ;  /* 0x000ca80001007387 */ /* 0x0001e80000100800 */
[----:B0-----:R-:W2:Y:S01]  /*2d10*/  LDL.LU R0, [R1+0xc] ;  /* 0x00000c0001007983 */ /* 0x001ea20000300800 */
[----:B------:R-:W-:-:S03]  /*2d20*/  @!P6 IMAD.MOV R20, RZ, RZ, -R20 ;  /* 0x000000ffff14e224 */ /* 0x000fc600078e0a14 */
[----:B--2---:R0:W-:Y:S04]  /*2d30*/  STL [R1+0xcac], R0 ;  /* 0x000cac0001007387 */ /* 0x0041e80000100800 */
[----:B0-----:R-:W2:Y:S01]  /*2d40*/  LDL.LU R0, [R1+0x10] ;  /* 0x0000100001007983 */ /* 0x001ea20000300800 */
[----:B------:R-:W-:Y:S02]  /*2d50*/  @!P0 IMAD.MOV R28, RZ, RZ, -R28 ;  /* 0x000000ffff1c8224 */ /* 0x000fe400078e0a1c */
[----:B------:R-:W-:Y:S02]  /*2d60*/  @!P1 IMAD.MOV R27, RZ, RZ, -R27 ;  /* 0x000000ffff1b9224 */ /* 0x000fe400078e0a1b */
[----:B------:R-:W-:Y:S02]  /*2d70*/  @!P4 IMAD.MOV R25, RZ, RZ, -R25 ;  /* 0x000000ffff19c224 */ /* 0x000fe400078e0a19 */
[----:B------:R-:W-:Y:S01]  /*2d80*/  @!P2 IMAD.MOV R26, RZ, RZ, -R26 ;  /* 0x000000ffff1aa224 */ /* 0x000fe200078e0a1a */
[----:B------:R-:W-:-:S02]  /*2d90*/  SEL R29, R2, R24, !P3 ;  /* 0x00000018021d7207 */ /* 0x000fc40005800000 */
[C---:B------:R-:W-:Y:S02]  /*2da0*/  SEL R24, R2.reuse, R6, !P3 ;  /* 0x0000000602187207 */ /* 0x040fe40005800000 */
[C---:B------:R-:W-:Y:S02]  /*2db0*/  SEL R23, R2.reuse, R3, !P3 ;  /* 0x0000000302177207 */ /* 0x040fe40005800000 */
[C---:B------:R-:W-:Y:S02]  /*2dc0*/  SEL R4, R2.reuse, R4, !P3 ;  /* 0x0000000402047207 */ /* 0x040fe40005800000 */
[C---:B------:R-:W-:Y:S02]  /*2dd0*/  SEL R5, R2.reuse, R5, !P3 ;  /* 0x0000000502057207 */ /* 0x040fe40005800000 */
[C---:B------:R-:W-:Y:S02]  /*2de0*/  SEL R7, R2.reuse, R7, !P3 ;  /* 0x0000000702077207 */ /* 0x040fe40005800000 */
        /* <DEDUP_REMOVED lines=8> */
[----:B------:R-:W-:Y:S01]  /*2e70*/  SEL R27, R2, R27, !P3 ;  /* 0x0000001b021b7207 */ /* 0x000fe20005800000 */
[----:B--2---:R0:W-:Y:S04]  /*2e80*/  STL [R1+0xcb0], R0 ;  /* 0x000cb00001007387 */ /* 0x0041e80000100800 */
[----:B0-----:R-:W2:Y:S04]  /*2e90*/  LDL.LU R0, [R1+0x14] ;  /* 0x0000140001007983 */ /* 0x001ea80000300800 */
[----:B------:R-:W3:Y:S04]  /*2ea0*/  LDL.LU R6, [R1+0x48] ;  /* 0x0000480001067983 */ /* 0x000ee80000300800 */
[----:B------:R-:W3:Y:S01]  /*2eb0*/  LDL.LU R2, [R1+0xcb8] ;  /* 0x000cb80001027983 */ /* 0x000ee20000300800 */
[----:B------:R-:W-:-:S02]  /*2ec0*/  IMAD R9, R9, c[0x0][0x184], RZ ;  /* 0x0000610009097a24 */ /* 0x000fc400078e02ff */
[----:B------:R-:W-:Y:S02]  /*2ed0*/  IMAD R19, R19, c[0x0][0x190], RZ ;  /* 0x0000640013137a24 */ /* 0x000fe400078e02ff */
[----:B--2---:R-:W-:Y:S02]  /*2ee0*/  IMAD R0, R0, c[0x0][0x190], RZ ;  /* 0x0000640000007a24 */ /* 0x004fe400078e02ff */
[----:B---3--:R-:W-:-:S05]  /*2ef0*/  IMAD R2, R2, c[0x0][0x184], RZ ;  /* 0x0000610002027a24 */ /* 0x008fca00078e02ff */
[----:B------:R0:W-:Y:S04]  /*2f00*/  STL [R1+0xc98], R2 ;  /* 0x000c980201007387 */ /* 0x0001e80000100800 */
[----:B0-----:R-:W2:Y:S04]  /*2f10*/  LDL.LU R2, [R1+0x4] ;  /* 0x0000040001027983 */ /* 0x001ea80000300800 */
[----:B------:R0:W-:Y:S04]  /*2f20*/  STL [R1+0x20], R9 ;  /* 0x0000200901007387 */ /* 0x0001e80000100800 */
[----:B0-----:R-:W3:Y:S04]  /*2f30*/  LDL.LU R9, [R1+0xcb4] ;  /* 0x000cb40001097983 */ /* 0x001ee80000300800 */
[----:B------:R0:W-:Y:S04]  /*2f40*/  STL [R1+0xca0], R19 ;  /* 0x000ca01301007387 */ /* 0x0001e80000100800 */
[----:B0-----:R-:W2:Y:S04]  /*2f50*/  LDL.LU R19, [R1+0x8] ;  /* 0x0000080001137983 */ /* 0x001ea80000300800 */
[----:B------:R0:W-:Y:S04]  /*2f60*/  STL [R1+0x14], R0 ;  /* 0x0000140001007387 */ /* 0x0001e80000100800 */
[----:B0-----:R-:W2:Y:S02]  /*2f70*/  LDL.LU R0, [R1+0xcb0] ;  /* 0x000cb00001007983 */ /* 0x001ea40000300800 */
[----:B--2---:R-:W-:-:S05]  /*2f80*/  IMAD R0, R0, c[0x0][0x190], RZ ;  /* 0x0000640000007a24 */ /* 0x004fca00078e02ff */
[----:B------:R0:W-:Y:S04]  /*2f90*/  STL [R1+0x10], R0 ;  /* 0x0000100001007387 */ /* 0x0001e80000100800 */
[----:B0-----:R-:W2:Y:S01]  /*2fa0*/  LDL.LU R0, [R1+0xcac] ;  /* 0x000cac0001007983 */ /* 0x001ea20000300800 */
[----:B------:R-:W-:Y:S02]  /*2fb0*/  IMAD R19, R19, c[0x0][0x190], RZ ;  /* 0x0000640013137a24 */ /* 0x000fe400078e02ff */
[----:B--2---:R-:W-:-:S05]  /*2fc0*/  IMAD R0, R0, c[0x0][0x190], RZ ;  /* 0x0000640000007a24 */ /* 0x004fca00078e02ff */
[----:B------:R0:W-:Y:S04]  /*2fd0*/  STL [R1+0xc], R0 ;  /* 0x00000c0001007387 */ /* 0x0001e80000100800 */
[----:B0-----:R-:W2:Y:S04]  /*2fe0*/  LDL.LU R0, [R1+0xca8] ;  /* 0x000ca80001007983 */ /* 0x001ea80000300800 */
[----:B------:R0:W-:Y:S02]  /*2ff0*/  STL [R1+0x8], R19 ;  /* 0x0000081301007387 */ /* 0x0001e40000100800 */
[----:B0-----:R-:W-:-:S02]  /*3000*/  IMAD R19, R2, c[0x0][0x190], RZ ;  /* 0x0000640002137a24 */ /* 0x001fc400078e02ff */
[----:B--2---:R-:W-:Y:S02]  /*3010*/  IMAD R2, R0, c[0x0][0x190], RZ ;  /* 0x0000640000027a24 */ /* 0x004fe400078e02ff */
[----:B------:R-:W2:Y:S01]  /*3020*/  LDL.LU R0, [R1+0xca4] ;  /* 0x000ca40001007983 */ /* 0x000ea20000300800 */
[----:B------:R-:W-:-:S03]  /*3030*/  IMAD R6, R6, c[0x0][0x190], RZ ;  /* 0x0000640006067a24 */ /* 0x000fc600078e02ff */
[----:B------:R-:W0:Y:S01]  /*3040*/  S2R R3, SR_TID.X ;  /* 0x0000000000037919 */ /* 0x000e220000002100 */
[----:B------:R-:W-:-:S03]  /*3050*/  IMAD R5, R5, c[0x0][0x190], RZ ;  /* 0x0000640005057a24 */ /* 0x000fc600078e02ff */
[----:B------:R-:W-:Y:S01]  /*3060*/  STL [R1+0x4], R19 ;  /* 0x0000041301007387 */ /* 0x000fe20000100800 */
[----:B---3--:R-:W-:-:S03]  /*3070*/  IMAD R9, R9, c[0x0][0x190], RZ ;  /* 0x0000640009097a24 */ /* 0x008fc600078e02ff */
[----:B------:R1:W-:Y:S01]  /*3080*/  STL [R1+0xc9c], R5 ;  /* 0x000c9c0501007387 */ /* 0x0003e20000100800 */
[----:B------:R-:W-:-:S03]  /*3090*/  IMAD R10, R10, c[0x0][0x190], RZ ;  /* 0x000064000a0a7a24 */ /* 0x000fc600078e02ff */
[----:B-1----:R-:W3:Y:S01]  /*30a0*/  LDL.LU R5, [R1+0x14] ;  /* 0x0000140001057983 */ /* 0x002ee20000300800 */
[----:B----4-:R-:W-:Y:S02]  /*30b0*/  IMAD R12, R12, c[0x0][0x190], RZ ;  /* 0x000064000c0c7a24 */ /* 0x010fe400078e02ff */
[----:B------:R-:W-:Y:S01]  /*30c0*/  IMAD R13, R13, c[0x0][0x190], RZ ;  /* 0x000064000d0d7a24 */ /* 0x000fe200078e02ff */
[----:B0-----:R-:W-:Y:S01]  /*30d0*/  LOP3.LUT R3, R3, 0x3f, RZ, 0xc0, !PT ;  /* 0x0000003f03037812 */ /* 0x001fe200078ec0ff */
[----:B------:R-:W-:-:S04]  /*30e0*/  IMAD R15, R15, c[0x0][0x190], RZ ;  /* 0x000064000f0f7a24 */ /* 0x000fc800078e02ff */
[----:B------:R-:W-:Y:S02]  /*30f0*/  IMAD R3, R3, c[0x0][0x18c], RZ ;  /* 0x0000630003037a24 */ /* 0x000fe400078e02ff */
[----:B------:R-:W-:-:S03]  /*3100*/  IMAD R16, R16, c[0x0][0x190], RZ ;  /* 0x0000640010107a24 */ /* 0x000fc600078e02ff */
[----:B------:R-:W-:Y:S01]  /*3110*/  LEA.HI.X.SX32 R3, R3, c[0x0][0x16c], 0x1, P5 ;  /* 0x00005b0003037a11 */ /* 0x000fe200028f0eff */
[----:B------:R-:W-:Y:S01]  /*3120*/  IMAD R18, R18, c[0x0][0x190], RZ ;  /* 0x0000640012127a24 */ /* 0x000fe200078e02ff */
[----:B--2---:R-:W-:-:S05]  /*3130*/  LEA R19, P0, R6, R0, 0x1 ;  /* 0x0000000006137211 */ /* 0x004fca00078008ff */
[----:B------:R0:W-:Y:S02]  /*3140*/  STL [R1+0xc50], R19 ;  /* 0x000c501301007387 */ /* 0x0001e40000100800 */
[----:B0-----:R-:W-:-:S05]  /*3150*/  LEA R19, P1, R9, R0, 0x1 ;  /* 0x0000000009137211 */ /* 0x001fca00078208ff */
        /* <DEDUP_REMOVED lines=11> */
[----:B0-----:R-:W-:Y:S02]  /*3210*/  LEA.HI.X.SX32 R19, R6, R3, 0x1, P0 ;  /* 0x0000000306137211 */ /* 0x001fe400000f0eff */
[----:B------:R-:W2:Y:S04]  /*3220*/  LDL.LU R6, [R1+0x4] ;  /* 0x0000040001067983 */ /* 0x000ea80000300800 */
[----:B------:R0:W-:Y:S02]  /*3230*/  STL [R1+0xc48], R19 ;  /* 0x000c481301007387 */ /* 0x0001e40000100800 */
[----:B0-----:R-:W-:-:S05]  /*3240*/  LEA R19, P0, R18, R0, 0x1 ;  /* 0x0000000012137211 */ /* 0x001fca00078008ff */
[----:B------:R0:W-:Y:S04]  /*3250*/  STL [R1+0xc4c], R19 ;  /* 0x000c4c1301007387 */ /* 0x0001e80000100800 */
[----:B0-----:R-:W4:Y:S01]  /*3260*/  LDL.LU R19, [R1+0xca0] ;  /* 0x000ca00001137983 */ /* 0x001f220000300800 */
[----:B------:R-:W-:-:S05]  /*3270*/  LEA.HI.X.SX32 R9, R9, R3, 0x1, P1 ;  /* 0x0000000309097211 */ /* 0x000fca00008f0eff */
[----:B------:R4:W-:Y:S01]  /*3280*/  STL [R1+0xc40], R9 ;  /* 0x000c400901007387 */ /* 0x0009e20000100800 */
[----:B------:R-:W-:Y:S02]  /*3290*/  IMAD R21, R21, c[0x0][0x190], RZ ;  /* 0x0000640015157a24 */ /* 0x000fe400078e02ff */
[----:B------:R-:W-:Y:S01]  /*32a0*/  IMAD R22, R22, c[0x0][0x190], RZ ;  /* 0x0000640016167a24 */ /* 0x000fe200078e02ff */
[----:B----4-:R-:W-:-:S05]  /*32b0*/  LEA R9, P1, R19, R0, 0x1 ;  /* 0x0000000013097211 */ /* 0x010fca00078208ff */
[----:B------:R0:W-:Y:S02]  /*32c0*/  STL [R1+0xc44], R9 ;  /* 0x000c440901007387 */ /* 0x0001e40000100800 */
[----:B0-----:R-:W-:Y:S02]  /*32d0*/  LEA.HI.X.SX32 R9, R10, R3, 0x1, P2 ;  /* 0x000000030a097211 */ /* 0x001fe400010f0eff */
[----:B------:R-:W4:Y:S04]  /*32e0*/  LDL.LU R10, [R1+0x8] ;  /* 0x00000800010a7983 */ /* 0x000f280000300800 */
[----:B------:R0:W-:Y:S02]  /*32f0*/  STL [R1+0xc38], R9 ;  /* 0x000c380901007387 */ /* 0x0001e40000100800 */
[----:B0-----:R-:W-:-:S05]  /*3300*/  LEA R9, P2, R21, R0, 0x1 ;  /* 0x0000000015097211 */ /* 0x001fca00078408ff */
[----:B------:R0:W-:Y:S02]  /*3310*/  STL [R1+0xc3c], R9 ;  /* 0x000c3c0901007387 */ /* 0x0001e40000100800 */
[----:B0-----:R-:W-:Y:S02]  /*3320*/  LEA.HI.X.SX32 R9, R12, R3, 0x1, P3 ;  /* 0x000000030c097211 */ /* 0x001fe400018f0eff */
[----:B------:R-:W2:Y:S04]  /*3330*/  LDL.LU R12, [R1+0xc] ;  /* 0x00000c00010c7983 */ /* 0x000ea80000300800 */
[----:B------:R0:W-:Y:S02]  /*3340*/  STL [R1+0xc30], R9 ;  /* 0x000c300901007387 */ /* 0x0001e40000100800 */
[----:B0-----:R-:W-:-:S05]  /*3350*/  LEA R9, P3, R22, R0, 0x1 ;  /* 0x0000000016097211 */ /* 0x001fca00078608ff */
[----:B------:R0:W-:Y:S02]  /*3360*/  STL [R1+0xc34], R9 ;  /* 0x000c340901007387 */ /* 0x0001e40000100800 */
[-C--:B0-----:R-:W-:Y:S02]  /*3370*/  LEA.HI.X.SX32 R9, R13, R3.reuse, 0x1, P4 ;  /* 0x000000030d097211 */ /* 0x081fe400020f0eff */
[----:B------:R-:W2:Y:S04]  /*3380*/  LDL.LU R13, [R1+0x10] ;  /* 0x00001000010d7983 */ /* 0x000ea80000300800 */
[----:B------:R3:W-:Y:S01]  /*3390*/  STL [R1+0xc28], R9 ;  /* 0x000c280901007387 */ /* 0x0007e20000100800 */
[----:B------:R-:W-:Y:S02]  /*33a0*/  LEA.HI.X.SX32 R15, R15, R3, 0x1, P5 ;  /* 0x000000030f0f7211 */ /* 0x000fe400028f0eff */
[----:B---3--:R-:W-:-:S05]  /*33b0*/  LEA R9, P4, R5, R0, 0x1 ;  /* 0x0000000005097211 */ /* 0x008fca00078808ff */
[----:B------:R-:W-:Y:S04]  /*33c0*/  STL [R1+0xc2c], R9 ;  /* 0x000c2c0901007387 */ /* 0x000fe80000100800 */
[----:B------:R0:W-:Y:S02]  /*33d0*/  STL [R1+0xc20], R15 ;  /* 0x000c200f01007387 */ /* 0x0001e40000100800 */
[-C--:B0-----:R-:W-:Y:S02]  /*33e0*/  LEA.HI.X.SX32 R15, R16, R3.reuse, 0x1, P6 ;  /* 0x00000003100f7211 */ /* 0x081fe400030f0eff */
[----:B------:R-:W-:Y:S02]  /*33f0*/  LEA.HI.X.SX32 R16, R18, R3, 0x1, P0 ;  /* 0x0000000312107211 */ /* 0x000fe400000f0eff */
[----:B--2---:R-:W-:-:S05]  /*3400*/  LEA R9, P5, R13, R0, 0x1 ;  /* 0x000000000d097211 */ /* 0x004fca00078a08ff */
[----:B------:R0:W-:Y:S04]  /*3410*/  STL [R1+0xc24], R9 ;  /* 0x000c240901007387 */ /* 0x0001e80000100800 */
[----:B------:R4:W-:Y:S01]  /*3420*/  STL [R1+0xc18], R15 ;  /* 0x000c180f01007387 */ /* 0x0009e20000100800 */
[-C--:B0-----:R-:W-:Y:S02]  /*3430*/  LEA R9, P6, R12, R0.reuse, 0x1 ;  /* 0x000000000c097211 */ /* 0x081fe400078c08ff */
[----:B----4-:R-:W-:-:S03]  /*3440*/  LEA R15, P0, R10, R0, 0x1 ;  /* 0x000000000a0f7211 */ /* 0x010fc600078008ff */
[----:B------:R0:W-:Y:S04]  /*3450*/  STL [R1+0xc1c], R9 ;  /* 0x000c1c0901007387 */ /* 0x0001e80000100800 */
[----:B------:R1:W-:Y:S01]  /*3460*/  STL [R1+0xc10], R16 ;  /* 0x000c101001007387 */ /* 0x0003e20000100800 */
[----:B0-----:R-:W-:-:S03]  /*3470*/  LEA.HI.X.SX32 R9, R19, R3, 0x1, P1 ;  /* 0x0000000313097211 */ /* 0x001fc600008f0eff */
[----:B------:R0:W-:Y:S01]  /*3480*/  STL [R1+0xc14], R15 ;  /* 0x000c140f01007387 */ /* 0x0001e20000100800 */
[----:B-1----:R-:W-:-:S03]  /*3490*/  LEA R16, P1, R6, R0, 0x1 ;  /* 0x0000000006107211 */ /* 0x002fc600078208ff */
[----:B------:R1:W-:Y:S01]  /*34a0*/  STL [R1+0xc08], R9 ;  /* 0x000c080901007387 */ /* 0x0003e20000100800 */
[-C--:B0-----:R-:W-:Y:S02]  /*34b0*/  LEA.HI.X.SX32 R15, R21, R3.reuse, 0x1, P2 ;  /* 0x00000003150f7211 */ /* 0x081fe400010f0eff */
[----:B------:R-:W-:Y:S01]  /*34c0*/  LEA R18, P2, R2, R0, 0x1 ;  /* 0x0000000002127211 */ /* 0x000fe200078408ff */
[----:B-1----:R-:W2:Y:S04]  /*34d0*/  LDL.LU R9, [R1+0x20] ;  /* 0x0000200001097983 */ /* 0x002ea80000300800 */
[----:B------:R0:W-:Y:S04]  /*34e0*/  STL [R1+0xc0c], R16 ;  /* 0x000c0c1001007387 */ /* 0x0001e80000100800 */
[----:B------:R-:W-:Y:S01]  /*34f0*/  STL [R1+0xc00], R15 ;  /* 0x000c000f01007387 */ /* 0x000fe20000100800 */
[----:B0-----:R-:W-:-:S03]  /*3500*/  LEA.HI.X.SX32 R16, R22, R3, 0x1, P3 ;  /* 0x0000000316107211 */ /* 0x001fc600018f0eff */
[----:B------:R0:W-:Y:S04]  /*3510*/  STL [R1+0xc04], R18 ;  /* 0x000c041201007387 */ /* 0x0001e80000100800 */
[----:B------:R1:W-:Y:S01]  /*3520*/  STL [R1+0xb88], R16 ;  /* 0x000b881001007387 */ /* 0x0003e20000100800 */
[----:B0-----:R-:W-:-:S03]  /*3530*/  LEA.HI.X.SX32 R18, R5, R3, 0x1, P4 ;  /* 0x0000000305127211 */ /* 0x001fc600020f0eff */
[----:B------:R-:W3:Y:S01]  /*3540*/  LDL.LU R5, [R1+0xc9c] ;  /* 0x000c9c0001057983 */ /* 0x000ee20000300800 */
[----:B------:R-:W-:Y:S02]  /*3550*/  IMAD R29, R29, c[0x0][0x190], RZ ;  /* 0x000064001d1d7a24 */ /* 0x000fe400078e02ff */
[----:B------:R-:W-:-:S03]  /*3560*/  IMAD R24, R24, c[0x0][0x190], RZ ;  /* 0x0000640018187a24 */ /* 0x000fc600078e02ff */
[----:B------:R-:W-:Y:S01]  /*3570*/  LEA R15, P3, R29, R0, 0x1 ;  /* 0x000000001d0f7211 */ /* 0x000fe200078608ff */
[----:B------:R-:W-:-:S04]  /*3580*/  IMAD R23, R23, c[0x0][0x190], RZ ;  /* 0x0000640017177a24 */ /* 0x000fc800078e02ff */
[----:B------:R0:W-:Y:S01]  /*3590*/  STL [R1+0xba8], R15 ;  /* 0x000ba80f01007387 */ /* 0x0001e20000100800 */
[----:B------:R-:W-:Y:S01]  /*35a0*/  IMAD R4, R4, c[0x0][0x190], RZ ;  /* 0x0000640004047a24 */ /* 0x000fe200078e02ff */
[----:B-1----:R-:W-:Y:S02]  /*35b0*/  LEA.HI.X.SX32 R16, R13, R3, 0x1, P5 ;  /* 0x000000030d107211 */ /* 0x002fe400028f0eff */
[----:B------:R-:W-:Y:S01]  /*35c0*/  STL [R1+0xb8c], R18 ;  /* 0x000b8c1201007387 */ /* 0x000fe20000100800 */
[-C--:B------:R-:W-:Y:S02]  /*35d0*/  LEA R13, P5, R23, R0.reuse, 0x1 ;  /* 0x00000000170d7211 */ /* 0x080fe400078a08ff */
[----:B0-----:R-:W-:-:S05]  /*35e0*/  LEA R15, P4, R24, R0, 0x1 ;  /* 0x00000000180f7211 */ /* 0x001fca00078808ff */
[----:B------:R0:W-:Y:S04]  /*35f0*/  STL [R1+0xbb0], R15 ;  /* 0x000bb00f01007387 */ /* 0x0001e80000100800 */
[----:B------:R-:W-:Y:S01]  /*3600*/  STL [R1+0xb90], R16 ;  /* 0x000b901001007387 */ /* 0x000fe20000100800 */
[-C--:B0-----:R-:W-:Y:S02]  /*3610*/  LEA.HI.X.SX32 R15, R12, R3.reuse, 0x1, P6 ;  /* 0x000000030c0f7211 */ /* 0x081fe400030f0eff */
[----:B------:R-:W-:Y:S01]  /*3620*/  LEA R12, P6, R4, R0, 0x1 ;  /* 0x00000000040c7211 */ /* 0x000fe200078c08ff */
[----:B------:R0:W-:Y:S04]  /*3630*/  STL [R1+0xbb8], R13 ;  /* 0x000bb80d01007387 */ /* 0x0001e80000100800 */
[----:B------:R-:W-:Y:S04]  /*3640*/  STL [R1+0xb94], R15 ;  /* 0x000b940f01007387 */ /* 0x000fe80000100800 */
[----:B------:R1:W-:Y:S01]  /*3650*/  STL [R1+0xbc0], R12 ;  /* 0x000bc00c01007387 */ /* 0x0003e20000100800 */
[----:B0-----:R-:W-:-:S05]  /*3660*/  LEA.HI.X.SX32 R13, R10, R3, 0x1, P0 ;  /* 0x000000030a0d7211 */ /* 0x001fca00000f0eff */
[----:B------:R-:W-:Y:S01]  /*3670*/  STL [R1+0xb98], R13 ;  /* 0x000b980d01007387 */ /* 0x000fe20000100800 */
[----:B-1----:R-:W-:Y:S02]  /*3680*/  LEA.HI.X.SX32 R12, R6, R3, 0x1, P1 ;  /* 0x00000003060c7211 */ /* 0x002fe400008f0eff */
[----:B---3--:R-:W-:-:S05]  /*3690*/  LEA R10, P0, R5, R0, 0x1 ;  /* 0x00000000050a7211 */ /* 0x008fca00078008ff */
[----:B------:R0:W-:Y:S04]  /*36a0*/  STL [R1+0xbc8], R10 ;  /* 0x000bc80a01007387 */ /* 0x0001e80000100800 */
[----:B------:R1:W-:Y:S01]  /*36b0*/  STL [R1+0xb9c], R12 ;  /* 0x000b9c0c01007387 */ /* 0x0003e20000100800 */
[----:B0-----:R-:W-:-:S03]  /*36c0*/  LEA.HI.X.SX32 R10, R2, R3, 0x1, P2 ;  /* 0x00000003020a7211 */ /* 0x001fc600010f0eff */
[----:B------:R-:W3:Y:S01]  /*36d0*/  LDL.LU R2, [R1+0xc98] ;  /* 0x000c980001027983 */ /* 0x000ee20000300800 */
[----:B------:R-:W-:Y:S02]  /*36e0*/  IMAD R7, R7, c[0x0][0x190], RZ ;  /* 0x0000640007077a24 */ /* 0x000fe400078e02ff */
[----:B------:R-:W-:-:S03]  /*36f0*/  IMAD R8, R8, c[0x0][0x190], RZ ;  /* 0x0000640008087a24 */ /* 0x000fc600078e02ff */
[-C--:B------:R-:W-:Y:S01]  /*3700*/  LEA R6, P1, R7, R0.reuse, 0x1 ;  /* 0x0000000007067211 */ /* 0x080fe200078208ff */
[----:B------:R-:W-:Y:S01]  /*3710*/  IMAD R11, R11, c[0x0][0x190], RZ ;  /* 0x000064000b0b7a24 */ /* 0x000fe200078e02ff */
[----:B-1----:R-:W-:Y:S01]  /*3720*/  LEA R12, P2, R8, R0, 0x1 ;  /* 0x00000000080c7211 */ /* 0x002fe200078408ff */
[----:B------:R-:W-:Y:S02]  /*3730*/  IMAD R14, R14, c[0x0][0x190], RZ ;  /* 0x000064000e0e7a24 */ /* 0x000fe400078e02ff */
[----:B------:R0:W-:Y:S04]  /*3740*/  STL [R1+0xbd0], R6 ;  /* 0x000bd00601007387 */ /* 0x0001e80000100800 */
[----:B------:R1:W-:Y:S01]  /*3750*/  STL [R1+0xba0], R10 ;  /* 0x000ba00a01007387 */ /* 0x0003e20000100800 */
[----:B0-----:R-:W-:-:S03]  /*3760*/  LEA.HI.X.SX32 R6, R29, R3, 0x1, P3 ;  /* 0x000000031d067211 */ /* 0x001fc600018f0eff */
[----:B------:R0:W-:Y:S01]  /*3770*/  STL [R1+0xbd8], R12 ;  /* 0x000bd80c01007387 */ /* 0x0001e20000100800 */
[----:B-1----:R-:W-:-:S03]  /*3780*/  LEA R10, P3, R11, R0, 0x1 ;  /* 0x000000000b0a7211 */ /* 0x002fc600078608ff */
[----:B------:R1:W-:Y:S01]  /*3790*/  STL [R1+0xba4], R6 ;  /* 0x000ba40601007387 */ /* 0x0003e20000100800 */
[----:B------:R-:W-:-:S03]  /*37a0*/  IMAD R17, R17, c[0x0][0x190], RZ ;  /* 0x0000640011117a24 */ /* 0x000fc600078e02ff */
[----:B------:R4:W-:Y:S01]  /*37b0*/  STL [R1+0xbe0], R10 ;  /* 0x000be00a01007387 */ /* 0x0009e20000100800 */
[----:B0-----:R-:W-:Y:S01]  /*37c0*/  LEA.HI.X.SX32 R12, R24, R3, 0x1, P4 ;  /* 0x00000003180c7211 */ /* 0x001fe200020f0eff */
[----:B------:R-:W-:Y:S01]  /*37d0*/  IMAD R20, R20, c[0x0][0x190], RZ ;  /* 0x0000640014147a24 */ /* 0x000fe200078e02ff */
[----:B-1----:R-:W-:-:S03]  /*37e0*/  LEA R6, P4, R14, R0, 0x1 ;  /* 0x000000000e067211 */ /* 0x002fc600078808ff */
[----:B------:R0:W-:Y:S01]  /*37f0*/  STL [R1+0xbac], R12 ;  /* 0x000bac0c01007387 */ /* 0x0001e20000100800 */
[----:B----4-:R-:W-:-:S03]  /*3800*/  LEA.HI.X.SX32 R10, R23, R3, 0x1, P5 ;  /* 0x00000003170a7211 */ /* 0x010fc600028f0eff */
[----:B------:R1:W-:Y:S01]  /*3810*/  STL [R1+0xbe8], R6 ;  /* 0x000be80601007387 */ /* 0x0003e20000100800 */
[----:B------:R-:W-:-:S03]  /*3820*/  IMAD R28, R28, c[0x0][0x190], RZ ;  /* 0x000064001c1c7a24 */ /* 0x000fc600078e02ff */
[----:B------:R4:W-:Y:S01]  /*3830*/  STL [R1+0xbb4], R10 ;  /* 0x000bb40a01007387 */ /* 0x0009e20000100800 */
[-C--:B0-----:R-:W-:Y:S01]  /*3840*/  LEA R12, P5, R17, R0.reuse, 0x1 ;  /* 0x00000000110c7211 */ /* 0x081fe200078a08ff */
[----:B------:R-:W-:Y:S01]  /*3850*/  IMAD R25, R25, c[0x0][0x190], RZ ;  /* 0x0000640019197a24 */ /* 0x000fe200078e02ff */
[-C--:B-1----:R-:W-:Y:S02]  /*3860*/  LEA.HI.X.SX32 R6, R4, R3.reuse, 0x1, P6 ;  /* 0x0000000304067211 */ /* 0x082fe400030f0eff */
[-C--:B------:R-:W-:Y:S02]  /*3870*/  LEA.HI.X.SX32 R4, R5, R3.reuse, 0x1, P0 ;  /* 0x0000000305047211 */ /* 0x080fe400000f0eff */
[----:B----4-:R-:W-:Y:S01]  /*3880*/  LEA R10, P6, R20, R0, 0x1 ;  /* 0x00000000140a7211 */ /* 0x010fe200078c08ff */
[----:B------:R-:W-:Y:S01]  /*3890*/  STL [R1+0xbec], R12 ;  /* 0x000bec0c01007387 */ /* 0x000fe20000100800 */
[----:B------:R-:W-:-:S03]  /*38a0*/  LEA.HI.X.SX32 R5, R7, R3, 0x1, P1 ;  /* 0x0000000307057211 */ /* 0x000fc600008f0eff */
[----:B------:R0:W-:Y:S01]  /*38b0*/  STL [R1+0xbbc], R6 ;  /* 0x000bbc0601007387 */ /* 0x0001e20000100800 */
[----:B------:R-:W-:-:S03]  /*38c0*/  IMAD R26, R26, c[0x0][0x190], RZ ;  /* 0x000064001a1a7a24 */ /* 0x000fc600078e02ff */
[----:B------:R-:W-:Y:S04]  /*38d0*/  STL [R1+0xbf0], R10 ;  /* 0x000bf00a01007387 */ /* 0x000fe80000100800 */
[----:B------:R1:W-:Y:S01]  /*38e0*/  STL [R1+0xbc4], R4 ;  /* 0x000bc40401007387 */ /* 0x0003e20000100800 */
[----:B0-----:R-:W-:Y:S01]  /*38f0*/  LEA R6, P0, R28, R0, 0x1 ;  /* 0x000000001c067211 */ /* 0x001fe200078008ff */
[----:B------:R-:W-:-:S04]  /*3900*/  IMAD R27, R27, c[0x0][0x190], RZ ;  /* 0x000064001b1b7a24 */ /* 0x000fc800078e02ff */
[----:B------:R0:W-:Y:S01]  /*3910*/  STL [R1+0xbf4], R6 ;  /* 0x000bf40601007387 */ /* 0x0001e20000100800 */
[----:B-1----:R-:W-:-:S03]  /*3920*/  LEA R4, P1, R25, R0, 0x1 ;  /* 0x0000000019047211 */ /* 0x002fc600078208ff */
[----:B------:R1:W-:Y:S04]  /*3930*/  STL [R1+0xbcc], R5 ;  /* 0x000bcc0501007387 */ /* 0x0003e80000100800 */
[----:B------:R4:W-:Y:S01]  /*3940*/  STL [R1+0xbf8], R4 ;  /* 0x000bf80401007387 */ /* 0x0009e20000100800 */
[----:B0-----:R-:W-:Y:S02]  /*3950*/  LEA.HI.X.SX32 R6, R8, R3, 0x1, P2 ;  /* 0x0000000308067211 */ /* 0x001fe400010f0eff */
[----:B-1----:R-:W-:-:S03]  /*3960*/  LEA R5, P2, R26, R0, 0x1 ;  /* 0x000000001a057211 */ /* 0x002fc600078408ff */
[----:B------:R-:W-:Y:S01]  /*3970*/  STL [R1+0xbd4], R6 ;  /* 0x000bd40601007387 */ /* 0x000fe20000100800 */
[----:B----4-:R-:W-:-:S03]  /*3980*/  LEA.HI.X.SX32 R4, R11, R3, 0x1, P3 ;  /* 0x000000030b047211 */ /* 0x010fc600018f0eff */
[----:B------:R0:W-:Y:S04]  /*3990*/  STL [R1+0xbfc], R5 ;  /* 0x000bfc0501007387 */ /* 0x0001e80000100800 */
[----:B------:R1:W-:Y:S01]  /*39a0*/  STL [R1+0xbdc], R4 ;  /* 0x000bdc0401007387 */ /* 0x0003e20000100800 */
[-C--:B0-----:R-:W-:Y:S02]  /*39b0*/  LEA.HI.X.SX32 R5, R14, R3.reuse, 0x1, P4 ;  /* 0x000000030e057211 */ /* 0x081fe400020f0eff */
[----:B-1----:R-:W-:Y:S02]  /*39c0*/  LEA R4, P4, R27, R0, 0x1 ;  /* 0x000000001b047211 */ /* 0x002fe400078808ff */
[----:B------:R-:W-:Y:S01]  /*39d0*/  LEA.HI.X.SX32 R0, R17, R3, 0x1, P5 ;  /* 0x0000000311007211 */ /* 0x000fe200028f0eff */
[----:B------:R-:W-:Y:S01]  /*39e0*/  STL [R1+0xbe4], R5 ;  /* 0x000be40501007387 */ /* 0x000fe20000100800 */
[----:B--2---:R-:W-:-:S03]  /*39f0*/  LEA R12, P3, R9, c[0x0][0x160], 0x1 ;  /* 0x00005800090c7a11 */ /* 0x004fc600078608ff */
[----:B------:R0:W-:Y:S04]  /*3a00*/  STL [R1+0xb84], R4 ;  /* 0x000b840401007387 */ /* 0x0001e80000100800 */
[----:B------:R1:W-:Y:S01]  /*3a10*/  STL [R1+0xb70], R0 ;  /* 0x000b700001007387 */ /* 0x0003e20000100800 */
[----:B------:R-:W-:Y:S02]  /*3a20*/  LEA.HI.X.SX32 R13, R9, c[0x0][0x164], 0x1, P3 ;  /* 0x00005900090d7a11 */ /* 0x000fe400018f0eff */
[-C--:B0-----:R-:W-:Y:S02]  /*3a30*/  LEA.HI.X.SX32 R4, R20, R3.reuse, 0x1, P6 ;  /* 0x0000000314047211 */ /* 0x081fe400030f0eff */
[----:B-1----:R-:W-:-:S03]  /*3a40*/  LEA.HI.X.SX32 R0, R28, R3, 0x1, P0 ;  /* 0x000000031c007211 */ /* 0x002fc600000f0eff */
[----:B------:R-:W-:Y:S01]  /*3a50*/  STL [R1+0xb74], R4 ;  /* 0x000b740401007387 */ /* 0x000fe20000100800 */
[-C--:B------:R-:W-:Y:S01]  /*3a60*/  LEA.HI.X.SX32 R7, R25, R3.reuse, 0x1, P1 ;  /* 0x0000000319077211 */ /* 0x080fe200008f0eff */
[----:B------:R-:W-:Y:S02]  /*3a70*/  IMAD.MOV.U32 R6, RZ, RZ, c[0x0][0x188] ;  /* 0x00006200ff067624 */ /* 0x000fe400078e00ff */
[----:B------:R0:W-:Y:S02]  /*3a80*/  STL [R1+0xb78], R0 ;  /* 0x000b780001007387 */ /* 0x0001e40000100800 */
[----:B------:R-:W-:Y:S02]  /*3a90*/  IMAD R6, R6, 0x3f, RZ ;  /* 0x0000003f06067824 */ /* 0x000fe400078e02ff */
[----:B------:R-:W-:Y:S01]  /*3aa0*/  IMAD.MOV.U32 R9, RZ, RZ, c[0x0][0x188] ;  /* 0x00006200ff097624 */ /* 0x000fe200078e00ff */
[----:B0-----:R-:W-:Y:S01]  /*3ab0*/  LEA.HI.X.SX32 R0, R26, R3, 0x1, P2 ;  /* 0x000000031a007211 */ /* 0x001fe200010f0eff */
[----:B------:R-:W-:-:S04]  /*3ac0*/  IMAD.WIDE R4, R6, 0x2, R12 ;  /* 0x0000000206047825 */ /* 0x000fc800078e020c */
[----:B------:R-:W-:Y:S02]  /*3ad0*/  IMAD R9, R9, 0x3e, RZ ;  /* 0x0000003e09097824 */ /* 0x000fe400078e02ff */
[----:B------:R-:W-:Y:S01]  /*3ae0*/  IMAD.MOV.U32 R15, RZ, RZ, c[0x0][0x188] ;  /* 0x00006200ff0f7624 */ /* 0x000fe200078e00ff */
[----:B---3--:R-:W-:-:S04]  /*3af0*/  LEA R10, P5, R2, c[0x0][0x160], 0x1 ;  /* 0x00005800020a7a11 */ /* 0x008fc800078a08ff */
[----:B------:R-:W-:Y:S02]  /*3b00*/  LEA.HI.X.SX32 R11, R2, c[0x0][0x164], 0x1, P5 ;  /* 0x00005900020b7a11 */ /* 0x000fe400028f0eff */
[----:B------:R0:W5:Y:S04]  /*3b10*/  LDL.LU R2, [R1+0xc94] ;  /* 0x000c940001027983 */ /* 0x0001680000300800 */
[----:B------:R-:W-:Y:S04]  /*3b20*/  STL.64 [R1+0x750], R12 ;  /* 0x0007500c01007387 */ /* 0x000fe80000100a00 */
[----:B------:R1:W-:Y:S04]  /*3b30*/  STL [R1+0xb7c], R7 ;  /* 0x000b7c0701007387 */ /* 0x0003e80000100800 */
[----:B------:R-:W-:Y:S04]  /*3b40*/  STL.64 [R1+0x758], R10 ;  /* 0x0007580a01007387 */ /* 0x000fe80000100a00 */
[----:B------:R2:W-:Y:S01]  /*3b50*/  STL [R1+0xb80], R0 ;  /* 0x000b800001007387 */ /* 0x0005e20000100800 */
[----:B-1----:R-:W-:Y:S01]  /*3b60*/  IMAD.WIDE R6, R6, 0x2, R10 ;  /* 0x0000000206067825 */ /* 0x002fe200078e020a */
[----:B--2---:R-:W-:-:S05]  /*3b70*/  LEA.HI.X.SX32 R0, R27, R3, 0x1, P4 ;  /* 0x000000031b007211 */ /* 0x004fca00020f0eff */
[----:B------:R-:W-:Y:S04]  /*3b80*/  STL [R1+0x77c], R0 ;  /* 0x00077c0001007387 */ /* 0x000fe80000100800 */
[----:B------:R-:W-:Y:S04]  /*3b90*/  STL [R1+0x784], R4 ;  /* 0x0007840401007387 */ /* 0x000fe80000100800 */
[----:B------:R1:W-:Y:S04]  /*3ba0*/  STL [R1+0x780], R5 ;  /* 0x0007800501007387 */ /* 0x0003e80000100800 */
[----:B------:R2:W-:Y:S01]  /*3bb0*/  STL [R1+0x78c], R6 ;  /* 0x00078c0601007387 */ /* 0x0005e20000100800 */
[----:B-1----:R-:W-:-:S03]  /*3bc0*/  IMAD.WIDE R4, R9, 0x2, R12 ;  /* 0x0000000209047825 */ /* 0x002fc600078e020c */
[----:B------:R-:W-:Y:S01]  /*3bd0*/  STL [R1+0x788], R7 ;  /* 0x0007880701007387 */ /* 0x000fe20000100800 */
[----:B------:R-:W-:-:S03]  /*3be0*/  IMAD.WIDE R8, R9, 0x2, R10 ;  /* 0x0000000209087825 */ /* 0x000fc600078e020a */
[----:B------:R-:W-:Y:S01]  /*3bf0*/  STL [R1+0xb68], R4 ;  /* 0x000b680401007387 */ /* 0x000fe20000100800 */
[----:B--2---:R-:W-:-:S03]  /*3c00*/  IMAD R6, R15, 0x3d, RZ ;  /* 0x0000003d0f067824 */ /* 0x004fc600078e02ff */
[----:B------:R1:W-:Y:S01]  /*3c10*/  STL [R1+0xb64], R5 ;  /* 0x000b640501007387 */ /* 0x0003e20000100800 */
[----:B------:R-:W-:-:S03]  /*3c20*/  IMAD R0, R15, 0x3c, RZ ;  /* 0x0000003c0f007824 */ /* 0x000fc600078e02ff */
[----:B------:R-:W-:Y:S01]  /*3c30*/  STL [R1+0xb6c], R8 ;  /* 0x000b6c0801007387 */ /* 0x000fe20000100800 */
[----:B-1----:R-:W-:-:S03]  /*3c40*/  IMAD.WIDE R4, R6, 0x2, R12 ;  /* 0x0000000206047825 */ /* 0x002fc600078e020c */
[----:B------:R1:W-:Y:S01]  /*3c50*/  STL [R1+0xb44], R9 ;  /* 0x000b440901007387 */ /* 0x0003e20000100800 */
[----:B------:R-:W-:-:S03]  /*3c60*/  IMAD.WIDE R6, R6, 0x2, R10 ;  /* 0x0000000206067825 */ /* 0x000fc600078e020a */
[----:B------:R-:W-:Y:S04]  /*3c70*/  STL [R1+0xb60], R4 ;  /* 0x000b600401007387 */ /* 0x000fe80000100800 */
[----:B------:R2:W-:Y:S04]  /*3c80*/  STL [R1+0xb58], R5 ;  /* 0x000b580501007387 */ /* 0x0005e80000100800 */
[----:B------:R3:W-:Y:S01]  /*3c90*/  STL [R1+0xb5c], R6 ;  /* 0x000b5c0601007387 */ /* 0x0007e20000100800 */
[----:B-1----:R-:W-:-:S04]  /*3ca0*/  IMAD.WIDE R8, R0, 0x2, R10 ;  /* 0x0000000200087825 */ /* 0x002fc800078e020a */
[----:B--2---:R-:W-:Y:S01]  /*3cb0*/  IMAD.WIDE R4, R0, 0x2, R12 ;  /* 0x0000000200047825 */ /* 0x004fe200078e020c */
[----:B------:R-:W-:Y:S03]  /*3cc0*/  STL [R1+0xb50], R7 ;  /* 0x000b500701007387 */ /* 0x000fe60000100800 */
[C---:B---3--:R-:W-:Y:S01]  /*3cd0*/  IMAD R6, R15.reuse, 0x3b, RZ ;  /* 0x0000003b0f067824 */ /* 0x048fe200078e02ff */
[----:B------:R-:W-:Y:S04]  /*3ce0*/  STL [R1+0xb54], R4 ;  /* 0x000b540401007387 */ /* 0x000fe80000100800 */
        /* <DEDUP_REMOVED lines=58> */
[----:B------:R2:W-:Y:S01]  /*4090*/  STL [R1+0xacc], R8 ;  /* 0x000acc0801007387 */ /* 0x0005e20000100800 */
[----:B-1----:R-:W-:-:S03]  /*40a0*/  IMAD.WIDE R4, R6, 0x2, R12 ;  /* 0x0000000206047825 */ /* 0x002fc600078e020c */
[----:B------:R-:W-:Y:S01]  /*40b0*/  STL [R1+0x790], R9 ;  /* 0x0007900901007387 */ /* 0x000fe20000100800 */
[----:B------:R-:W-:-:S03]  /*40c0*/  IMAD.WIDE R6, R6, 0x2, R10 ;  /* 0x0000000206067825 */ /* 0x000fc600078e020a */
[----:B------:R-:W-:Y:S04]  /*40d0*/  STL [R1+0xac0], R4 ;  /* 0x000ac00401007387 */ /* 0x000fe80000100800 */
[----:B------:R1:W-:Y:S01]  /*40e0*/  STL [R1+0xab8], R5 ;  /* 0x000ab80501007387 */ /* 0x0003e20000100800 */
[----:B--2---:R-:W-:-:S03]  /*40f0*/  IMAD R8, R15, 0x31, RZ ;  /* 0x000000310f087824 */ /* 0x004fc600078e02ff */
[----:B------:R-:W-:Y:S01]  /*4100*/  STL [R1+0xabc], R6 ;  /* 0x000abc0601007387 */ /* 0x000fe20000100800 */
[----:B-1----:R-:W-:-:S03]  /*4110*/  IMAD.WIDE R4, R0, 0x2, R12 ;  /* 0x0000000200047825 */ /* 0x002fc600078e020c */
[----:B------:R1:W-:Y:S04]  /*4120*/  STL [R1+0xab0], R7 ;  /* 0x000ab00701007387 */ /* 0x0003e80000100800 */
[----:B------:R-:W-:Y:S04]  /*4130*/  STL [R1+0xab4], R4 ;  /* 0x000ab40401007387 */ /* 0x000fe80000100800 */
[----:B------:R2:W-:Y:S01]  /*4140*/  STL [R1+0xaa8], R5 ;  /* 0x000aa80501007387 */ /* 0x0005e20000100800 */
[----:B-1----:R-:W-:-:S04]  /*4150*/  IMAD.WIDE R6, R0, 0x2, R10 ;  /* 0x0000000200067825 */ /* 0x002fc800078e020a */
[----:B------:R-:W-:Y:S01]  /*4160*/  IMAD R0, R15, 0x30, RZ ;  /* 0x000000300f007824 */ /* 0x000fe200078e02ff */
[----:B------:R-:W-:Y:S01]  /*4170*/  STL [R1+0xaac], R6 ;  /* 0x000aac0601007387 */ /* 0x000fe20000100800 */
[----:B--2---:R-:W-:-:S03]  /*4180*/  IMAD.WIDE R4, R8, 0x2, R12 ;  /* 0x0000000208047825 */ /* 0x004fc600078e020c */
        /* <DEDUP_REMOVED lines=109> */
[----:B------:R-:W-:-:S03]  /*4860*/  IMAD.SHL.U32 R0, R15, 0x20, RZ ;  /* 0x000000200f007824 */ /* 0x000fc600078e00ff */
        /* <DEDUP_REMOVED lines=212> */
[----:B------:R-:W-:Y:S01]  /*55b0*/  STL [R1+0xa6c], R7 ;  /* 0x000a6c0701007387 */ /* 0x000fe20000100800 */
[----:B------:R-:W-:-:S03]  /*55c0*/  IMAD.WIDE R8, R8, 0x2, R10 ;  /* 0x0000000208087825 */ /* 0x000fc600078e020a */
[----:B------:R-:W-:Y:S04]  /*55d0*/  STL [R1+0xa78], R4 ;  /* 0x000a780401007387 */ /* 0x000fe80000100800 */
[----:B------:R1:W-:Y:S04]  /*55e0*/  STL [R1+0xa74], R5 ;  /* 0x000a740501007387 */ /* 0x0003e80000100800 */
[----:B------:R-:W-:Y:S01]  /*55f0*/  STL [R1+0xa80], R8 ;  /* 0x000a800801007387 */ /* 0x000fe20000100800 */
[----:B-1----:R-:W-:-:S03]  /*5600*/  IMAD.WIDE R4, R0, 0x2, R12 ;  /* 0x0000000200047825 */ /* 0x002fc600078e020c */
[----:B------:R-:W-:Y:S04]  /*5610*/  STL [R1+0xa7c], R9 ;  /* 0x000a7c0901007387 */ /* 0x000fe80000100800 */
[----:B------:R-:W-:Y:S01]  /*5620*/  STL [R1+0xa88], R4 ;  /* 0x000a880401007387 */ /* 0x000fe20000100800 */
[----:B------:R-:W-:-:S03]  /*5630*/  IMAD.WIDE R6, R0, 0x2, R10 ;  /* 0x0000000200067825 */ /* 0x000fc600078e020a */
[----:B------:R1:W-:Y:S02]  /*5640*/  STL [R1+0xa84], R5 ;  /* 0x000a840501007387 */ /* 0x0003e40000100800 */
[C---:B-1----:R-:W-:Y:S02]  /*5650*/  IMAD.WIDE R4, R15.reuse, 0x2, R10 ;  /* 0x000000020f047825 */ /* 0x042fe400078e020a */
[----:B------:R-:W1:Y:S02]  /*5660*/  S2R R10, SR_TID.X ;  /* 0x00000000000a7919 */ /* 0x000e640000002100 */
[----:B------:R-:W-:Y:S02]  /*5670*/  IMAD.WIDE R8, R15, 0x2, R12 ;  /* 0x000000020f087825 */ /* 0x000fe400078e020c */
[----:B------:R-:W-:Y:S04]  /*5680*/  STL [R1+0xa90], R6 ;  /* 0x000a900601007387 */ /* 0x000fe80000100800 */
[----:B------:R-:W-:Y:S04]  /*5690*/  STL [R1+0xa8c], R7 ;  /* 0x000a8c0701007387 */ /* 0x000fe80000100800 */
[----:B------:R-:W-:Y:S04]  /*56a0*/  STL [R1+0xa98], R8 ;  /* 0x000a980801007387 */ /* 0x000fe80000100800 */
[----:B------:R-:W-:Y:S04]  /*56b0*/  STL [R1+0xa94], R9 ;  /* 0x000a940901007387 */ /* 0x000fe80000100800 */
[----:B------:R1:W-:Y:S04]  /*56c0*/  STL [R1+0xaa0], R4 ;  /* 0x000aa00401007387 */ /* 0x0003e80000100800 */
[----:B------:R-:W-:Y:S04]  /*56d0*/  STL [R1+0xa9c], R5 ;  /* 0x000a9c0501007387 */ /* 0x000fe80000100800 */
[----:B------:R-:W-:Y:S01]  /*56e0*/  STL [R1+0x778], RZ ;  /* 0x000778ff01007387 */ /* 0x000fe20000100800 */
[----:B-1----:R-:W-:-:S03]  /*56f0*/  IMAD.SHL.U32 R4, R10, 0x20, RZ ;  /* 0x000000200a047824 */ /* 0x002fc600078e00ff */
[----:B------:R-:W-:Y:S04]  /*5700*/  STL [R1+0x330], RZ ;  /* 0x000330ff01007387 */ /* 0x000fe80000100800 */
[----:B------:R-:W-:Y:S04]  /*5710*/  STL [R1+0x334], RZ ;  /* 0x000334ff01007387 */ /* 0x000fe80000100800 */
[----:B------:R1:W-:Y:S04]  /*5720*/  STL [R1+0xc90], R4 ;  /* 0x000c900401007387 */ /* 0x0003e80000100800 */
[----:B------:R-:W-:Y:S04]  /*5730*/  STL [R1+0x338], RZ ;  /* 0x000338ff01007387 */ /* 0x000fe80000100800 */
        /* <DEDUP_REMOVED lines=201> */
[----:B------:R-:W2:Y:S01]  /*63d0*/  LDL.LU R13, [R1+0x64] ;  /* 0x00006400010d7983 */ /* 0x000ea20000300800 */
[----:B------:R-:W-:-:S05]  /*63e0*/  LOP3.LUT R12, R10, 0xff, RZ, 0xc0, !PT ;  /* 0x000000ff0a0c7812 */ /* 0x000fca00078ec0ff */
[----:B------:R-:W-:Y:S02]  /*63f0*/  IMAD.SHL.U32 R29, R12, 0x2, RZ ;  /* 0x000000020c1d7824 */ /* 0x000fe400078e00ff */
[----:B------:R-:W3:Y:S04]  /*6400*/  S2R R12, SR_TID.X ;  /* 0x00000000000c7919 */ /* 0x000ee80000002100 */
[----:B------:R-:W-:Y:S04]  /*6410*/  STL [R1+0x4e0], RZ ;  /* 0x0004e0ff01007387 */ /* 0x000fe80000100800 */
[----:B------:R-:W-:Y:S04]  /*6420*/  STL [R1+0x4e4], RZ ;  /* 0x0004e4ff01007387 */ /* 0x000fe80000100800 */
[----:B------:R-:W-:Y:S04]  /*6430*/  STL [R1+0x4e8], RZ ;  /* 0x0004e8ff01007387 */ /* 0x000fe80000100800 */
[----:B------:R-:W-:Y:S04]  /*6440*/  STL [R1+0x4ec], RZ ;  /* 0x0004ecff01007387 */ /* 0x000fe80000100800 */
[----:B------:R-:W-:Y:S04]  /*6450*/  STL [R1+0x180], RZ ;  /* 0x000180ff01007387 */ /* 0x000fe80000100800 */
[----:B------:R-:W-:Y:S01]  /*6460*/  STL [R1+0x184], RZ ;  /* 0x000184ff01007387 */ /* 0x000fe20000100800 */
[----:B---3--:R-:W-:-:S03]  /*6470*/  LOP3.LUT R12, R12, 0xc0, RZ, 0xc0, !PT ;  /* 0x000000c00c0c7812 */ /* 0x008fc600078ec0ff */
[----:B------:R-:W-:Y:S01]  /*6480*/  STL [R1+0x188], RZ ;  /* 0x000188ff01007387 */ /* 0x000fe20000100800 */
[----:B------:R-:W-:-:S03]  /*6490*/  SHF.R.U32.HI R28, RZ, 0x2, R12 ;  /* 0x00000002ff1c7819 */ /* 0x000fc6000001160c */
[----:B------:R-:W-:Y:S01]  /*64a0*/  STL [R1+0x18c], RZ ;  /* 0x00018cff01007387 */ /* 0x000fe20000100800 */
[----:B------:R-:W-:-:S03]  /*64b0*/  LOP3.LUT R12, R10, 0x7, RZ, 0xc0, !PT ;  /* 0x000000070a0c7812 */ /* 0x000fc600078ec0ff */
[----:B------:R-:W-:Y:S04]  /*64c0*/  STL [R1+0x170], RZ ;  /* 0x000170ff01007387 */ /* 0x000fe80000100800 */
[----:B------:R-:W-:Y:S04]  /*64d0*/  STL [R1+0x174], RZ ;  /* 0x000174ff01007387 */ /* 0x000fe80000100800 */
[----:B------:R-:W-:Y:S04]  /*64e0*/  STL [R1+0x178], RZ ;  /* 0x000178ff01007387 */ /* 0x000fe80000100800 */
[----:B------:R-:W-:Y:S01]  /*64f0*/  STL [R1+0x17c], RZ ;  /* 0x00017cff01007387 */ /* 0x000fe20000100800 */
[----:B------:R-:W-:-:S03]  /*6500*/  IMAD R12, R12, 0x90, RZ ;  /* 0x000000900c0c7824 */ /* 0x000fc600078e02ff */
[----:B------:R-:W-:Y:S01]  /*6510*/  STL [R1+0x160], RZ ;  /* 0x000160ff01007387 */ /* 0x000fe20000100800 */
[----:B------:R-:W-:-:S03]  /*6520*/  IMAD.SHL.U32 R10, R10, 0x2, RZ ;  /* 0x000000020a0a7824 */ /* 0x000fc600078e00ff */
[----:B------:R-:W-:Y:S04]  /*6530*/  STL [R1+0x164], RZ ;  /* 0x000164ff01007387 */ /* 0x000fe80000100800 */
[----:B------:R-:W-:Y:S04]  /*6540*/  STL [R1+0x168], RZ ;  /* 0x000168ff01007387 */ /* 0x000fe80000100800 */
[----:B------:R-:W-:Y:S04]  /*6550*/  STL [R1+0x16c], RZ ;  /* 0x00016cff01007387 */ /* 0x000fe80000100800 */
[----:B------:R-:W-:Y:S01]  /*6560*/  STL [R1+0x490], RZ ;  /* 0x000490ff01007387 */ /* 0x000fe20000100800 */
[----:B------:R-:W-:-:S03]  /*6570*/  LOP3.LUT R10, R12, 0x30, R10, 0x78, !PT ;  /* 0x000000300c0a7812 */ /* 0x000fc600078e780a */
[----:B------:R-:W-:Y:S04]  /*6580*/  STL [R1+0x494], RZ ;  /* 0x000494ff01007387 */ /* 0x000fe80000100800 */
[----:B------:R-:W-:Y:S04]  /*6590*/  STL [R1+0x498], RZ ;  /* 0x000498ff01007387 */ /* 0x000fe80000100800 */
[----:B------:R-:W-:Y:S04]  /*65a0*/  STL [R1+0x49c], RZ ;  /* 0x00049cff01007387 */ /* 0x000fe80000100800 */
[----:B------:R-:W-:Y:S01]  /*65b0*/  STL [R1+0x480], RZ ;  /* 0x000480ff01007387 */ /* 0x000fe20000100800 */
[----:B-1----:R-:W-:-:S03]  /*65c0*/  LOP3.LUT R4, R10, 0x400, R4, 0xf8, !PT ;  /* 0x000004000a047812 */ /* 0x002fc600078ef804 */
[----:B------:R-:W-:Y:S04]  /*65d0*/  STL [R1+0x484], RZ ;  /* 0x000484ff01007387 */ /* 0x000fe80000100800 */
[----:B------:R-:W-:Y:S04]  /*65e0*/  STL [R1+0x488], RZ ;  /* 0x000488ff01007387 */ /* 0x000fe80000100800 */
[----:B------:R-:W-:Y:S04]  /*65f0*/  STL [R1+0x48c], RZ ;  /* 0x00048cff01007387 */ /* 0x000fe80000100800 */
[----:B------:R-:W-:Y:S01]  /*6600*/  STL [R1+0x150], RZ ;  /* 0x000150ff01007387 */ /* 0x000fe20000100800 */
[----:B------:R-:W-:-:S05]  /*6610*/  IMAD.SHL.U32 R3, R15, 0x40, RZ ;  /* 0x000000400f037824 */ /* 0x000fca00078e00ff */
[----:B------:R-:W-:-:S04]  /*6620*/  SHF.R.S32.HI R0, RZ, 0x1f, R3 ;  /* 0x0000001fff007819 */ /* 0x000fc80000011403 */
[----:B------:R-:W-:Y:S02]  /*6630*/  SHF.L.U64.HI R0, R3, 0x1, R0 ;  /* 0x0000000103007819 */ /* 0x000fe40000010200 */
[C---:B------:R-:W-:Y:S02]  /*6640*/  LOP3.LUT R3, R29.reuse, 0x30, RZ, 0x3c, !PT ;  /* 0x000000301d037812 */ /* 0x040fe400078e3cff */
[C---:B------:R-:W-:Y:S02]  /*6650*/  LOP3.LUT R3, R29.reuse, 0x60, RZ, 0x3c, !PT ;  /* 0x000000601d037812 */ /* 0x040fe400078e3cff */
[----:B------:R-:W-:Y:S01]  /*6660*/  LOP3.LUT R3, R4, 0x40, RZ, 0x3c, !PT ;  /* 0x0000004004037812 */ /* 0x000fe200078e3cff */
[----:B------:R-:W-:Y:S01]  /*6670*/  ULDC UR4, c[0x0][0x18c] ;  /* 0x0000630000047ab9 */ /* 0x000fe20000000800 */
[C---:B------:R-:W-:Y:S01]  /*6680*/  LOP3.LUT R28, R29.reuse, R28, RZ, 0x3c, !PT ;  /* 0x0000001c1d1c7212 */ /* 0x040fe200078e3cff */
[----:B------:R-:W-:Y:S01]  /*6690*/  USHF.L.U32 UR4, UR4, 0x6, URZ ;  /* 0x0000000604047899 */ /* 0x000fe2000800063f */
[----:B------:R-:W-:-:S02]  /*66a0*/  LOP3.LUT R6, R29, 0x10, RZ, 0x3c, !PT ;  /* 0x000000101d067812 */ /* 0x000fc400078e3cff */
[C---:B------:R-:W-:Y:S01]  /*66b0*/  LOP3.LUT R6, R29.reuse, 0x40, RZ, 0x3c, !PT ;  /* 0x000000401d067812 */ /* 0x040fe200078e3cff */
[----:B------:R-:W-:Y:S01]  /*66c0*/  USHF.R.S32.HI UR5, URZ, 0x1f, UR4 ;  /* 0x0000001f3f057899 */ /* 0x000fe20008011404 */
[----:B------:R-:W-:Y:S01]  /*66d0*/  LOP3.LUT R6, R29, 0x70, RZ, 0x3c, !PT ;  /* 0x000000701d067812 */ /* 0x000fe200078e3cff */
[----:B------:R-:W-:Y:S02]  /*66e0*/  USHF.L.U32 UR8, UR4, 0x1, URZ ;  /* 0x0000000104087899 */ /* 0x000fe4000800063f */
[----:B------:R-:W-:Y:S01]  /*66f0*/  USHF.L.U64.HI UR5, UR4, 0x1, UR5 ;  /* 0x0000000104057899 */ /* 0x000fe20008010205 */
[----:B--2---:R-:W-:-:S05]  /*6700*/  SHF.R.S32.HI R5, RZ, 0x6, R13 ;  /* 0x00000006ff057819 */ /* 0x004fca000001140d */
[----:B------:R1:W-:Y:S04]  /*6710*/  STL [R1+0xc6c], R5 ;  /* 0x000c6c0501007387 */ /* 0x0003e80000100800 */
[----:B------:R0:W-:Y:S04]  /*6720*/  STL [R1+0x154], RZ ;  /* 0x000154ff01007387 */ /* 0x0001e80000100800 */
[----:B------:R0:W-:Y:S04]  /*6730*/  STL [R1+0x158], RZ ;  /* 0x000158ff01007387 */ /* 0x0001e80000100800 */
[----:B------:R0:W-:Y:S04]  /*6740*/  STL [R1+0x15c], RZ ;  /* 0x00015cff01007387 */ /* 0x0001e80000100800 */
[----:B------:R0:W-:Y:S04]  /*6750*/  STL [R1+0x764], R4 ;  /* 0x0007640401007387 */ /* 0x0001e80000100800 */
        /* <DEDUP_REMOVED lines=24> */
[----:B------:R0:W-:Y:S01]  /*68e0*/  STL [R1+0x768], R3 ;  /* 0x0007680301007387 */ /* 0x0001e20000100800 */
[----:B-1----:R-:W-:-:S02]  /*68f0*/  LOP3.LUT R5, R29, 0x20, RZ, 0x3c, !PT ;  /* 0x000000201d057812 */ /* 0x002fc400078e3cff */
[----:B------:R-:W-:Y:S02]  /*6900*/  LOP3.LUT R5, R29, 0x50, RZ, 0x3c, !PT ;  /* 0x000000501d057812 */ /* 0x000fe400078e3cff */
[----:B------:R-:W-:Y:S02]  /*6910*/  LOP3.LUT R5, R28, 0x40, RZ, 0x3c, !PT ;  /* 0x000000401c057812 */ /* 0x000fe400078e3cff */
.L_x_3:
[----:B-----5:R1:W-:Y:S04]  /*6920*/  STL [R1+0x1eb0], R21 ;  /* 0x001eb01501007387 */ /* 0x0203e80000100800 */
[----:B0-----:R-:W2:Y:S04]  /*6930*/  LDL.64 R4, [R1+0x758] ;  /* 0x0007580001047983 */ /* 0x001ea80000100a00 */
[----:B-1----:R-:W3:Y:S04]  /*6940*/  LDL R21, [R1+0x778] ;  /* 0x0007780001157983 */ /* 0x002ee80000100800 */
[----:B------:R-:W-:Y:S04]  /*6950*/  STL [R1+0x1e7c], R18 ;  /* 0x001e7c1201007387 */ /* 0x000fe80000100800 */
[----:B------:R-:W-:Y:S04]  /*6960*/  STL [R1+0x1e84], R18 ;  /* 0x001e841201007387 */ /* 0x000fe80000100800 */
[----:B------:R-:W-:Y:S04]  /*6970*/  STL [R1+0x1e8c], R18 ;  /* 0x001e8c1201007387 */ /* 0x000fe80000100800 */
[----:B------:R-:W-:Y:S04]  /*6980*/  STL [R1+0x1e94], R18 ;  /* 0x001e941201007387 */ /* 0x000fe80000100800 */
[----:B------:R-:W-:Y:S04]  /*6990*/  STL [R1+0x1e9c], R18 ;  /* 0x001e9c1201007387 */ /* 0x000fe80000100800 */
[----:B------:R-:W-:Y:S04]  /*69a0*/  STL [R1+0x1ea4], R18 ;  /* 0x001ea41201007387 */ /* 0x000fe80000100800 */
[----:B------:R0:W-:Y:S04]  /*69b0*/  STL [R1+0x1eac], R18 ;  /* 0x001eac1201007387 */ /* 0x0001e80000100800 */
[----:B------:R-:W-:Y:S04]  /*69c0*/  STL [R1+0x1e78], R19 ;  /* 0x001e781301007387 */ /* 0x000fe80000100800 */
        /* <DEDUP_REMOVED lines=90> */
[----:B------:R-:W-:Y:S01]  /*6f70*/  STL [R1+0x1d14], R29 ;  /* 0x001d141d01007387 */ /* 0x000fe20000100800 */
[----:B------:R-:W-:-:S03]  /*6f80*/  IMAD.MOV.U32 R3, RZ, RZ, -0x40 ;  /* 0xffffffc0ff037424 */ /* 0x000fc600078e00ff */
[----:B------:R-:W-:Y:S04]  /*6f90*/  STL [R1+0x1d18], R29 ;  /* 0x001d181d01007387 */ /* 0x000fe80000100800 */
[----:B------:R-:W-:Y:S04]  /*6fa0*/  STL [R1+0x1d1c], R29 ;  /* 0x001d1c1d01007387 */ /* 0x000fe80000100800 */
[----:B------:R-:W-:Y:S04]  /*6fb0*/  STL [R1+0x1d20], R29 ;  /* 0x001d201d01007387 */ /* 0x000fe80000100800 */
[----:B------:R-:W-:Y:S01]  /*6fc0*/  STL [R1+0x1d24], R29 ;  /* 0x001d241d01007387 */ /* 0x000fe20000100800 */
[----:B---3--:R-:W-:-:S03]  /*6fd0*/  IMAD R3, R21, R3, c[0x0][0x180] ;  /* 0x0000600015037624 */ /* 0x008fc600078e0203 */
[----:B------:R-:W-:Y:S04]  /*6fe0*/  STL [R1+0x1d28], R29 ;  /* 0x001d281d01007387 */ /* 0x000fe80000100800 */
[----:B------:R-:W-:Y:S04]  /*6ff0*/  STL [R1+0x1d2c], R29 ;  /* 0x001d2c1d01007387 */ /* 0x000fe80000100800 */
[----:B------:R-:W-:Y:S04]  /*7000*/  STL [R1+0x1d30], R29 ;  /* 0x001d301d01007387 */ /* 0x000fe80000100800 */
[----:B------:R-:W-:Y:S04]  /*7010*/  STL [R1+0x1d34], R29 ;  /* 0x001d341d01007387 */ /* 0x000fe80000100800 */
[----:B------:R-:W-:Y:S01]  /*7020*/  STL [R1+0x1d38], R29 ;  /* 0x001d381d01007387 */ /* 0x000fe20000100800 */
[----:B------:R-:W-:-:S03]  /*7030*/  ISETP.GT.AND P0, PT, R3, RZ, PT ;  /* 0x000000ff0300720c */ /* 0x000fc60003f04270 */
[----:B------:R-:W-:Y:S04]  /*7040*/  STL [R1+0x1d3c], R29 ;  /* 0x001d3c1d01007387 */ /* 0x000fe80000100800 */
[----:B------:R-:W-:Y:S04]  /*7050*/  STL [R1+0x1cf4], R27 ;  /* 0x001cf41b01007387 */ /* 0x000fe80000100800 */
[----:B------:R-:W-:Y:S04]  /*7060*/  STL [R1+0x1cfc], R27 ;  /* 0x001cfc1b01007387 */ /* 0x000fe80000100800 */
[----:B------:R-:W-:Y:S04]  /*7070*/  STL [R1+0x1cf0], R26 ;  /* 0x001cf01a01007387 */ /* 0x000fe80000100800 */
[----:B------:R-:W-:Y:S04]  /*7080*/  STL [R1+0x1cec], R25 ;  /* 0x001cec1901007387 */ /* 0x000fe80000100800 */
[----:B------:R-:W-:Y:S04]  /*7090*/  STL [R1+0x1ce8], R24 ;  /* 0x001ce81801007387 */ /* 0x000fe80000100800 */
[----:B------:R-:W-:Y:S01]  /*70a0*/  STL [R1+0x1ce4], R23 ;  /* 0x001ce41701007387 */ /* 0x000fe20000100800 */
[----:B------:R-:W-:-:S03]  /*70b0*/  PRMT R20, RZ, 0x7610, R20 ;  /* 0x00007610ff147816 */ /* 0x000fc60000000014 */
[----:B------:R-:W-:Y:S04]  /*70c0*/  STL [R1+0x1ce0], R22 ;  /* 0x001ce01601007387 */ /* 0x000fe80000100800 */
[----:B------:R-:W-:Y:S04]  /*70d0*/  STL [R1+0x1c7c], R28 ;  /* 0x001c7c1c01007387 */ /* 0x000fe80000100800 */
[----:B-----5:R-:W-:Y:S04]  /*70e0*/  STL [R1+0x1c68], R2 ;  /* 0x001c680201007387 */ /* 0x020fe80000100800 */
[----:B------:R-:W-:Y:S04]  /*70f0*/  STL [R1+0xdf8], R0 ;  /* 0x000df80001007387 */ /* 0x000fe80000100800 */
[----:B------:R-:W3:Y:S04]  /*7100*/  LDL.LU R21, [R1+0x1eb0] ;  /* 0x001eb00001157983 */ /* 0x000ee80000300800 */
[----:B--2---:R1:W2:Y:S04]  /*7110*/  @P0 LDG.E.U16 R20, [R4.64] ;  /* 0x0000000604140981 */ /* 0x0042a8000c1e1500 */
[----:B-1----:R-:W4:Y:S01]  /*7120*/  LDL.64 R4, [R1+0x750] ;  /* 0x0007500001047983 */ /* 0x002f220000100a00 */
[----:B---3--:R-:W-:-:S06]  /*7130*/  PRMT R21, RZ, 0x7610, R21 ;  /* 0x00007610ff157816 */ /* 0x008fcc0000000015 */
[----:B----4-:R1:W3:Y:S04]  /*7140*/  @P0 LDG.E.U16 R21, [R4.64] ;  /* 0x0000000604150981 */ /* 0x0102e8000c1e1500 */
[----:B-1----:R-:W4:Y:S04]  /*7150*/  LDL R4, [R1+0xa9c] ;  /* 0x000a9c0001047983 */ /* 0x002f280000100800 */
[----:B------:R-:W4:Y:S01]  /*7160*/  LDL R5, [R1+0xaa0] ;  /* 0x000aa00001057983 */ /* 0x000f220000100800 */
[----:B------:R-:W-:Y:S02]  /*7170*/  ISETP.GT.AND P1, PT, R3, 0x1, PT ;  /* 0x000000010300780c */ /* 0x000fe40003f24270 */
[----:B0-----:R-:W-:-:S11]  /*7180*/  PRMT R18, RZ, 0x7610, R18 ;  /* 0x00007610ff127816 */ /* 0x001fd60000000012 */
[----:B----4-:R-:W-:-:S04]  /*7190*/  @P1 LOP3.LUT R5, R5, R4, RZ, 0x3c, !PT ;  /* 0x0000000405051212 */ /* 0x010fc800078e3cff */
[----:B------:R-:W-:-:S04]  /*71a0*/  @P1 LOP3.LUT R4, R5, R4, RZ, 0x3c, !PT ;  /* 0x0000000405041212 */ /* 0x000fc800078e3cff */
[----:B------:R-:W-:-:S05]  /*71b0*/  @P1 LOP3.LUT R5, R5, R4, RZ, 0x3c, !PT ;  /* 0x0000000405051212 */ /* 0x000fca00078e3cff */
[----:B------:R-:W4:Y:S04]  /*71c0*/  @P1 LDG.E.U16 R18, [R4.64] ;  /* 0x0000000604121981 */ /* 0x000f28000c1e1500 */
[----:B----4-:R0:W-:Y:S04]  /*71d0*/  STL [R1+0x414], R18 ;  /* 0x0004141201007387 */ /* 0x0101e80000100800 */
[----:B0-----:R-:W4:Y:S04]  /*71e0*/  LDL.LU R18, [R1+0x1eac] ;  /* 0x001eac0001127983 */ /* 0x001f280000300800 */
[----:B------:R-:W2:Y:S04]  /*71f0*/  LDL R4, [R1+0xa94] ;  /* 0x000a940001047983 */ /* 0x000ea80000100800 */
[----:B------:R-:W2:Y:S01]  /*7200*/  LDL R5, [R1+0xa98] ;  /* 0x000a980001057983 */ /* 0x000ea20000100800 */
[----:B------:R-:W-:-:S02]  /*7210*/  PRMT R19, RZ, 0x7610, R19 ;  /* 0x00007610ff137816 */ /* 0x000fc40000000013 */
[----:B--2---:R-:W-:-:S04]  /*7220*/  @P1 LOP3.LUT R5, R5, R4, RZ, 0x3c, !PT ;  /* 0x0000000405051212 */ /* 0x004fc800078e3cff */
[----:B------:R-:W-:-:S04]  /*7230*/  @P1 LOP3.LUT R4, R5, R4, RZ, 0x3c, !PT ;  /* 0x0000000405041212 */ /* 0x000fc800078e3cff */
[----:B------:R-:W-:-:S05]  /*7240*/  @P1 LOP3.LUT R5, R5, R4, RZ, 0x3c, !PT ;  /* 0x0000000405051212 */ /* 0x000fca00078e3cff */
[----:B------:R-:W2:Y:S01]  /*7250*/  @P1 LDG.E.U16 R19, [R4.64] ;  /* 0x0000000604131981 */ /* 0x000ea2000c1e1500 */
[----:B------:R-:W-:-:S03]  /*7260*/  ISETP.GT.AND P2, PT, R3, 0x2, PT ;  /* 0x000000020300780c */ /* 0x000fc60003f44270 */
[----:B--2---:R0:W-:Y:S04]  /*7270*/  STL [R1+0x418], R19 ;  /* 0x0004181301007387 */ /* 0x0041e80000100800 */
[----:B0-----:R-:W2:Y:S04]  /*7280*/  LDL.LU R19, [R1+0x1ea8] ;  /* 0x001ea80001137983 */ /* 0x001ea80000300800 */
[----:B------:R-:W2:Y:S04]  /*7290*/  LDL R4, [R1+0xa8c] ;  /* 0x000a8c0001047983 */ /* 0x000ea80000100800 */
[----:B------:R-:W2:Y:S01]  /*72a0*/  LDL R5, [R1+0xa90] ;  /* 0x000a900001057983 */ /* 0x000ea20000100800 */
[----:B----4-:R-:W-:-:S02]  /*72b0*/  PRMT R18, RZ, 0x7610, R18 ;  /* 0x00007610ff127816 */ /* 0x010fc40000000012 */
[----:B--2---:R-:W-:-:S04]  /*72c0*/  @P2 LOP3.LUT R5, R5, R4, RZ, 0x3c, !PT ;  /* 0x0000000405052212 */ /* 0x004fc800078e3cff */
[----:B------:R-:W-:-:S04]  /*72d0*/  @P2 LOP3.LUT R4, R5, R4, RZ, 0x3c, !PT ;  /* 0x0000000405042212 */ /* 0x000fc800078e3cff */
[----:B------:R-:W-:-:S05]  /*72e0*/  @P2 LOP3.LUT R5, R5, R4, RZ, 0x3c, !PT ;  /* 0x0000000405052212 */ /* 0x000fca00078e3cff */
[----:B------:R-:W2:Y:S04]  /*72f0*/  @P2 LDG.E.U16 R18, [R4.64] ;  /* 0x0000000604122981 */ /* 0x000ea8000c1e1500 */
[----:B--2---:R0:W-:Y:S04]  /*7300*/  STL [R1+0x5e0], R18 ;  /* 0x0005e01201007387 */ /* 0x0041e80000100800 */
[----:B0-----:R-:W2:Y:S04]  /*7310*/  LDL.LU R18, [R1+0x1ea4] ;  /* 0x001ea40001127983 */ /* 0x001ea80000300800 */
[----:B------:R-:W4:Y:S04]  /*7320*/  LDL R4, [R1+0xa84] ;  /* 0x000a840001047983 */ /* 0x000f280000100800 */
[----:B------:R-:W4:Y:S01]  /*7330*/  LDL R5, [R1+0xa88] ;  /* 0x000a880001057983 */ /* 0x000f220000100800 */
[----:B------:R-:W-:-:S02]  /*7340*/  PRMT R19, RZ, 0x7610, R19 ;  /* 0x00007610ff137816 */ /* 0x000fc40000000013 */
[----:B----4-:R-:W-:-:S04]  /*7350*/  @P2 LOP3.LUT R5, R5, R4, RZ, 0x3c, !PT ;  /* 0x0000000405052212 */ /* 0x010fc800078e3cff */
[----:B------:R-:W-:-:S04]  /*7360*/  @P2 LOP3.LUT R4, R5, R4, RZ, 0x3c, !PT ;  /* 0x0000000405042212 */ /* 0x000fc800078e3cff */
[----:B------:R-:W-:-:S05]  /*7370*/  @P2 LOP3.LUT R5, R5, R4, RZ, 0x3c, !PT ;  /* 0x0000000405052212 */ /* 0x000fca00078e3cff */
[----:B------:R-:W4:Y:S01]  /*7380*/  @P2 LDG.E.U16 R19, [R4.64] ;  /* 0x0000000604132981 */ /* 0x000f22000c1e1500 */
[----:B------:R-:W-:-:S03]  /*7390*/  ISETP.GT.AND P0, PT, R3, 0x3, PT ;  /* 0x000000030300780c */ /* 0x000fc60003f04270 */
[----:B----4-:R0:W-:Y:S04]  /*73a0*/  STL [R1+0x5dc], R19 ;  /* 0x0005dc1301007387 */ /* 0x0101e80000100800 */
[----:B0-----:R-:W4:Y:S04]  /*73b0*/  LDL.LU R19, [R1+0x1ea0] ;  /* 0x001ea00001137983 */ /* 0x001f280000300800 */
[----:B------:R-:W3:Y:S04]  /*73c0*/  LDL R4, [R1+0xa7c] ;  /* 0x000a7c0001047983 */ /* 0x000ee80000100800 */
[----:B------:R-:W3:Y:S01]  /*73d0*/  LDL R5, [R1+0xa80] ;  /* 0x000a800001057983 */ /* 0x000ee20000100800 */
[----:B--2---:R-:W-:-:S02]  /*73e0*/  PRMT R18, RZ, 0x7610, R18 ;  /* 0x00007610ff127816 */ /* 0x004fc40000000012 */
[----:B---3--:R-:W-:-:S04]  /*73f0*/  @P0 LOP3.LUT R5, R5, R4, RZ, 0x3c, !PT ;  /* 0x0000000405050212 */ /* 0x008fc800078e3cff */
[----:B------:R-:W-:-:S04]  /*7400*/  @P0 LOP3.LUT R4, R5, R4, RZ, 0x3c, !PT ;  /* 0x0000000405040212 */ /* 0x000fc800078e3cff */
[----:B------:R-:W-:-:S05]  /*7410*/  @P0 LOP3.LUT R5, R5, R4, RZ, 0x3c, !PT ;  /* 0x0000000405050212 */ /* 0x000fca00078e3cff */
[----:B------:R-:W2:Y:S04]  /*7420*/  @P0 LDG.E.U16 R18, [R4.64] ;  /* 0x0000000604120981 */ /* 0x000ea8000c1e1500 */
[----:B--2---:R0:W-:Y:S04]  /*7430*/  STL [R1+0x5d8], R18 ;  /* 0x0005d81201007387 */ /* 0x0041e80000100800 */
[----:B0-----:R-:W2:Y:S04]  /*7440*/  LDL.LU R18, [R1+0x1e9c] ;  /* 0x001e9c0001127983 */ /* 0x001ea80000300800 */
[----:B------:R-:W3:Y:S04]  /*7450*/  LDL R4, [R1+0xa74] ;  /* 0x000a740001047983 */ /* 0x000ee80000100800 */
[----:B------:R-:W3:Y:S01]  /*7460*/  LDL R5, [R1+0xa78] ;  /* 0x000a780001057983 */ /* 0x000ee20000100800 */
[----:B----4-:R-:W-:-:S02]  /*7470*/  PRMT R19, RZ, 0x7610, R19 ;  /* 0x00007610ff137816 */ /* 0x010fc40000000013 */
[----:B---3--:R-:W-:-:S04]  /*7480*/  @P0 LOP3.LUT R5, R5, R4, RZ, 0x3c, !PT ;  /* 0x0000000405050212 */ /* 0x008fc800078e3cff */
[----:B------:R-:W-:-:S04]  /*7490*/  @P0 LOP3.LUT R4, R5, R4, RZ, 0x3c, !PT ;  /* 0x0000000405040212 */ /* 0x000fc800078e3cff */
[----:B------:R-:W-:-:S05]  /*74a0*/  @P0 LOP3.LUT R5, R5, R4, RZ, 0x3c, !PT ;  /* 0x0000000405050212 */ /* 0x000fca00078e3cff */
[----:B------:R-:W3:Y:S01]  /*74b0*/  @P0 LDG.E.U16 R19, [R4.64] ;  /* 0x0000000604130981 */ /* 0x000ee2000c1e1500 */
[----:B------:R-:W-:-:S03]  /*74c0*/  ISETP.GT.AND P1, PT, R3, 0x4, PT ;  /* 0x000000040300780c */ /* 0x000fc60003f24270 */
[----:B---3--:R0:W-:Y:S04]  /*74d0*/  STL [R1+0x5d4], R19 ;  /* 0x0005d41301007387 */ /* 0x0081e80000100800 */
[----:B0-----:R-:W3:Y:S04]  /*74e0*/  LDL.LU R19, [R1+0x1e98] ;  /* 0x001e980001137983 */ /* 0x001ee80000300800 */
[----:B------:R-:W4:Y:S04]  /*74f0*/  LDL R4, [R1+0xa6c] ;  /* 0x000a6c0001047983 */ /* 0x000f280000100800 */
[----:B------:R-:W4:Y:S01]  /*7500*/  LDL R5, [R1+0xa70] ;  /* 0x000a700001057983 */ /* 0x000f220000100800 */
[----:B--2---:R-:W-:-:S02]  /*7510*/  PRMT R18, RZ, 0x7610, R18 ;  /* 0x00007610ff127816 */ /* 0x004fc40000000012 */
[----:B----4-:R-:W-:-:S04]  /*7520*/  @P1 LOP3.LUT R5, R5, R4, RZ, 0x3c, !PT ;  /* 0x0000000405051212 */ /* 0x010fc800078e3cff */
[----:B------:R-:W-:-:S04]  /*7530*/  @P1 LOP3.LUT R4, R5, R4, RZ, 0x3c, !PT ;  /* 0x0000000405041212 */ /* 0x000fc800078e3cff */
[----:B------:R-:W-:-:S05]  /*7540*/  @P1 LOP3.LUT R5, R5, R4, RZ, 0x3c, !PT ;  /* 0x0000000405051212 */ /* 0x000fca00078e3cff */
[----:B------:R-:W2:Y:S04]  /*7550*/  @P1 LDG.E.U16 R18, [R4.64] ;  /* 0x0000000604121981 */ /* 0x000ea8000c1e1500 */
[----:B--2---:R0:W-:Y:S04]  /*7560*/  STL [R1+0x5d0], R18 ;  /* 0x0005d01201007387 */ /* 0x0041e80000100800 */
[----:B0-----:R-:W2:Y:S04]  /*7570*/  LDL.LU R18, [R1+0x1e94] ;  /* 0x001e940001127983 */ /* 0x001ea80000300800 */
[----:B------:R-:W4:Y:S04]  /*7580*/  LDL R4, [R1+0xa64] ;  /* 0x000a640001047983 */ /* 0x000f280000100800 */
[----:B------:R-:W4:Y:S01]  /*7590*/  LDL R5, [R1+0xa68] ;  /* 0x000a680001057983 */ /* 0x000f220000100800 */
[----:B---3--:R-:W-:-:S02]  /*75a0*/  PRMT R19, RZ, 0x7610, R19 ;  /* 0x00007610ff137816 */ /* 0x008fc40000000013 */
[----:B----4-:R-:W-:-:S04]  /*75b0*/  @P1 LOP3.LUT R5, R5, R4, RZ, 0x3c, !PT ;  /* 0x0000000405051212 */ /* 0x010fc800078e3cff */
        /* <DEDUP_REMOVED lines=69> */
[----:B------:R0:W2:Y:S04]  /*7a10*/  @P2 LDG.E.U16 R18, [R4.64] ;  /* 0x0000000604122981 */ /* 0x0000a8000c1e1500 */
[----:B0-----:R-:W4:Y:S04]  /*7a20*/  LDL R4, [R1+0xa24] ;  /* 0x000a240001047983 */ /* 0x001f280000100800 */
[----:B------:R-:W4:Y:S01]  /*7a30*/  LDL R5, [R1+0xa28] ;  /* 0x000a280001057983 */ /* 0x000f220000100800 */
[----:B---3--:R-:W-:Y:S02]  /*7a40*/  PRMT R19, RZ, 0x7610, R19 ;  /* 0x00007610ff137816 */ /* 0x008fe40000000013 */
[----:B----4-:R-:W-:-:S04]  /*7a50*/  @P2 LOP3.LUT R5, R5, R4, RZ, 0x3c, !PT ;  /* 0x0000000405052212 */ /* 0x010fc800078e3cff */
[----:B------:R-:W-:-:S04]  /*7a60*/  @P2 LOP3.LUT R4, R5, R4, RZ, 0x3c, !PT ;  /* 0x0000000405042212 */ /* 0x000fc800078e3cff */
[----:B------:R-:W-:-:S05]  /*7a70*/  @P2 LOP3.LUT R5, R5, R4, RZ, 0x3c, !PT ;  /* 0x0000000405052212 */ /* 0x000fca00078e3cff */
[----:B------:R0:W3:Y:S04]  /*7a80*/  @P2 LDG.E.U16 R19, [R4.64] ;  /* 0x0000000604132981 */ /* 0x0000e8000c1e1500 */
[----:B0-----:R-:W4:Y:S04]  /*7a90*/  LDL R4, [R1+0xa1c] ;  /* 0x000a1c0001047983 */ /* 0x001f280000100800 */
[----:B------:R-:W4:Y:S01]  /*7aa0*/  LDL R5, [R1+0xa20] ;  /* 0x000a200001057983 */ /* 0x000f220000100800 */
[----:B------:R-:W-:Y:S02]  /*7ab0*/  ISETP.GT.AND P0, PT, R3, 0x9, PT ;  /* 0x000000090300780c */ /* 0x000fe40003f04270 */
[----:B------:R-:W-:-:S11]  /*7ac0*/  PRMT R16, RZ, 0x7610, R16 ;  /* 0x00007610ff107816 */ /* 0x000fd60000000010 */
        /* <DEDUP_REMOVED lines=667> */
[----:B---3--:R-:W-:-:S02]  /*a480*/  PRMT R8, RZ, 0x7610, R8 ;  /* 0x00007610ff087816 */ /* 0x008fc40000000008 */
[----:B----4-:R-:W-:-:S04]  /*a490*/  @P0 LOP3.LUT R5, R5, R4, RZ, 0x3c, !PT ;  /* 0x0000000405050212 */ /* 0x010fc800078e3cff */
[----:B------:R-:W-:-:S04]  /*a4a0*/  @P0 LOP3.LUT R4, R5, R4, RZ, 0x3c, !PT ;  /* 0x0000000405040212 */ /* 0x000fc800078e3cff */
[----:B------:R-:W-:-:S05]  /*a4b0*/  @P0 LOP3.LUT R5, R5, R4, RZ, 0x3c, !PT ;  /* 0x0000000405050212 */ /* 0x000fca00078e3cff */
[----:B------:R-:W3:Y:S04]  /*a4c0*/  @P0 LDG.E.U16 R8, [R4.64] ;  /* 0x0000000604080981 */ /* 0x000ee8000c1e1500 */
        /* <DEDUP_REMOVED lines=46> */
[----:B------:R-:W2:Y:S01]  /*a7b0*/  @P0 LDG.E.U16 R9, [R4.64] ;  /* 0x0000000604090981 */ /* 0x000ea2000c1e1500 */
[----:B------:R-:W-:-:S03]  /*a7c0*/  ISETP.GT.AND P1, PT, R3, 0x30, PT ;  /* 0x000000300300780c */ /* 0x000fc60003f24270 */
        /* <DEDUP_REMOVED lines=8> */
[----:B------:R0:W3:Y:S04]  /*a850*/  @P1 LDG.E.U16 R8, [R4.64] ;  /* 0x0000000604081981 */ /* 0x0000e8000c1e1500 */
[----:B0-----:R-:W4:Y:S04]  /*a860*/  LDL R4, [R1+0x7a4] ;  /* 0x0007a40001047983 */ /* 0x001f280000100800 */
[----:B------:R-:W4:Y:S01]  /*a870*/  LDL R5, [R1+0x7a8] ;  /* 0x0007a80001057983 */ /* 0x000f220000100800 */
[----:B--2---:R-:W-:Y:S02]  /*a880*/  PRMT R9, RZ, 0x7610, R9 ;  /* 0x00007610ff097816 */ /* 0x004fe40000000009 */
[----:B----4-:R-:W-:-:S04]  /*a890*/  @P1 LOP3.LUT R5, R5, R4, RZ, 0x3c, !PT ;  /* 0x0000000405051212 */ /* 0x010fc800078e3cff */
[----:B------:R-:W-:-:S04]  /*a8a0*/  @P1 LOP3.LUT R4, R5, R4, RZ, 0x3c, !PT ;  /* 0x0000000405041212 */ /* 0x000fc800078e3cff */
[----:B------:R-:W-:-:S05]  /*a8b0*/  @P1 LOP3.LUT R5, R5, R4, RZ, 0x3c, !PT ;  /* 0x0000000405051212 */ /* 0x000fca00078e3cff */
[----:B------:R0:W2:Y:S04]  /*a8c0*/  @P1 LDG.E.U16 R9, [R4.64] ;  /* 0x0000000604091981 */ /* 0x0000a8000c1e1500 */
        /* <DEDUP_REMOVED lines=12> */
[----:B----4-:R-:W-:-:S02]  /*a990*/  PRMT R6, RZ, 0x7610, R6 ;  /* 0x00007610ff067816 */ /* 0x010fc40000000006 */
[----:B--2---:R-:W-:-:S04]  /*a9a0*/  @P0 LOP3.LUT R5, R5, R4, RZ, 0x3c, !PT ;  /* 0x0000000405050212 */ /* 0x004fc800078e3cff */
        /* <DEDUP_REMOVED lines=69> */
[----:B------:R0:W2:Y:S04]  /*ae00*/  @P2 LDG.E.U16 R6, [R4.64] ;  /* 0x0000000604062981 */ /* 0x0000a8000c1e1500 */
[----:B0-----:R-:W3:Y:S04]  /*ae10*/  LDL R4, [R1+0xb08] ;  /* 0x000b080001047983 */ /* 0x001ee80000100800 */
[----:B------:R-:W3:Y:S01]  /*ae20*/  LDL R5, [R1+0xb14] ;  /* 0x000b140001057983 */ /* 0x000ee20000100800 */
[----:B----4-:R-:W-:Y:S02]  /*ae30*/  PRMT R7, RZ, 0x7610, R7 ;  /* 0x00007610ff077816 */ /* 0x010fe40000000007 */
[----:B---3--:R-:W-:-:S04]  /*ae40*/  @P2 LOP3.LUT R5, R5, R4, RZ, 0x3c, !PT ;  /* 0x0000000405052212 */ /* 0x008fc800078e3cff */
        /* <DEDUP_REMOVED lines=165> */
[----:B------:R-:W-:Y:S02]  /*b8a0*/  PRMT R27, RZ, 0x7610, R27 ;  /* 0x00007610ff1b7816 */ /* 0x000fe4000000001b */
[----:B----4-:R-:W-:-:S04]  /*b8b0*/  @P0 LOP3.LUT R5, R5, R4, RZ, 0x3c, !PT ;  /* 0x0000000405050212 */ /* 0x010fc800078e3cff */
[----:B------:R-:W-:-:S04]  /*b8c0*/  @P0 LOP3.LUT R4, R5, R4, RZ, 0x3c, !PT ;  /* 0x0000000405040212 */ /* 0x000fc800078e3cff */
[----:B------:R-:W-:-:S05]  /*b8d0*/  @P0 LOP3.LUT R5, R5, R4, RZ, 0x3c, !PT ;  /* 0x0000000405050212 */ /* 0x000fca00078e3cff */
[----:B------:R-:W4:Y:S04]  /*b8e0*/  @P0 LDG.E.U16 R27, [R4.64] ;  /* 0x00000006041b0981 */ /* 0x000f28000c1e1500 */
[----:B--2---:R-:W-:Y:S01]  /*b8f0*/  STL [R1+0x30], R29 ;  /* 0x0000301d01007387 */ /* 0x004fe20000100800 */
[----:B------:R-:W-:-:S03]  /*b900*/  ISETP.GT.AND P1, PT, R3, 0x3f, PT ;  /* 0x0000003f0300780c */ /* 0x000fc60003f24270 */
[----:B----4-:R0:W-:Y:S04]  /*b910*/  STL [R1+0x2c], R27 ;  /* 0x00002c1b01007387 */ /* 0x0101e80000100800 */
[----:B0-----:R-:W2:Y:S04]  /*b920*/  LDL.LU R27, [R1+0x1cfc] ;  /* 0x001cfc00011b7983 */ /* 0x001ea80000300800 */
[----:B------:R-:W4:Y:S04]  /*b930*/  LDL R4, [R1+0x788] ;  /* 0x0007880001047983 */ /* 0x000f280000100800 */
[----:B------:R-:W4:Y:S04]  /*b940*/  LDL R5, [R1+0x78c] ;  /* 0x00078c0001057983 */ /* 0x000f280000100800 */
[----:B------:R-:W0:Y:S01]  /*b950*/  S2R R29, SR_TID.X ;  /* 0x00000000001d7919 */ /* 0x000e220000002100 */
[----:B--2---:R-:W-:-:S02]  /*b960*/  PRMT R27, RZ, 0x7610, R27 ;  /* 0x00007610ff1b7816 */ /* 0x004fc4000000001b */
[----:B----4-:R-:W-:-:S04]  /*b970*/  @P1 LOP3.LUT R5, R5, R4, RZ, 0x3c, !PT ;  /* 0x0000000405051212 */ /* 0x010fc800078e3cff */
[----:B------:R-:W-:-:S04]  /*b980*/  @P1 LOP3.LUT R4, R5, R4, RZ, 0x3c, !PT ;  /* 0x0000000405041212 */ /* 0x000fc800078e3cff */
[----:B------:R-:W-:-:S05]  /*b990*/  @P1 LOP3.LUT R5, R5, R4, RZ, 0x3c, !PT ;  /* 0x0000000405051212 */ /* 0x000fca00078e3cff */
[----:B------:R-:W2:Y:S01]  /*b9a0*/  @P1 LDG.E.U16 R27, [R4.64] ;  /* 0x00000006041b1981 */ /* 0x000ea2000c1e1500 */
[----:B0-----:R-:W-:-:S04]  /*b9b0*/  LOP3.LUT R29, R29, 0x3f, RZ, 0xc0, !PT ;  /* 0x0000003f1d1d7812 */ /* 0x001fc800078ec0ff */
[----:B------:R-:W-:Y:S02]  /*b9c0*/  ISETP.GE.AND P0, PT, R29, R3, PT ;  /* 0x000000031d00720c */ /* 0x000fe40003f06270 */
[----:B------:R-:W4:Y:S04]  /*b9d0*/  LDL.LU R29, [R1+0x1cf8] ;  /* 0x001cf800011d7983 */ /* 0x000f280000300800 */
[----:B--2---:R0:W-:Y:S04]  /*b9e0*/  STL [R1+0x28], R27 ;  /* 0x0000281b01007387 */ /* 0x0041e80000100800 */
[----:B0-----:R-:W2:Y:S04]  /*b9f0*/  LDL.LU R27, [R1+0x1cf4] ;  /* 0x001cf400011b7983 */ /* 0x001ea80000300800 */
[----:B------:R-:W2:Y:S04]  /*ba00*/  LDL R4, [R1+0x780] ;  /* 0x0007800001047983 */ /* 0x000ea80000100800 */
[----:B------:R-:W2:Y:S01]  /*ba10*/  LDL R5, [R1+0x784] ;  /* 0x0007840001057983 */ /* 0x000ea20000100800 */
[----:B------:R-:W-:-:S02]  /*ba20*/  PRMT R28, RZ, 0x7610, R28 ;  /* 0x00007610ff1c7816 */ /* 0x000fc4000000001c */
[----:B--2---:R-:W-:-:S04]  /*ba30*/  @P1 LOP3.LUT R5, R5, R4, RZ, 0x3c, !PT ;  /* 0x0000000405051212 */ /* 0x004fc800078e3cff */
[----:B------:R-:W-:-:S04]  /*ba40*/  @P1 LOP3.LUT R4, R5, R4, RZ, 0x3c, !PT ;  /* 0x0000000405041212 */ /* 0x000fc800078e3cff */
[----:B------:R-:W-:-:S05]  /*ba50*/  @P1 LOP3.LUT R5, R5, R4, RZ, 0x3c, !PT ;  /* 0x0000000405051212 */ /* 0x000fca00078e3cff */
[----:B------:R0:W2:Y:S04]  /*ba60*/  @P1 LDG.E.U16 R28, [R4.64] ;  /* 0x00000006041c1981 */ /* 0x0000a8000c1e1500 */
[----:B0-----:R-:W2:Y:S04]  /*ba70*/  LDL R4, [R1+0x77c] ;  /* 0x00077c0001047983 */ /* 0x001ea80000100800 */
[----:B------:R-:W2:Y:S01]  /*ba80*/  LDL R5, [R1+0xb84] ;  /* 0x000b840001057983 */ /* 0x000ea20000100800 */
[----:B------:R-:W-:-:S03]  /*ba90*/  PRMT R26, RZ, 0x7610, R26 ;  /* 0x00007610ff1a7816 */ /* 0x000fc6000000001a */
[----:B------:R-:W-:Y:S01]  /*baa0*/  BAR.SYNC.DEFER_BLOCKING 0x0 ;  /* 0x0000000000007b1d */ /* 0x000fe20000010000 */
[----:B--2---:R-:W-:-:S04]  /*bab0*/  @!P0 LOP3.LUT R5, R5, R4, RZ, 0x3c, !PT ;  /* 0x0000000405058212 */ /* 0x004fc800078e3cff */
[----:B------:R-:W-:-:S04]  /*bac0*/  @!P0 LOP3.LUT R4, R5, R4, RZ, 0x3c, !PT ;  /* 0x0000000405048212 */ /* 0x000fc800078e3cff */
[----:B------:R-:W-:-:S05]  /*bad0*/  @!P0 LOP3.LUT R5, R5, R4, RZ, 0x3c, !PT ;  /* 0x0000000405058212 */ /* 0x000fca00078e3cff */
[----:B------:R-:W2:Y:S04]  /*bae0*/  @!P0 LDG.E.U16 R26, [R4.64] ;  /* 0x00000006041a8981 */ /* 0x000ea8000c1e1500 */
[----:B------:R0:W-:Y:S04]  /*baf0*/  STL [R1+0x1c84], R28 ;  /* 0x001c841c01007387 */ /* 0x0001e80000100800 */
[----:B0-----:R-:W3:Y:S04]  /*bb00*/  LDL R28, [R1+0xbec] ;  /* 0x000bec00011c7983 */ /* 0x001ee80000100800 */
[----:B--2---:R0:W-:Y:S04]  /*bb10*/  STL [R1+0x20], R26 ;  /* 0x0000201a01007387 */ /* 0x0041e80000100800 */
[----:B0-----:R-:W2:Y:S04]  /*bb20*/  LDL.LU R26, [R1+0x1cf0] ;  /* 0x001cf000011a7983 */ /* 0x001ea80000300800 */
[----:B------:R-:W2:Y:S04]  /*bb30*/  LDL R4, [R1+0xb80] ;  /* 0x000b800001047983 */ /* 0x000ea80000100800 */
[----:B------:R-:W2:Y:S01]  /*bb40*/  LDL R5, [R1+0xbfc] ;  /* 0x000bfc0001057983 */ /* 0x000ea20000100800 */
[----:B------:R-:W-:-:S02]  /*bb50*/  PRMT R25, RZ, 0x7610, R25 ;  /* 0x00007610ff197816 */ /* 0x000fc40000000019 */
[----:B--2---:R-:W-:-:S04]  /*bb60*/  @!P0 LOP3.LUT R5, R5, R4, RZ, 0x3c, !PT ;  /* 0x0000000405058212 */ /* 0x004fc800078e3cff */
[----:B------:R-:W-:-:S04]  /*bb70*/  @!P0 LOP3.LUT R4, R5, R4, RZ, 0x3c, !PT ;  /* 0x0000000405048212 */ /* 0x000fc800078e3cff */
[----:B------:R-:W-:-:S05]  /*bb80*/  @!P0 LOP3.LUT R5, R5, R4, RZ, 0x3c, !PT ;  /* 0x0000000405058212 */ /* 0x000fca00078e3cff */
[----:B------:R-:W2:Y:S04]  /*bb90*/  @!P0 LDG.E.U16 R25, [R4.64] ;  /* 0x0000000604198981 */ /* 0x000ea8000c1e1500 */
        /* <DEDUP_REMOVED lines=26> */
[----:B------:R-:W2:Y:S01]  /*bd40*/  @!P0 LDG.E.U16 R22, [R4.64] ;  /* 0x0000000604168981 */ /* 0x000ea2000c1e1500 */
[----:B------:R-:W-:-:S03]  /*bd50*/  PRMT R0, RZ, 0x7610, R0 ;  /* 0x00007610ff007816 */ /* 0x000fc60000000000 */
[----:B--2---:R0:W-:Y:S04]  /*bd60*/  STL [R1+0x10], R22 ;  /* 0x0000101601007387 */ /* 0x0041e80000100800 */
[----:B0-----:R-:W2:Y:S04]  /*bd70*/  LDL.LU R22, [R1+0x1ce0] ;  /* 0x001ce00001167983 */ /* 0x001ea80000300800 */
[----:B------:R-:W2:Y:S01]  /*bd80*/  LDL R5, [R1+0xb70] ;  /* 0x000b700001057983 */ /* 0x000ea20000100800 */
[----:B---3--:R-:W-:Y:S01]  /*bd90*/  @!P0 IMAD.MOV.U32 R4, RZ, RZ, R28 ;  /* 0x000000ffff048224 */ /* 0x008fe200078e001c */
[----:B----4-:R-:W-:-:S02]  /*bda0*/  PRMT R29, RZ, 0x7610, R29 ;  /* 0x00007610ff1d7816 */ /* 0x010fc4000000001d */
[----:B------:R-:W3:Y:S04]  /*bdb0*/  LDL R28, [R1+0xbd0] ;  /* 0x000bd000011c7983 */ /* 0x000ee80000100800 */
[----:B--2---:R0:W2:Y:S04]  /*bdc0*/  @!P0 LDG.E.U16 R0, [R4.64] ;  /* 0x0000000604008981 */ /* 0x0040a8000c1e1500 */
[----:B0-----:R-:W4:Y:S04]  /*bdd0*/  LDL R4, [R1+0xbe4] ;  /* 0x000be40001047983 */ /* 0x001f280000100800 */
[----:B------:R-:W4:Y:S02]  /*bde0*/  LDL R5, [R1+0xbe8] ;  /* 0x000be80001057983 */ /* 0x000f240000100800 */
[----:B----4-:R-:W-:-:S04]  /*bdf0*/  @!P0 LOP3.LUT R5, R5, R4, RZ, 0x3c, !PT ;  /* 0x0000000405058212 */ /* 0x010fc800078e3cff */
[----:B------:R-:W-:-:S04]  /*be00*/  @!P0 LOP3.LUT R4, R5, R4, RZ, 0x3c, !PT ;  /* 0x0000000405048212 */ /* 0x000fc800078e3cff */
[----:B------:R-:W-:-:S05]  /*be10*/  @!P0 LOP3.LUT R5, R5, R4, RZ, 0x3c, !PT ;  /* 0x0000000405058212 */ /* 0x000fca00078e3cff */
[----:B------:R-:W4:Y:S04]  /*be20*/  @!P0 LDG.E.U16 R29, [R4.64] ;  /* 0x00000006041d8981 */ /* 0x000f28000c1e1500 */
[----:B--2---:R0:W-:Y:S04]  /*be30*/  STL [R1+0x1c6c], R0 ;  /* 0x001c6c0001007387 */ /* 0x0041e80000100800 */
[----:B----4-:R-:W-:Y:S04]  /*be40*/  STL [R1+0x8], R29 ;  /* 0x0000081d01007387 */ /* 0x010fe80000100800 */
[----:B------:R-:W2:Y:S04]  /*be50*/  LDL R4, [R1+0xbdc] ;  /* 0x000bdc0001047983 */ /* 0x000ea80000100800 */
[----:B------:R-:W2:Y:S01]  /*be60*/  LDL R5, [R1+0xbe0] ;  /* 0x000be00001057983 */ /* 0x000ea20000100800 */
[----:B------:R-:W-:-:S02]  /*be70*/  PRMT R2, RZ, 0x7610, R2 ;  /* 0x00007610ff027816 */ /* 0x000fc40000000002 */
[----:B--2---:R-:W-:-:S04]  /*be80*/  @!P0 LOP3.LUT R5, R5, R4, RZ, 0x3c, !PT ;  /* 0x0000000405058212 */ /* 0x004fc800078e3cff */
[----:B------:R-:W-:-:S04]  /*be90*/  @!P0 LOP3.LUT R4, R5, R4, RZ, 0x3c, !PT ;  /* 0x0000000405048212 */ /* 0x000fc800078e3cff */
[----:B------:R-:W-:-:S05]  /*bea0*/  @!P0 LOP3.LUT R5, R5, R4, RZ, 0x3c, !PT ;  /* 0x0000000405058212 */ /* 0x000fca00078e3cff */
[----:B------:R1:W2:Y:S04]  /*beb0*/  @!P0 LDG.E.U16 R2, [R4.64] ;  /* 0x0000000604028981 */ /* 0x0002a8000c1e1500 */
[----:B-1----:R-:W4:Y:S04]  /*bec0*/  LDL R4, [R1+0xbd4] ;  /* 0x000bd40001047983 */ /* 0x002f280000100800 */
[----:B------:R-:W4:Y:S01]  /*bed0*/  LDL R5, [R1+0xbd8] ;  /* 0x000bd80001057983 */ /* 0x000f220000100800 */
[----:B0-----:R-:W-:Y:S02]  /*bee0*/  PRMT R0, RZ, 0x7610, R0 ;  /* 0x00007610ff007816 */ /* 0x001fe40000000000 */
[----:B----4-:R-:W-:-:S04]  /*bef0*/  @!P0 LOP3.LUT R5, R5, R4, RZ, 0x3c, !PT ;  /* 0x0000000405058212 */ /* 0x010fc800078e3cff */
[----:B------:R-:W-:-:S04]  /*bf00*/  @!P0 LOP3.LUT R4, R5, R4, RZ, 0x3c, !PT ;  /* 0x0000000405048212 */ /* 0x000fc800078e3cff */
[----:B------:R-:W-:Y:S01]  /*bf10*/  @!P0 LOP3.LUT R5, R5, R4, RZ, 0x3c, !PT ;  /* 0x0000000405058212 */ /* 0x000fe200078e3cff */
[----:B--2---:R0:W-:Y:S04]  /*bf20*/  STL [R1+0x1c70], R2 ;  /* 0x001c700201007387 */ /* 0x0041e80000100800 */
[----:B------:R1:W2:Y:S01]  /*bf30*/  @!P0 LDG.E.U16 R0, [R4.64] ;  /* 0x0000000604008981 */ /* 0x0002a2000c1e1500 */
[----:B------:R-:W-:-:S03]  /*bf40*/  PRMT R27, RZ, 0x7610, R27 ;  /* 0x00007610ff1b7816 */ /* 0x000fc6000000001b */
[----:B0-----:R-:W4:Y:S04]  /*bf50*/  LDL R2, [R1+0xbc0] ;  /* 0x000bc00001027983 */ /* 0x001f280000100800 */
[----:B-1----:R-:W4:Y:S01]  /*bf60*/  LDL R5, [R1+0xbcc] ;  /* 0x000bcc0001057983 */ /* 0x002f220000100800 */
[----:B---3--:R-:W-:-:S03]  /*bf70*/  @!P0 IMAD.MOV.U32 R4, RZ, RZ, R28 ;  /* 0x000000ffff048224 */ /* 0x008fc600078e001c */
[----:B--2---:R0:W-:Y:S01]  /*bf80*/  STL [R1+0x1c74], R0 ;  /* 0x001c740001007387 */ /* 0x0041e20000100800 */
[----:B------:R-:W-:-:S03]  /*bf90*/  PRMT R26, RZ, 0x7610, R26 ;  /* 0x00007610ff1a7816 */ /* 0x000fc6000000001a */
[----:B------:R-:W2:Y:S04]  /*bfa0*/  LDL R28, [R1+0xbb8] ;  /* 0x000bb800011c7983 */ /* 0x000ea80000100800 */
[----:B0-----:R-:W3:Y:S04]  /*bfb0*/  LDL R0, [R1+0xbc8] ;  /* 0x000bc80001007983 */ /* 0x001ee80000100800 */
[----:B----4-:R0:W4:Y:S04]  /*bfc0*/  @!P0 LDG.E.U16 R27, [R4.64] ;  /* 0x00000006041b8981 */ /* 0x010128000c1e1500 */
[----:B0-----:R-:W2:Y:S01]  /*bfd0*/  LDL R5, [R1+0xbc4] ;  /* 0x000bc40001057983 */ /* 0x001ea20000100800 */
[----:B---3--:R-:W-:-:S03]  /*bfe0*/  @!P0 IMAD.MOV.U32 R4, RZ, RZ, R0 ;  /* 0x000000ffff048224 */ /* 0x008fc600078e0000 */
[----:B----4-:R0:W-:Y:S01]  /*bff0*/  STL [R1+0x1c78], R27 ;  /* 0x001c781b01007387 */ /* 0x0101e20000100800 */
[----:B------:R-:W-:-:S03]  /*c000*/  PRMT R25, RZ, 0x7610, R25 ;  /* 0x00007610ff197816 */ /* 0x000fc60000000019 */
[----:B------:R-:W3:Y:S04]  /*c010*/  LDL R0, [R1+0xbb0] ;  /* 0x000bb00001007983 */ /* 0x000ee80000100800 */
[----:B--2---:R1:W2:Y:S04]  /*c020*/  @!P0 LDG.E.U16 R26, [R4.64] ;  /* 0x00000006041a8981 */ /* 0x0042a8000c1e1500 */
[----:B0-----:R-:W4:Y:S04]  /*c030*/  LDL R27, [R1+0xbb4] ;  /* 0x000bb400011b7983 */ /* 0x001f280000100800 */
[----:B-1----:R-:W2:Y:S01]  /*c040*/  LDL R5, [R1+0xbbc] ;  /* 0x000bbc0001057983 */ /* 0x002ea20000100800 */
[----:B------:R-:W-:-:S05]  /*c050*/  @!P0 IMAD.MOV.U32 R4, RZ, RZ, R2 ;  /* 0x000000ffff048224 */ /* 0x000fca00078e0002 */
[----:B--2---:R-:W2:Y:S04]  /*c060*/  @!P0 LDG.E.U16 R25, [R4.64] ;  /* 0x0000000604198981 */ /* 0x004ea8000c1e1500 */
[----:B------:R0:W-:Y:S04]  /*c070*/  STL [R1+0x1c80], R26 ;  /* 0x001c801a01007387 */ /* 0x0001e80000100800 */
[----:B------:R-:W3:Y:S04]  /*c080*/  LDL R2, [R1+0xba8] ;  /* 0x000ba80001027983 */ /* 0x000ee80000100800 */
[----:B0-----:R-:W3:Y:S04]  /*c090*/  LDL R26, [R1+0xbac] ;  /* 0x000bac00011a7983 */ /* 0x001ee80000100800 */
[----:B--2---:R0:W-:Y:S04]  /*c0a0*/  STL [R1+0x1c88], R25 ;  /* 0x001c881901007387 */ /* 0x0041e80000100800 */
[----:B0-----:R-:W2:Y:S01]  /*c0b0*/  LDL R25, [R1+0xba4] ;  /* 0x000ba40001197983 */ /* 0x001ea20000100800 */
[----:B------:R-:W-:Y:S01]  /*c0c0*/  PRMT R24, RZ, 0x7610, R24 ;  /* 0x00007610ff187816 */ /* 0x000fe20000000018 */
[----:B------:R-:W-:-:S02]  /*c0d0*/  @!P0 IMAD.MOV.U32 R4, RZ, RZ, R28 ;  /* 0x000000ffff048224 */ /* 0x000fc400078e001c */
[----:B----4-:R-:W-:Y:S01]  /*c0e0*/  @!P0 IMAD.MOV.U32 R5, RZ, RZ, R27 ;  /* 0x000000ffff058224 */ /* 0x010fe200078e001b */
[----:B------:R-:W-:Y:S01]  /*c0f0*/  PRMT R23, RZ, 0x7610, R23 ;  /* 0x00007610ff177816 */ /* 0x000fe20000000017 */
[----:B------:R-:W4:Y:S04]  /*c100*/  LDL R28, [R1+0xba0] ;  /* 0x000ba000011c7983 */ /* 0x000f280000100800 */
[----:B------:R3:W4:Y:S01]  /*c110*/  @!P0 LDG.E.U16 R24, [R4.64] ;  /* 0x0000000604188981 */ /* 0x000722000c1e1500 */
[----:B------:R-:W-:-:S03]  /*c120*/  PRMT R22, RZ, 0x7610, R22 ;  /* 0x00007610ff167816 */ /* 0x000fc60000000016 */
[----:B------:R-:W4:Y:S01]  /*c130*/  LDL R27, [R1+0xc04] ;  /* 0x000c0400011b7983 */ /* 0x000f220000100800 */
[----:B---3--:R-:W-:Y:S02]  /*c140*/  @!P0 IMAD.MOV.U32 R4, RZ, RZ, R0 ;  /* 0x000000ffff048224 */ /* 0x008fe400078e0000 */
[----:B------:R-:W-:-:S05]  /*c150*/  @!P0 IMAD.MOV.U32 R5, RZ, RZ, R26 ;  /* 0x000000ffff058224 */ /* 0x000fca00078e001a */
[----:B------:R0:W3:Y:S02]  /*c160*/  @!P0 LDG.E.U16 R23, [R4.64] ;  /* 0x0000000604178981 */ /* 0x0000e4000c1e1500 */
[----:B0-----:R-:W-:Y:S02]  /*c170*/  @!P0 IMAD.MOV.U32 R4, RZ, RZ, R2 ;  /* 0x000000ffff048224 */ /* 0x001fe400078e0002 */
[----:B--2---:R-:W-:-:S05]  /*c180*/  @!P0 IMAD.MOV.U32 R5, RZ, RZ, R25 ;  /* 0x000000ffff058224 */ /* 0x004fca00078e0019 */
[----:B------:R0:W2:Y:S04]  /*c190*/  @!P0 LDG.E.U16 R22, [R4.64] ;  /* 0x0000000604168981 */ /* 0x0000a8000c1e1500 */
[----:B------:R-:W1:Y:S04]  /*c1a0*/  S2R R29, SR_TID.X ;  /* 0x00000000001d7919 */ /* 0x000e680000002100 */
[----:B----4-:R-:W-:Y:S04]  /*c1b0*/  STL [R1+0x1c8c], R24 ;  /* 0x001c8c1801007387 */ /* 0x010fe80000100800 */
[----:B------:R-:W4:Y:S04]  /*c1c0*/  LDL R26, [R1+0xb9c] ;  /* 0x000b9c00011a7983 */ /* 0x000f280000100800 */
[----:B------:R-:W4:Y:S04]  /*c1d0*/  LDL R0, [R1+0xc0c] ;  /* 0x000c0c0001007983 */ /* 0x000f280000100800 */
[----:B---3--:R-:W-:Y:S04]  /*c1e0*/  STL [R1+0x1c90], R23 ;  /* 0x001c901701007387 */ /* 0x008fe80000100800 */
[----:B------:R-:W3:Y:S01]  /*c1f0*/  LDL R25, [R1+0xb98] ;  /* 0x000b980001197983 */ /* 0x000ee20000100800 */
[----:B-1----:R-:W-:-:S03]  /*c200*/  LOP3.LUT R29, R29, 0xff, RZ, 0xc0, !PT ;  /* 0x000000ff1d1d7812 */ /* 0x002fc600078ec0ff */
[----:B------:R-:W3:Y:S02]  /*c210*/  LDL R2, [R1+0xc14] ;  /* 0x000c140001027983 */ /* 0x000ee40000100800 */
[----:B------:R-:W-:Y:S02]  /*c220*/  IMAD.SHL.U32 R29, R29, 0x2, RZ ;  /* 0x000000021d1d7824 */ /* 0x000fe400078e00ff */
[----:B0-----:R-:W-:-:S03]  /*c230*/  @!P0 IMAD.MOV.U32 R4, RZ, RZ, R27 ;  /* 0x000000ffff048224 */ /* 0x001fc600078e001b */
[----:B------:R0:W-:Y:S01]  /*c240*/  STS.U16 [R29+0x200], R21 ;  /* 0x000200151d007388 */ /* 0x0001e20000000400 */
[----:B------:R-:W-:Y:S01]  /*c250*/  @!P0 IMAD.MOV.U32 R5, RZ, RZ, R28 ;  /* 0x000000ffff058224 */ /* 0x000fe200078e001c */
[----:B0-----:R-:W-:-:S06]  /*c260*/  PRMT R21, RZ, 0x7610, R21 ;  /* 0x00007610ff157816 */ /* 0x001fcc0000000015 */
[----:B------:R4:W3:Y:S04]  /*c270*/  @!P0 LDG.E.U16 R21, [R4.64] ;  /* 0x0000000604158981 */ /* 0x0008e8000c1e1500 */
[----:B--2---:R-:W-:Y:S04]  /*c280*/  STL [R1+0x1c94], R22 ;  /* 0x001c941601007387 */ /* 0x004fe80000100800 */
[----:B------:R-:W2:Y:S04]  /*c290*/  LDL R24, [R1+0xb94] ;  /* 0x000b940001187983 */ /* 0x000ea80000100800 */
[----:B------:R-:W2:Y:S04]  /*c2a0*/  LDL R23, [R1+0xc1c] ;  /* 0x000c1c0001177983 */ /* 0x000ea80000100800 */
[----:B------:R0:W-:Y:S01]  /*c2b0*/  STS.U16 [R29], R20 ;  /* 0x000000141d007388 */ /* 0x0001e20000000400 */
[----:B----4-:R-:W-:-:S02]  /*c2c0*/  @!P0 IMAD.MOV.U32 R5, RZ, RZ, R26 ;  /* 0x000000ffff058224 */ /* 0x010fc400078e001a */
[----:B------:R-:W-:Y:S01]  /*c2d0*/  @!P0 IMAD.MOV.U32 R4, RZ, RZ, R0 ;  /* 0x000000ffff048224 */ /* 0x000fe200078e0000 */
[----:B------:R1:W-:Y:S01]  /*c2e0*/  STS.U16 [R29+0x2200], R19 ;  /* 0x002200131d007388 */ /* 0x0003e20000000400 */
[----:B0-----:R-:W-:Y:S02]  /*c2f0*/  PRMT R20, RZ, 0x7610, R20 ;  /* 0x00007610ff147816 */ /* 0x001fe40000000014 */
[----:B-1----:R-:W-:-:S04]  /*c300*/  PRMT R19, RZ, 0x7610, R19 ;  /* 0x00007610ff137816 */ /* 0x002fc80000000013 */
[----:B------:R3:W4:Y:S04]  /*c310*/  @!P0 LDG.E.U16 R20, [R4.64] ;  /* 0x0000000604148981 */ /* 0x000728000c1e1500 */
[----:B------:R0:W-:Y:S01]  /*c320*/  STS.U16 [R29+0x2000], R18 ;  /* 0x002000121d007388 */ /* 0x0001e20000000400 */
[----:B---3--:R-:W-:Y:S02]  /*c330*/  @!P0 IMAD.MOV.U32 R4, RZ, RZ, R2 ;  /* 0x000000ffff048224 */ /* 0x008fe400078e0002 */
[----:B------:R-:W-:Y:S01]  /*c340*/  @!P0 IMAD.MOV.U32 R5, RZ, RZ, R25 ;  /* 0x000000ffff058224 */ /* 0x000fe200078e0019 */
[----:B0-----:R-:W-:-:S04]  /*c350*/  PRMT R18, RZ, 0x7610, R18 ;  /* 0x00007610ff127816 */ /* 0x001fc80000000012 */
[----:B------:R2:W3:Y:S04]  /*c360*/  @!P0 LDG.E.U16 R19, [R4.64] ;  /* 0x0000000604138981 */ /* 0x0004e8000c1e1500 */
[----:B------:R0:W-:Y:S04]  /*c370*/  STL [R1+0x1c98], R21 ;  /* 0x001c981501007387 */ /* 0x0001e80000100800 */
[----:B------:R-:W3:Y:S04]  /*c380*/  LDL R0, [R1+0xc24] ;  /* 0x000c240001007983 */ /* 0x000ee80000100800 */
[----:B------:R-:W3:Y:S01]  /*c390*/  LDL R22, [R1+0xb90] ;  /* 0x000b900001167983 */ /* 0x000ee20000100800 */
[----:B--2---:R-:W-:-:S02]  /*c3a0*/  @!P0 IMAD.MOV.U32 R5, RZ, RZ, R24 ;  /* 0x000000ffff058224 */ /* 0x004fc400078e0018 */
[----:B------:R-:W-:-:S05]  /*c3b0*/  @!P0 IMAD.MOV.U32 R4, RZ, RZ, R23 ;  /* 0x000000ffff048224 */ /* 0x000fca00078e0017 */
[----:B------:R1:W2:Y:S04]  /*c3c0*/  @!P0 LDG.E.U16 R18, [R4.64] ;  /* 0x0000000604128981 */ /* 0x0002a8000c1e1500 */
[----:B------:R0:W-:Y:S04]  /*c3d0*/  STS.U16 [R29+0x4200], R17 ;  /* 0x004200111d007388 */ /* 0x0001e80000000400 */
[----:B----4-:R4:W-:Y:S04]  /*c3e0*/  STL [R1+0x1c9c], R20 ;  /* 0x001c9c1401007387 */ /* 0x0109e80000100800 */
[----:B0-----:R-:W2:Y:S04]  /*c3f0*/  LDL R21, [R1+0xb8c] ;  /* 0x000b8c0001157983 */ /* 0x001ea80000100800 */
[----:B------:R-:W2:Y:S01]  /*c400*/  LDL R2, [R1+0xc2c] ;  /* 0x000c2c0001027983 */ /* 0x000ea20000100800 */
[----:B------:R-:W-:-:S03]  /*c410*/  PRMT R17, RZ, 0x7610, R17 ;  /* 0x00007610ff117816 */ /* 0x000fc60000000011 */
[----:B---3--:R0:W-:Y:S04]  /*c420*/  STL [R1+0x1ca0], R19 ;  /* 0x001ca01301007387 */ /* 0x0081e80000100800 */
[----:B----4-:R-:W3:Y:S04]  /*c430*/  LDL R20, [R1+0xb88] ;  /* 0x000b880001147983 */ /* 0x010ee80000100800 */
[----:B0-----:R-:W4:Y:S01]  /*c440*/  LDL R19, [R1+0xc34] ;  /* 0x000c340001137983 */ /* 0x001f220000100800 */
[----:B-1----:R-:W-:Y:S02]  /*c450*/  @!P0 IMAD.MOV.U32 R4, RZ, RZ, R0 ;  /* 0x000000ffff048224 */ /* 0x002fe400078e0000 */
[----:B------:R-:W-:-:S05]  /*c460*/  @!P0 IMAD.MOV.U32 R5, RZ, RZ, R22 ;  /* 0x000000ffff058224 */ /* 0x000fca00078e0016 */
[----:B------:R0:W4:Y:S04]  /*c470*/  @!P0 LDG.E.U16 R17, [R4.64] ;  /* 0x0000000604118981 */ /* 0x000128000c1e1500 */
[----:B--2---:R1:W-:Y:S04]  /*c480*/  STL [R1+0x1ca4], R18 ;  /* 0x001ca41201007387 */ /* 0x0043e80000100800 */
[----:B------:R-:W2:Y:S04]  /*c490*/  LDL R0, [R1+0xc3c] ;  /* 0x000c3c0001007983 */ /* 0x000ea80000100800 */
[----:B-1----:R-:W2:Y:S04]  /*c4a0*/  LDL R18, [R1+0xc00] ;  /* 0x000c000001127983 */ /* 0x002ea80000100800 */
[----:B------:R1:W-:Y:S01]  /*c4b0*/  STS.U16 [R29+0x4000], R16 ;  /* 0x004000101d007388 */ /* 0x0003e20000000400 */
[----:B0-----:R-:W-:-:S02]  /*c4c0*/  @!P0 IMAD.MOV.U32 R5, RZ, RZ, R21 ;  /* 0x000000ffff058224 */ /* 0x001fc400078e0015 */
[----:B------:R-:W-:Y:S01]  /*c4d0*/  @!P0 IMAD.MOV.U32 R4, RZ, RZ, R2 ;  /* 0x000000ffff048224 */ /* 0x000fe200078e0002 */
[----:B-1----:R-:W-:Y:S01]  /*c4e0*/  PRMT R16, RZ, 0x7610, R16 ;  /* 0x00007610ff107816 */ /* 0x002fe20000000010 */
[----:B------:R0:W-:Y:S05]  /*c4f0*/  STS.U16 [R29+0x6200], R15 ;  /* 0x0062000f1d007388 */ /* 0x0001ea0000000400 */
[----:B------:R3:W2:Y:S01]  /*c500*/  @!P0 LDG.E.U16 R16, [R4.64] ;  /* 0x0000000604108981 */ /* 0x0006a2000c1e1500 */
[----:B0-----:R-:W-:-:S03]  /*c510*/  PRMT R15, RZ, 0x7610, R15 ;  /* 0x00007610ff0f7816 */ /* 0x001fc6000000000f */
[----:B------:R0:W-:Y:S01]  /*c520*/  STS.U16 [R29+0x6000], R14 ;  /* 0x0060000e1d007388 */ /* 0x0001e20000000400 */
[----:B---3--:R-:W-:Y:S02]  /*c530*/  @!P0 IMAD.MOV.U32 R5, RZ, RZ, R20 ;  /* 0x000000ffff058224 */ /* 0x008fe400078e0014 */
[----:B----4-:R-:W-:Y:S01]  /*c540*/  @!P0 IMAD.MOV.U32 R4, RZ, RZ, R19 ;  /* 0x000000ffff048224 */ /* 0x010fe200078e0013 */
[----:B0-----:R-:W-:-:S04]  /*c550*/  PRMT R14, RZ, 0x7610, R14 ;  /* 0x00007610ff0e7816 */ /* 0x001fc8000000000e */
[----:B------:R2:W3:Y:S04]  /*c560*/  @!P0 LDG.E.U16 R15, [R4.64] ;  /* 0x00000006040f8981 */ /* 0x0004e8000c1e1500 */
[----:B------:R0:W-:Y:S04]  /*c570*/  STL [R1+0x1ca8], R17 ;  /* 0x001ca81101007387 */ /* 0x0001e80000100800 */
[----:B------:R-:W4:Y:S04]  /*c580*/  LDL R2, [R1+0xc44] ;  /* 0x000c440001027983 */ /* 0x000f280000100800 */
[----:B0-----:R-:W4:Y:S04]  /*c590*/  LDL R17, [R1+0xc08] ;  /* 0x000c080001117983 */ /* 0x001f280000100800 */
[----:B------:R-:W4:Y:S01]  /*c5a0*/  LDL.LU R28, [R1+0x414] ;  /* 0x00041400011c7983 */ /* 0x000f220000300800 */
[----:B--2---:R-:W-:-:S02]  /*c5b0*/  @!P0 IMAD.MOV.U32 R4, RZ, RZ, R0 ;  /* 0x000000ffff048224 */ /* 0x004fc400078e0000 */
[----:B------:R-:W-:-:S05]  /*c5c0*/  @!P0 IMAD.MOV.U32 R5, RZ, RZ, R18 ;  /* 0x000000ffff058224 */ /* 0x000fca00078e0012 */
[----:B------:R4:W2:Y:S04]  /*c5d0*/  @!P0 LDG.E.U16 R14, [R4.64] ;  /* 0x00000006040e8981 */ /* 0x0008a8000c1e1500 */
[----:B------:R-:W-:Y:S04]  /*c5e0*/  STL [R1+0x1cac], R16 ;  /* 0x001cac1001007387 */ /* 0x000fe80000100800 */
[----:B------:R-:W2:Y:S04]  /*c5f0*/  LDL.LU R27, [R1+0x418] ;  /* 0x00041800011b7983 */ /* 0x000ea80000300800 */
[----:B---3--:R0:W-:Y:S04]  /*c600*/  STL [R1+0x1cb0], R15 ;  /* 0x001cb00f01007387 */ /* 0x0081e80000100800 */
[----:B------:R-:W3:Y:S04]  /*c610*/  LDL R19, [R1+0xc10] ;  /* 0x000c100001137983 */ /* 0x000ee80000100800 */
[----:B0-----:R-:W3:Y:S04]  /*c620*/  LDL R15, [R1+0xc4c] ;  /* 0x000c4c00010f7983 */ /* 0x001ee80000100800 */
[----:B------:R-:W3:Y:S01]  /*c630*/  LDL.LU R24, [R1+0x388] ;  /* 0x0003880001187983 */ /* 0x000ee20000300800 */
[----:B----4-:R-:W-:-:S03]  /*c640*/  @!P0 IMAD.MOV.U32 R5, RZ, RZ, R17 ;  /* 0x000000ffff058224 */ /* 0x010fc600078e0011 */
[----:B--2---:R-:W-:Y:S04]  /*c650*/  STL [R1+0x1cb4], R14 ;  /* 0x001cb40e01007387 */ /* 0x004fe80000100800 */
[----:B------:R-:W2:Y:S04]  /*c660*/  LDL.LU R25, [R1+0x38c] ;  /* 0x00038c0001197983 */ /* 0x000ea80000300800 */
[----:B------:R-:W4:Y:S04]  /*c670*/  LDL R17, [R1+0xc18] ;  /* 0x000c180001117983 */ /* 0x000f280000100800 */
[----:B------:R-:W2:Y:S01]  /*c680*/  LDL R16, [R1+0xc68] ;  /* 0x000c680001107983 */ /* 0x000ea20000100800 */
[----:B------:R-:W-:-:S03]  /*c690*/  @!P0 IMAD.MOV.U32 R4, RZ, RZ, R2 ;  /* 0x000000ffff048224 */ /* 0x000fc600078e0002 */
[----:B------:R0:W-:Y:S04]  /*c6a0*/  STS.U16 [R29+0x8200], R13 ;  /* 0x0082000d1d007388 */ /* 0x0001e80000000400 */
[----:B------:R1:W-:Y:S04]  /*c6b0*/  STS.U16 [R29+0x8000], R12 ;  /* 0x0080000c1d007388 */ /* 0x0003e80000000400 */
[----:B------:R1:W-:Y:S01]  /*c6c0*/  STS.U16 [R29+0xa200], R11 ;  /* 0x00a2000b1d007388 */ /* 0x0003e20000000400 */
[----:B0-----:R-:W-:-:S03]  /*c6d0*/  PRMT R13, RZ, 0x7610, R13 ;  /* 0x00007610ff0d7816 */ /* 0x001fc6000000000d */
[----:B------:R-:W0:Y:S04]  /*c6e0*/  S2R R0, SR_TID.X ;  /* 0x0000000000007919 */ /* 0x000e280000002100 */
[----:B------:R3:W2:Y:S01]  /*c6f0*/  @!P0 LDG.E.U16 R13, [R4.64] ;  /* 0x00000006040d8981 */ /* 0x0006a2000c1e1500 */
[----:B-1----:R-:W-:Y:S02]  /*c700*/  PRMT R12, RZ, 0x7610, R12 ;  /* 0x00007610ff0c7816 */ /* 0x002fe4000000000c */
[----:B------:R-:W-:Y:S01]  /*c710*/  PRMT R11, RZ, 0x7610, R11 ;  /* 0x00007610ff0b7816 */ /* 0x000fe2000000000b */
[----:B------:R-:W2:Y:S04]  /*c720*/  LDL R18, [R1+0xc20] ;  /* 0x000c200001127983 */ /* 0x000ea80000100800 */
[----:B------:R-:W2:Y:S01]  /*c730*/  LDL R2, [R1+0xc64] ;  /* 0x000c640001027983 */ /* 0x000ea20000100800 */
[----:B---3--:R-:W-:-:S02]  /*c740*/  @!P0 IMAD.MOV.U32 R4, RZ, RZ, R15 ;  /* 0x000000ffff048224 */ /* 0x008fc400078e000f */
[----:B------:R-:W-:Y:S01]  /*c750*/  @!P0 IMAD.MOV.U32 R5, RZ, RZ, R19 ;  /* 0x000000ffff058224 */ /* 0x000fe200078e0013 */
[----:B------:R-:W3:Y:S04]  /*c760*/  LDL.LU R26, [R1+0x35c] ;  /* 0x00035c00011a7983 */ /* 0x000ee80000300800 */
[----:B------:R4:W3:Y:S02]  /*c770*/  @!P0 LDG.E.U16 R12, [R4.64] ;  /* 0x00000006040c8981 */ /* 0x0008e4000c1e1500 */
[----:B----4-:R-:W-:Y:S02]  /*c780*/  @!P0 IMAD.MOV.U32 R5, RZ, RZ, R17 ;  /* 0x000000ffff058224 */ /* 0x010fe400078e0011 */
[----:B--2---:R-:W-:-:S05]  /*c790*/  @!P0 IMAD.MOV.U32 R4, RZ, RZ, R16 ;  /* 0x000000ffff048224 */ /* 0x004fca00078e0010 */
[----:B------:R-:W2:Y:S01]  /*c7a0*/  @!P0 LDG.E.U16 R11, [R4.64] ;  /* 0x00000006040b8981 */ /* 0x000ea2000c1e1500 */
[----:B0-----:R-:W-:-:S03]  /*c7b0*/  LOP3.LUT R0, R0, 0xff, RZ, 0xc0, !PT ;  /* 0x000000ff00007812 */ /* 0x001fc600078ec0ff */
[----:B------:R-:W-:Y:S04]  /*c7c0*/  STS.U16 [R29+0xa000], R10 ;  /* 0x00a0000a1d007388 */ /* 0x000fe80000000400 */
[----:B------:R0:W-:Y:S02]  /*c7d0*/  STL [R1+0x1cb8], R13 ;  /* 0x001cb80d01007387 */ /* 0x0001e40000100800 */
[----:B0-----:R-:W-:Y:S02]  /*c7e0*/  IMAD.SHL.U32 R13, R0, 0x2, RZ ;  /* 0x00000002000d7824 */ /* 0x001fe400078e00ff */
[----:B------:R-:W-:Y:S03]  /*c7f0*/  STS.U16 [R29+0xc000], R8 ;  /* 0x00c000081d007388 */ /* 0x000fe60000000400 */
[----:B------:R-:W-:Y:S01]  /*c800*/  LOP3.LUT R13, R13, 0x10, RZ, 0x3c, !PT ;  /* 0x000000100d0d7812 */ /* 0x000fe200078e3cff */
[----:B------:R-:W-:Y:S04]  /*c810*/  STS.U16 [R29+0xc200], R9 ;  /* 0x00c200091d007388 */ /* 0x000fe80000000400 */
[----:B------:R-:W-:Y:S04]  /*c820*/  STS.U16 [R29+0xe000], R6 ;  /* 0x00e000061d007388 */ /* 0x000fe80000000400 */
[----:B------:R-:W-:Y:S04]  /*c830*/  STS.U16 [R29+0xe200], R7 ;  /* 0x00e200071d007388 */ /* 0x000fe80000000400 */
[----:B------:R0:W-:Y:S04]  /*c840*/  STS.U16 [R13+0x400], R28 ;  /* 0x0004001c0d007388 */ /* 0x0001e80000000400 */
[----:B------:R1:W-:Y:S04]  /*c850*/  STS.U16 [R13+0x600], R27 ;  /* 0x0006001b0d007388 */ /* 0x0003e80000000400 */
[----:B0-----:R-:W4:Y:S04]  /*c860*/  LDL.LU R28, [R1+0x360] ;  /* 0x00036000011c7983 */ /* 0x001f280000300800 */
[----:B------:R-:W4:Y:S04]  /*c870*/  LDL R15, [R1+0xc28] ;  /* 0x000c2800010f7983 */ /* 0x000f280000100800 */
[----:B------:R-:W4:Y:S04]  /*c880*/  LDL R14, [R1+0xc60] ;  /* 0x000c6000010e7983 */ /* 0x000f280000100800 */
[----:B---3--:R0:W-:Y:S04]  /*c890*/  STL [R1+0x1cbc], R12 ;  /* 0x001cbc0c01007387 */ /* 0x0081e80000100800 */
[----:B-1----:R-:W3:Y:S04]  /*c8a0*/  LDL.LU R27, [R1+0x270] ;  /* 0x00027000011b7983 */ /* 0x002ee80000300800 */
[----:B------:R-:W3:Y:S04]  /*c8b0*/  LDL R17, [R1+0xc30] ;  /* 0x000c300001117983 */ /* 0x000ee80000100800 */
[----:B------:R-:W3:Y:S04]  /*c8c0*/  LDL R16, [R1+0xc5c] ;  /* 0x000c5c0001107983 */ /* 0x000ee80000100800 */
[----:B--2---:R1:W-:Y:S04]  /*c8d0*/  STL [R1+0x1cc0], R11 ;  /* 0x001cc00b01007387 */ /* 0x0043e80000100800 */
[----:B0-----:R-:W2:Y:S04]  /*c8e0*/  LDL R12, [R1+0xc38] ;  /* 0x000c3800010c7983 */ /* 0x001ea80000100800 */
[----:B-1----:R-:W2:Y:S01]  /*c8f0*/  LDL R11, [R1+0xc58] ;  /* 0x000c5800010b7983 */ /* 0x002ea20000100800 */
[----:B------:R-:W-:Y:S01]  /*c900*/  PRMT R10, RZ, 0x7610, R10 ;  /* 0x00007610ff0a7816 */ /* 0x000fe2000000000a */
[----:B------:R-:W-:-:S02]  /*c910*/  @!P0 IMAD.MOV.U32 R4, RZ, RZ, R2 ;  /* 0x000000ffff048224 */ /* 0x000fc400078e0002 */
[----:B------:R-:W-:Y:S01]  /*c920*/  @!P0 IMAD.MOV.U32 R5, RZ, RZ, R18 ;  /* 0x000000ffff058224 */ /* 0x000fe200078e0012 */
[----:B------:R-:W-:Y:S01]  /*c930*/  PRMT R9, RZ, 0x7610, R9 ;  /* 0x00007610ff097816 */ /* 0x000fe20000000009 */
[----:B------:R-:W2:Y:S04]  /*c940*/  LDL.LU R2, [R1+0x274] ;  /* 0x0002740001027983 */ /* 0x000ea80000300800 */
[----:B------:R4:W2:Y:S01]  /*c950*/  @!P0 LDG.E.U16 R10, [R4.64] ;  /* 0x00000006040a8981 */ /* 0x0008a2000c1e1500 */
[----:B------:R-:W-:Y:S02]  /*c960*/  PRMT R8, RZ, 0x7610, R8 ;  /* 0x00007610ff087816 */ /* 0x000fe40000000008 */
[----:B------:R-:W-:Y:S01]  /*c970*/  PRMT R7, RZ, 0x7610, R7 ;  /* 0x00007610ff077816 */ /* 0x000fe20000000007 */
[----:B----4-:R-:W-:-:S02]  /*c980*/  @!P0 IMAD.MOV.U32 R5, RZ, RZ, R15 ;  /* 0x000000ffff058224 */ /* 0x010fc400078e000f */
[----:B------:R-:W-:-:S05]  /*c990*/  @!P0 IMAD.MOV.U32 R4, RZ, RZ, R14 ;  /* 0x000000ffff048224 */ /* 0x000fca00078e000e */
[----:B------:R3:W4:Y:S02]  /*c9a0*/  @!P0 LDG.E.U16 R9, [R4.64] ;  /* 0x0000000604098981 */ /* 0x000724000c1e1500 */
[----:B---3--:R-:W-:Y:S02]  /*c9b0*/  @!P0 IMAD.MOV.U32 R5, RZ, RZ, R17 ;  /* 0x000000ffff058224 */ /* 0x008fe400078e0011 */
[----:B------:R-:W-:-:S05]  /*c9c0*/  @!P0 IMAD.MOV.U32 R4, RZ, RZ, R16 ;  /* 0x000000ffff048224 */ /* 0x000fca00078e0010 */
[----:B------:R2:W3:Y:S02]  /*c9d0*/  @!P0 LDG.E.U16 R8, [R4.64] ;  /* 0x0000000604088981 */ /* 0x0004e4000c1e1500 */
[----:B--2---:R-:W-:Y:S02]  /*c9e0*/  @!P0 IMAD.MOV.U32 R5, RZ, RZ, R12 ;  /* 0x000000ffff058224 */ /* 0x004fe400078e000c */
[----:B------:R-:W-:-:S05]  /*c9f0*/  @!P0 IMAD.MOV.U32 R4, RZ, RZ, R11 ;  /* 0x000000ffff048224 */ /* 0x000fca00078e000b */
[----:B------:R-:W2:Y:S04]  /*ca00*/  @!P0 LDG.E.U16 R7, [R4.64] ;  /* 0x0000000604078981 */ /* 0x000ea8000c1e1500 */
[----:B------:R-:W-:Y:S04]  /*ca10*/  STL [R1+0x1cc4], R10 ;  /* 0x001cc40a01007387 */ /* 0x000fe80000100800 */
[----:B------:R-:W2:Y:S04]  /*ca20*/  LDL.LU R29, [R1+0xc48] ;  /* 0x000c4800011d7983 */ /* 0x000ea80000300800 */
[----:B------:R-:W2:Y:S04]  /*ca30*/  LDL R15, [R1+0xc40] ;  /* 0x000c4000010f7983 */ /* 0x000ea80000100800 */
[----:B------:R-:W2:Y:S04]  /*ca40*/  LDL R14, [R1+0xc54] ;  /* 0x000c5400010e7983 */ /* 0x000ea80000100800 */
[----:B------:R-:W-:Y:S04]  /*ca50*/  STS.U16 [R13+0x2400], R24 ;  /* 0x002400180d007388 */ /* 0x000fe80000000400 */
[----:B------:R-:W-:Y:S04]  /*ca60*/  STS.U16 [R13+0x2600], R25 ;  /* 0x002600190d007388 */ /* 0x000fe80000000400 */
[----:B------:R-:W-:Y:S04]  /*ca70*/  STS.U16 [R13+0x4400], R26 ;  /* 0x0044001a0d007388 */ /* 0x000fe80000000400 */
[----:B------:R0:W-:Y:S04]  /*ca80*/  STS.U16 [R13+0x4600], R28 ;  /* 0x0046001c0d007388 */ /* 0x0001e80000000400 */
[----:B----4-:R-:W-:Y:S04]  /*ca90*/  STL [R1+0x1cc8], R9 ;  /* 0x001cc80901007387 */ /* 0x010fe80000100800 */
[----:B---3--:R-:W-:Y:S04]  /*caa0*/  STL [R1+0x1ccc], R8 ;  /* 0x001ccc0801007387 */ /* 0x008fe80000100800 */
[----:B------:R-:W3:Y:S04]  /*cab0*/  LDL.LU R23, [R1+0x240] ;  /* 0x0002400001177983 */ /* 0x000ee80000300800 */
[----:B0-----:R-:W4:Y:S04]  /*cac0*/  LDL.LU R28, [R1+0x23c] ;  /* 0x00023c00011c7983 */ /* 0x001f280000300800 */
[----:B--2---:R0:W-:Y:S04]  /*cad0*/  STL [R1+0x1cd0], R7 ;  /* 0x001cd00701007387 */ /* 0x0041e80000100800 */
[----:B------:R-:W2:Y:S04]  /*cae0*/  LDL.LU R10, [R1+0xe8] ;  /* 0x0000e800010a7983 */ /* 0x000ea80000300800 */
[----:B------:R-:W2:Y:S04]  /*caf0*/  LDL.LU R11, [R1+0xe4] ;  /* 0x0000e400010b7983 */ /* 0x000ea80000300800 */
[----:B------:R-:W2:Y:S04]  /*cb00*/  LDL.LU R12, [R1+0xb0] ;  /* 0x0000b000010c7983 */ /* 0x000ea80000300800 */
[----:B------:R-:W2:Y:S04]  /*cb10*/  LDL.LU R25, [R1+0xac] ;  /* 0x0000ac0001197983 */ /* 0x000ea80000300800 */
[----:B0-----:R-:W2:Y:S01]  /*cb20*/  LDL R7, [R1+0xc50] ;  /* 0x000c500001077983 */ /* 0x001ea20000100800 */
[----:B------:R-:W-:Y:S01]  /*cb30*/  PRMT R6, RZ, 0x7610, R6 ;  /* 0x00007610ff067816 */ /* 0x000fe20000000006 */
[----:B------:R-:W-:-:S02]  /*cb40*/  @!P0 IMAD.MOV.U32 R4, RZ, RZ, R14 ;  /* 0x000000ffff048224 */ /* 0x000fc400078e000e */
[----:B------:R-:W-:-:S05]  /*cb50*/  @!P0 IMAD.MOV.U32 R5, RZ, RZ, R15 ;  /* 0x000000ffff058224 */ /* 0x000fca00078e000f */
[----:B------:R0:W3:Y:S01]  /*cb60*/  @!P0 LDG.E.U16 R6, [R4.64] ;  /* 0x0000000604068981 */ /* 0x0000e2000c1e1500 */
[----:B------:R-:W-:Y:S01]  /*cb70*/  PRMT R3, RZ, 0x7610, R3 ;  /* 0x00007610ff037816 */ /* 0x000fe20000000003 */
[----:B0-----:R-:W-:Y:S02]  /*cb80*/  @!P0 IMAD.MOV.U32 R5, RZ, RZ, R29 ;  /* 0x000000ffff058224 */ /* 0x001fe400078e001d */
[----:B------:R0:W-:Y:S04]  /*cb90*/  STS.U16 [R13+0x6400], R27 ;  /* 0x0064001b0d007388 */ /* 0x0001e80000000400 */
[----:B0-----:R-:W4:Y:S01]  /*cba0*/  LDL.LU R27, [R1+0x78] ;  /* 0x00007800011b7983 */ /* 0x001f220000300800 */
[----:B--2---:R-:W-:-:S05]  /*cbb0*/  @!P0 IMAD.MOV.U32 R4, RZ, RZ, R7 ;  /* 0x000000ffff048224 */ /* 0x004fca00078e0007 */
[----:B------:R-:W2:Y:S04]  /*cbc0*/  @!P0 LDG.E.U16 R3, [R4.64] ;  /* 0x0000000604038981 */ /* 0x000ea8000c1e1500 */
[----:B---3--:R-:W-:Y:S04]  /*cbd0*/  STL [R1+0x1cd4], R6 ;  /* 0x001cd40601007387 */ /* 0x008fe80000100800 */
[----:B------:R-:W3:Y:S04]  /*cbe0*/  LDL.LU R14, [R1+0x74] ;  /* 0x00007400010e7983 */ /* 0x000ee80000300800 */
[----:B------:R-:W3:Y:S04]  /*cbf0*/  LDL.LU R15, [R1+0x5e0] ;  /* 0x0005e000010f7983 */ /* 0x000ee80000300800 */
[----:B------:R-:W3:Y:S04]  /*cc00*/  LDL.LU R16, [R1+0x5dc] ;  /* 0x0005dc0001107983 */ /* 0x000ee80000300800 */
[----:B------:R-:W3:Y:S04]  /*cc10*/  LDL.LU R17, [R1+0x408] ;  /* 0x0004080001117983 */ /* 0x000ee80000300800 */
[----:B------:R-:W3:Y:S04]  /*cc20*/  LDL.LU R18, [R1+0x404] ;  /* 0x0004040001127983 */ /* 0x000ee80000300800 */
[----:B------:R-:W3:Y:S04]  /*cc30*/  LDL.LU R19, [R1+0x370] ;  /* 0x0003700001137983 */ /* 0x000ee80000300800 */
[----:B------:R-:W3:Y:S04]  /*cc40*/  LDL.LU R20, [R1+0x36c] ;  /* 0x00036c0001147983 */ /* 0x000ee80000300800 */
[----:B------:R0:W-:Y:S04]  /*cc50*/  STS.U16 [R13+0x6600], R2 ;  /* 0x006600020d007388 */ /* 0x0001e80000000400 */
[----:B------:R-:W3:Y:S04]  /*cc60*/  LDL.LU R21, [R1+0x278] ;  /* 0x0002780001157983 */ /* 0x000ee80000300800 */
[----:B0-----:R-:W3:Y:S04]  /*cc70*/  LDL.LU R2, [R1+0x26c] ;  /* 0x00026c0001027983 */ /* 0x001ee80000300800 */
[----:B------:R-:W3:Y:S04]  /*cc80*/  LDL.LU R24, [R1+0x238] ;  /* 0x0002380001187983 */ /* 0x000ee80000300800 */
[----:B------:R-:W3:Y:S04]  /*cc90*/  LDL.LU R26, [R1+0x234] ;  /* 0x00023400011a7983 */ /* 0x000ee80000300800 */
[----:B------:R-:W-:Y:S04]  /*cca0*/  STL [R1+0xc94], R29 ;  /* 0x000c941d01007387 */ /* 0x000fe80000100800 */
[----:B------:R0:W-:Y:S04]  /*ccb0*/  STS.U16 [R13+0x8400], R23 ;  /* 0x008400170d007388 */ /* 0x0001e80000000400 */
[----:B----4-:R1:W-:Y:S04]  /*ccc0*/  STS.U16 [R13+0x8600], R28 ;  /* 0x0086001c0d007388 */ /* 0x0103e80000000400 */
[----:B------:R-:W-:Y:S04]  /*ccd0*/  STS.U16 [R13+0xa400], R10 ;  /* 0x00a4000a0d007388 */ /* 0x000fe80000000400 */
[----:B--2---:R-:W-:Y:S04]  /*cce0*/  STL [R1+0x1cd8], R3 ;  /* 0x001cd80301007387 */ /* 0x004fe80000100800 */
[----:B------:R-:W2:Y:S04]  /*ccf0*/  LDL.LU R22, [R1+0xe0] ;  /* 0x0000e00001167983 */ /* 0x000ea80000300800 */
[----:B0-----:R-:W4:Y:S04]  /*cd00*/  LDL.LU R23, [R1+0xdc] ;  /* 0x0000dc0001177983 */ /* 0x001f280000300800 */
[----:B-1----:R-:W4:Y:S01]  /*cd10*/  LDL.LU R28, [R1+0xa8] ;  /* 0x0000a800011c7983 */ /* 0x002f220000300800 */
[----:B------:R-:W-:-:S03]  /*cd20*/  IMAD.SHL.U32 R7, R0, 0x2, RZ ;  /* 0x0000000200077824 */ /* 0x000fc600078e00ff */
[----:B------:R-:W-:Y:S04]  /*cd30*/  STS.U16 [R13+0xa600], R11 ;  /* 0x00a6000b0d007388 */ /* 0x000fe80000000400 */
[----:B------:R-:W-:Y:S04]  /*cd40*/  STS.U16 [R13+0xc400], R12 ;  /* 0x00c4000c0d007388 */ /* 0x000fe80000000400 */
[----:B------:R0:W-:Y:S04]  /*cd50*/  STS.U16 [R13+0xc600], R25 ;  /* 0x00c600190d007388 */ /* 0x0001e80000000400 */
[----:B0-----:R-:W4:Y:S04]  /*cd60*/  LDL.LU R25, [R1+0xa4] ;  /* 0x0000a40001197983 */ /* 0x001f280000300800 */
[----:B------:R-:W4:Y:S01]  /*cd70*/  LDL.LU R0, [R1+0x70] ;  /* 0x0000700001007983 */ /* 0x000f220000300800 */
[----:B------:R-:W-:-:S03]  /*cd80*/  LOP3.LUT R7, R7, 0x20, RZ, 0x3c, !PT ;  /* 0x0000002007077812 */ /* 0x000fc600078e3cff */
[----:B------:R0:W-:Y:S04]  /*cd90*/  STS.U16 [R13+0xe400], R27 ;  /* 0x00e4001b0d007388 */ /* 0x0001e80000000400 */
[----:B---3--:R-:W-:Y:S04]  /*cda0*/  STS.U16 [R13+0xe600], R14 ;  /* 0x00e6000e0d007388 */ /* 0x008fe80000000400 */
[----:B------:R-:W-:Y:S04]  /*cdb0*/  STS.U16 [R7+0x800], R15 ;  /* 0x0008000f07007388 */ /* 0x000fe80000000400 */
[----:B0-----:R-:W3:Y:S04]  /*cdc0*/  LDL.LU R27, [R1+0x4c] ;  /* 0x00004c00011b7983 */ /* 0x001ee80000300800 */
[----:B------:R-:W-:Y:S04]  /*cdd0*/  STS.U16 [R7+0xa00], R16 ;  /* 0x000a001007007388 */ /* 0x000fe80000000400 */
[----:B------:R-:W-:Y:S04]  /*cde0*/  STS.U16 [R7+0x2800], R17 ;  /* 0x0028001107007388 */ /* 0x000fe80000000400 */
[----:B------:R-:W-:Y:S04]  /*cdf0*/  STS.U16 [R7+0x2a00], R18 ;  /* 0x002a001207007388 */ /* 0x000fe80000000400 */
[----:B------:R-:W-:Y:S04]  /*ce00*/  STS.U16 [R7+0x4800], R19 ;  /* 0x0048001307007388 */ /* 0x000fe80000000400 */
[----:B------:R-:W-:Y:S04]  /*ce10*/  STS.U16 [R7+0x4a00], R20 ;  /* 0x004a001407007388 */ /* 0x000fe80000000400 */
[----:B------:R-:W-:Y:S04]  /*ce20*/  STS.U16 [R7+0x6800], R21 ;  /* 0x0068001507007388 */ /* 0x000fe80000000400 */
[----:B------:R0:W-:Y:S04]  /*ce30*/  STS.U16 [R7+0x6a00], R2 ;  /* 0x006a000207007388 */ /* 0x0001e80000000400 */
[----:B------:R1:W-:Y:S04]  /*ce40*/  STS.U16 [R7+0x8800], R24 ;  /* 0x0088001807007388 */ /* 0x0003e80000000400 */
[----:B0-----:R-:W3:Y:S04]  /*ce50*/  LDL.LU R2, [R1+0x5d8] ;  /* 0x0005d80001027983 */ /* 0x001ee80000300800 */
[----:B------:R-:W3:Y:S04]  /*ce60*/  LDL.LU R9, [R1+0x5d4] ;  /* 0x0005d40001097983 */ /* 0x000ee80000300800 */
[----:B------:R-:W3:Y:S04]  /*ce70*/  LDL.LU R10, [R1+0x400] ;  /* 0x00040000010a7983 */ /* 0x000ee80000300800 */
[----:B------:R-:W3:Y:S04]  /*ce80*/  LDL.LU R11, [R1+0x3dc] ;  /* 0x0003dc00010b7983 */ /* 0x000ee80000300800 */
[----:B------:R0:W-:Y:S04]  /*ce90*/  STS.U16 [R7+0x8a00], R26 ;  /* 0x008a001a07007388 */ /* 0x0001e80000000400 */
[----:B-1----:R-:W3:Y:S04]  /*cea0*/  LDL.LU R24, [R1+0x368] ;  /* 0x0003680001187983 */ /* 0x002ee80000300800 */
[----:B0-----:R-:W3:Y:S04]  /*ceb0*/  LDL.LU R26, [R1+0x364] ;  /* 0x00036400011a7983 */ /* 0x001ee80000300800 */
[----:B------:R-:W3:Y:S04]  /*cec0*/  LDL.LU R15, [R1+0x268] ;  /* 0x00026800010f7983 */ /* 0x000ee80000300800 */
[----:B------:R-:W3:Y:S04]  /*ced0*/  LDL.LU R12, [R1+0x264] ;  /* 0x00026400010c7983 */ /* 0x000ee80000300800 */
[----:B------:R-:W3:Y:S04]  /*cee0*/  LDL.LU R13, [R1+0x230] ;  /* 0x00023000010d7983 */ /* 0x000ee80000300800 */
[----:B------:R-:W3:Y:S04]  /*cef0*/  LDL.LU R14, [R1+0x10c] ;  /* 0x00010c00010e7983 */ /* 0x000ee80000300800 */
[----:B--2---:R-:W-:Y:S04]  /*cf00*/  STS.U16 [R7+0xa800], R22 ;  /* 0x00a8001607007388 */ /* 0x004fe80000000400 */
[----:B----4-:R-:W-:Y:S04]  /*cf10*/  STS.U16 [R7+0xaa00], R23 ;  /* 0x00aa001707007388 */ /* 0x010fe80000000400 */
[----:B------:R0:W-:Y:S04]  /*cf20*/  STS.U16 [R7+0xc800], R28 ;  /* 0x00c8001c07007388 */ /* 0x0001e80000000400 */
[----:B0-----:R-:W2:Y:S04]  /*cf30*/  LDL.LU R28, [R1+0xd8] ;  /* 0x0000d800011c7983 */ /* 0x001ea80000300800 */
[----:B------:R-:W4:Y:S04]  /*cf40*/  LDL.LU R16, [R1+0xd4] ;  /* 0x0000d40001107983 */ /* 0x000f280000300800 */
[----:B------:R0:W-:Y:S04]  /*cf50*/  STS.U16 [R7+0xca00], R25 ;  /* 0x00ca001907007388 */ /* 0x0001e80000000400 */
[----:B------:R1:W-:Y:S04]  /*cf60*/  STS.U16 [R7+0xe800], R0 ;  /* 0x00e8000007007388 */ /* 0x0003e80000000400 */
[----:B0-----:R-:W4:Y:S04]  /*cf70*/  LDL.LU R25, [R1+0xa0] ;  /* 0x0000a00001197983 */ /* 0x001f280000300800 */
[----:B-1----:R-:W0:Y:S04]  /*cf80*/  S2R R0, SR_TID.X ;  /* 0x0000000000007919 */ /* 0x002e280000002100 */
[----:B---3--:R1:W-:Y:S04]  /*cf90*/  STS.U16 [R7+0xea00], R27 ;  /* 0x00ea001b07007388 */ /* 0x0083e80000000400 */
[----:B-1----:R-:W3:Y:S04]  /*cfa0*/  LDL.LU R27, [R1+0x9c] ;  /* 0x00009c00011b7983 */ /* 0x002ee80000300800 */
[----:B------:R-:W3:Y:S01]  /*cfb0*/  LDL.LU R17, [R1+0x48] ;  /* 0x0000480001117983 */ /* 0x000ee20000300800 */
[----:B0-----:R-:W-:-:S03]  /*cfc0*/  LOP3.LUT R0, R0, 0xff, RZ, 0xc0, !PT ;  /* 0x000000ff00007812 */ /* 0x001fc600078ec0ff */
[----:B------:R-:W3:Y:S02]  /*cfd0*/  LDL.LU R18, [R1+0x44] ;  /* 0x0000440001127983 */ /* 0x000ee40000300800 */
[----:B------:R-:W-:Y:S02]  /*cfe0*/  IMAD.SHL.U32 R3, R0, 0x2, RZ ;  /* 0x0000000200037824 */ /* 0x000fe400078e00ff */
[----:B------:R-:W3:Y:S03]  /*cff0*/  LDL.LU R19, [R1+0x5d0] ;  /* 0x0005d00001137983 */ /* 0x000ee60000300800 */
[----:B------:R-:W-:Y:S01]  /*d000*/  LOP3.LUT R3, R3, 0x30, RZ, 0x3c, !PT ;  /* 0x0000003003037812 */ /* 0x000fe200078e3cff */
[----:B------:R-:W3:Y:S04]  /*d010*/  LDL.LU R20, [R1+0x5cc] ;  /* 0x0005cc0001147983 */ /* 0x000ee80000300800 */
[----:B------:R-:W3:Y:S04]  /*d020*/  LDL.LU R21, [R1+0x3d8] ;  /* 0x0003d80001157983 */ /* 0x000ee80000300800 */
[----:B------:R-:W3:Y:S04]  /*d030*/  LDL.LU R22, [R1+0x3d4] ;  /* 0x0003d40001167983 */ /* 0x000ee80000300800 */
[----:B------:R-:W3:Y:S04]  /*d040*/  LDL.LU R23, [R1+0x358] ;  /* 0x0003580001177983 */ /* 0x000ee80000300800 */
[----:B------:R0:W-:Y:S04]  /*d050*/  STS.U16 [R3+0xc00], R2 ;  /* 0x000c000203007388 */ /* 0x0001e80000000400 */
[----:B------:R-:W3:Y:S04]  /*d060*/  LDL.LU R0, [R1+0x354] ;  /* 0x0003540001007983 */ /* 0x000ee80000300800 */
[----:B------:R-:W-:Y:S04]  /*d070*/  STS.U16 [R3+0xe00], R9 ;  /* 0x000e000903007388 */ /* 0x000fe80000000400 */
[----:B0-----:R-:W3:Y:S04]  /*d080*/  LDL.LU R2, [R1+0x260] ;  /* 0x0002600001027983 */ /* 0x001ee80000300800 */
[----:B------:R-:W-:Y:S04]  /*d090*/  STS.U16 [R3+0x2c00], R10 ;  /* 0x002c000a03007388 */ /* 0x000fe80000000400 */
[----:B------:R-:W-:Y:S04]  /*d0a0*/  STS.U16 [R3+0x2e00], R11 ;  /* 0x002e000b03007388 */ /* 0x000fe80000000400 */
[----:B------:R0:W-:Y:S04]  /*d0b0*/  STS.U16 [R3+0x4c00], R24 ;  /* 0x004c001803007388 */ /* 0x0001e80000000400 */
[----:B------:R1:W-:Y:S04]  /*d0c0*/  STS.U16 [R3+0x4e00], R26 ;  /* 0x004e001a03007388 */ /* 0x0003e80000000400 */
[----:B0-----:R-:W3:Y:S04]  /*d0d0*/  LDL.LU R24, [R1+0x25c] ;  /* 0x00025c0001187983 */ /* 0x001ee80000300800 */
[----:B-1----:R-:W3:Y:S04]  /*d0e0*/  LDL.LU R26, [R1+0x108] ;  /* 0x00010800011a7983 */ /* 0x002ee80000300800 */
[----:B------:R-:W-:Y:S04]  /*d0f0*/  STS.U16 [R3+0x6c00], R15 ;  /* 0x006c000f03007388 */ /* 0x000fe80000000400 */
[----:B------:R-:W-:Y:S04]  /*d100*/  STS.U16 [R3+0x6e00], R12 ;  /* 0x006e000c03007388 */ /* 0x000fe80000000400 */
[----:B------:R-:W-:Y:S04]  /*d110*/  STS.U16 [R3+0x8c00], R13 ;  /* 0x008c000d03007388 */ /* 0x000fe80000000400 */
[----:B------:R-:W-:Y:S04]  /*d120*/  STS.U16 [R3+0x8e00], R14 ;  /* 0x008e000e03007388 */ /* 0x000fe80000000400 */
[----:B--2---:R0:W-:Y:S04]  /*d130*/  STS.U16 [R3+0xac00], R28 ;  /* 0x00ac001c03007388 */ /* 0x0041e80000000400 */
[----:B0-----:R-:W2:Y:S04]  /*d140*/  LDL.LU R28, [R1+0x104] ;  /* 0x00010400011c7983 */ /* 0x001ea80000300800 */
[----:B------:R-:W0:Y:S04]  /*d150*/  S2R R15, SR_TID.X ;  /* 0x00000000000f7919 */ /* 0x000e280000002100 */
[----:B----4-:R-:W-:Y:S04]  /*d160*/  STS.U16 [R3+0xae00], R16 ;  /* 0x00ae001003007388 */ /* 0x010fe80000000400 */
[----:B------:R1:W-:Y:S04]  /*d170*/  STS.U16 [R3+0xcc00], R25 ;  /* 0x00cc001903007388 */ /* 0x0003e80000000400 */
[----:B-1----:R-:W4:Y:S01]  /*d180*/  LDL.LU R25, [R1+0xd0] ;  /* 0x0000d00001197983 */ /* 0x002f220000300800 */
[----:B0-----:R-:W-:-:S05]  /*d190*/  LOP3.LUT R7, R15, 0xff, RZ, 0xc0, !PT ;  /* 0x000000ff0f077812 */ /* 0x001fca00078ec0ff */
[C---:B------:R-:W-:Y:S01]  /*d1a0*/  IMAD.SHL.U32 R4, R7.reuse, 0x2, RZ ;  /* 0x0000000207047824 */ /* 0x040fe200078e00ff */
[----:B---3--:R0:W-:Y:S04]  /*d1b0*/  STS.U16 [R3+0xce00], R27 ;  /* 0x00ce001b03007388 */ /* 0x0081e80000000400 */
[----:B------:R-:W-:Y:S01]  /*d1c0*/  LOP3.LUT R4, R4, 0x40, RZ, 0x3c, !PT ;  /* 0x0000004004047812 */ /* 0x000fe200078e3cff */
[----:B------:R-:W-:Y:S04]  /*d1d0*/  STS.U16 [R3+0xec00], R17 ;  /* 0x00ec001103007388 */ /* 0x000fe80000000400 */
[----:B------:R-:W-:Y:S04]  /*d1e0*/  STS.U16 [R3+0xee00], R18 ;  /* 0x00ee001203007388 */ /* 0x000fe80000000400 */
[----:B------:R-:W-:Y:S04]  /*d1f0*/  STS.U16 [R4+0x1000], R19 ;  /* 0x0010001304007388 */ /* 0x000fe80000000400 */
[----:B0-----:R-:W3:Y:S04]  /*d200*/  LDL.LU R27, [R1+0xcc] ;  /* 0x0000cc00011b7983 */ /* 0x001ee80000300800 */
[----:B------:R-:W-:Y:S04]  /*d210*/  STS.U16 [R4+0x1200], R20 ;  /* 0x0012001404007388 */ /* 0x000fe80000000400 */
[----:B------:R-:W-:Y:S04]  /*d220*/  STS.U16 [R4+0x3000], R21 ;  /* 0x0030001504007388 */ /* 0x000fe80000000400 */
[----:B------:R-:W3:Y:S04]  /*d230*/  LDL.LU R6, [R1+0x98] ;  /* 0x0000980001067983 */ /* 0x000ee80000300800 */
[----:B------:R-:W-:Y:S04]  /*d240*/  STS.U16 [R4+0x3200], R22 ;  /* 0x0032001604007388 */ /* 0x000fe80000000400 */
[----:B------:R-:W3:Y:S04]  /*d250*/  LDL.LU R8, [R1+0x94] ;  /* 0x0000940001087983 */ /* 0x000ee80000300800 */
[----:B------:R-:W-:Y:S04]  /*d260*/  STS.U16 [R4+0x5000], R23 ;  /* 0x0050001704007388 */ /* 0x000fe80000000400 */
[----:B------:R-:W3:Y:S04]  /*d270*/  LDL.LU R9, [R1+0x40] ;  /* 0x0000400001097983 */ /* 0x000ee80000300800 */
[----:B------:R0:W-:Y:S04]  /*d280*/  STS.U16 [R4+0x5200], R0 ;  /* 0x0052000004007388 */ /* 0x0001e80000000400 */
[----:B------:R-:W3:Y:S04]  /*d290*/  LDL.LU R10, [R1+0x3c] ;  /* 0x00003c00010a7983 */ /* 0x000ee80000300800 */
[----:B------:R1:W-:Y:S04]  /*d2a0*/  STS.U16 [R4+0x7000], R2 ;  /* 0x0070000204007388 */ /* 0x0003e80000000400 */
[----:B0-----:R-:W3:Y:S04]  /*d2b0*/  LDL.LU R0, [R1+0x5c8] ;  /* 0x0005c80001007983 */ /* 0x001ee80000300800 */
[----:B-1----:R-:W3:Y:S04]  /*d2c0*/  LDL.LU R2, [R1+0x5c4] ;  /* 0x0005c40001027983 */ /* 0x002ee80000300800 */
[----:B------:R-:W3:Y:S04]  /*d2d0*/  LDL.LU R11, [R1+0x3d0] ;  /* 0x0003d000010b7983 */ /* 0x000ee80000300800 */
[----:B------:R-:W3:Y:S04]  /*d2e0*/  LDL.LU R12, [R1+0x384] ;  /* 0x00038400010c7983 */ /* 0x000ee80000300800 */
[----:B------:R-:W3:Y:S04]  /*d2f0*/  LDL.LU R13, [R1+0x350] ;  /* 0x00035000010d7983 */ /* 0x000ee80000300800 */
[----:B------:R-:W-:Y:S04]  /*d300*/  STS.U16 [R4+0x7200], R24 ;  /* 0x0072001804007388 */ /* 0x000fe80000000400 */
[----:B------:R-:W3:Y:S04]  /*d310*/  LDL.LU R14, [R1+0x34c] ;  /* 0x00034c00010e7983 */ /* 0x000ee80000300800 */
[----:B------:R0:W-:Y:S04]  /*d320*/  STS.U16 [R4+0x9000], R26 ;  /* 0x0090001a04007388 */ /* 0x0001e80000000400 */
[----:B------:R-:W3:Y:S04]  /*d330*/  LDL.LU R15, [R1+0x258] ;  /* 0x00025800010f7983 */ /* 0x000ee80000300800 */
[----:B0-----:R-:W3:Y:S04]  /*d340*/  LDL.LU R26, [R1+0x254] ;  /* 0x00025400011a7983 */ /* 0x001ee80000300800 */
[----:B------:R-:W3:Y:S04]  /*d350*/  LDL.LU R16, [R1+0x100] ;  /* 0x0001000001107983 */ /* 0x000ee80000300800 */
[----:B--2---:R0:W-:Y:S04]  /*d360*/  STS.U16 [R4+0x9200], R28 ;  /* 0x0092001c04007388 */ /* 0x0041e80000000400 */
[----:B0-----:R-:W2:Y:S01]  /*d370*/  LDL.LU R28, [R1+0xfc] ;  /* 0x0000fc00011c7983 */ /* 0x001ea20000300800 */
[----:B------:R-:W-:-:S03]  /*d380*/  IMAD.SHL.U32 R3, R7, 0x2, RZ ;  /* 0x0000000207037824 */ /* 0x000fc600078e00ff */
[----:B------:R-:W2:Y:S02]  /*d390*/  LDL.LU R17, [R1+0xc8] ;  /* 0x0000c80001117983 */ /* 0x000ea40000300800 */
[----:B------:R-:W-:Y:S02]  /*d3a0*/  LOP3.LUT R3, R3, 0x50, RZ, 0x3c, !PT ;  /* 0x0000005003037812 */ /* 0x000fe400078e3cff */
[----:B------:R-:W2:Y:S04]  /*d3b0*/  LDL.LU R18, [R1+0xc4] ;  /* 0x0000c40001127983 */ /* 0x000ea80000300800 */
[----:B----4-:R0:W-:Y:S04]  /*d3c0*/  STS.U16 [R4+0xb000], R25 ;  /* 0x00b0001904007388 */ /* 0x0101e80000000400 */
[----:B------:R-:W4:Y:S04]  /*d3d0*/  LDL.LU R19, [R1+0x90] ;  /* 0x0000900001137983 */ /* 0x000f280000300800 */
[----:B------:R-:W4:Y:S04]  /*d3e0*/  LDL.LU R20, [R1+0x8c] ;  /* 0x00008c0001147983 */ /* 0x000f280000300800 */
[----:B------:R-:W4:Y:S04]  /*d3f0*/  LDL.LU R21, [R1+0x38] ;  /* 0x0000380001157983 */ /* 0x000f280000300800 */
[----:B------:R-:W4:Y:S04]  /*d400*/  LDL.LU R22, [R1+0x34] ;  /* 0x0000340001167983 */ /* 0x000f280000300800 */
[----:B------:R-:W4:Y:S04]  /*d410*/  LDL.LU R23, [R1+0x5c0] ;  /* 0x0005c00001177983 */ /* 0x000f280000300800 */
[----:B------:R-:W4:Y:S04]  /*d420*/  LDL.LU R24, [R1+0x41c] ;  /* 0x00041c0001187983 */ /* 0x000f280000300800 */
[----:B0-----:R-:W4:Y:S04]  /*d430*/  LDL.LU R25, [R1+0x380] ;  /* 0x0003800001197983 */ /* 0x001f280000300800 */
[----:B---3--:R0:W-:Y:S04]  /*d440*/  STS.U16 [R4+0xb200], R27 ;  /* 0x00b2001b04007388 */ /* 0x0081e80000000400 */
[----:B------:R-:W-:Y:S04]  /*d450*/  STS.U16 [R4+0xd000], R6 ;  /* 0x00d0000604007388 */ /* 0x000fe80000000400 */
[----:B0-----:R-:W3:Y:S04]  /*d460*/  LDL.LU R27, [R1+0x37c] ;  /* 0x00037c00011b7983 */ /* 0x001ee80000300800 */
[----:B------:R-:W-:Y:S04]  /*d470*/  STS.U16 [R4+0xd200], R8 ;  /* 0x00d2000804007388 */ /* 0x000fe80000000400 */
[----:B------:R-:W-:Y:S04]  /*d480*/  STS.U16 [R4+0xf000], R9 ;  /* 0x00f0000904007388 */ /* 0x000fe80000000400 */
[----:B------:R-:W-:Y:S04]  /*d490*/  STS.U16 [R4+0xf200], R10 ;  /* 0x00f2000a04007388 */ /* 0x000fe80000000400 */
[----:B------:R0:W-:Y:S04]  /*d4a0*/  STS.U16 [R3+0x1400], R0 ;  /* 0x0014000003007388 */ /* 0x0001e80000000400 */
[----:B------:R1:W-:Y:S04]  /*d4b0*/  STS.U16 [R3+0x1600], R2 ;  /* 0x0016000203007388 */ /* 0x0003e80000000400 */
[----:B------:R-:W-:Y:S04]  /*d4c0*/  STS.U16 [R3+0x3400], R11 ;  /* 0x0034000b03007388 */ /* 0x000fe80000000400 */
[----:B------:R-:W-:Y:S04]  /*d4d0*/  STS.U16 [R3+0x3600], R12 ;  /* 0x0036000c03007388 */ /* 0x000fe80000000400 */
[----:B------:R-:W-:Y:S04]  /*d4e0*/  STS.U16 [R3+0x5400], R13 ;  /* 0x0054000d03007388 */ /* 0x000fe80000000400 */
[----:B0-----:R-:W3:Y:S04]  /*d4f0*/  LDL.LU R0, [R1+0x348] ;  /* 0x0003480001007983 */ /* 0x001ee80000300800 */
[----:B------:R-:W-:Y:S04]  /*d500*/  STS.U16 [R3+0x5600], R14 ;  /* 0x0056000e03007388 */ /* 0x000fe80000000400 */
[----:B-1----:R-:W3:Y:S04]  /*d510*/  LDL.LU R2, [R1+0x344] ;  /* 0x0003440001027983 */ /* 0x002ee80000300800 */
[----:B------:R-:W-:Y:S04]  /*d520*/  STS.U16 [R3+0x7400], R15 ;  /* 0x0074000f03007388 */ /* 0x000fe80000000400 */
[----:B------:R0:W-:Y:S04]  /*d530*/  STS.U16 [R3+0x7600], R26 ;  /* 0x0076001a03007388 */ /* 0x0001e80000000400 */
[----:B0-----:R-:W0:Y:S04]  /*d540*/  S2R R26, SR_TID.X ;  /* 0x00000000001a7919 */ /* 0x001e280000002100 */
[----:B------:R-:W-:Y:S01]  /*d550*/  STS.U16 [R3+0x9400], R16 ;  /* 0x0094001003007388 */ /* 0x000fe20000000400 */
[----:B0-----:R-:W-:-:S05]  /*d560*/  LOP3.LUT R26, R26, 0xff, RZ, 0xc0, !PT ;  /* 0x000000ff1a1a7812 */ /* 0x001fca00078ec0ff */
[----:B------:R-:W-:Y:S01]  /*d570*/  IMAD.SHL.U32 R12, R26, 0x2, RZ ;  /* 0x000000021a0c7824 */ /* 0x000fe200078e00ff */
[----:B--2---:R0:W-:Y:S04]  /*d580*/  STS.U16 [R3+0x9600], R28 ;  /* 0x0096001c03007388 */ /* 0x0041e80000000400 */
[----:B0-----:R-:W2:Y:S04]  /*d590*/  LDL.LU R28, [R1+0x250] ;  /* 0x00025000011c7983 */ /* 0x001ea80000300800 */
[----:B------:R0:W-:Y:S04]  /*d5a0*/  STL [R1+0x1cdc], R26 ;  /* 0x001cdc1a01007387 */ /* 0x0001e80000100800 */
[----:B0-----:R-:W2:Y:S04]  /*d5b0*/  LDL.LU R26, [R1+0x24c] ;  /* 0x00024c00011a7983 */ /* 0x001ea80000300800 */
[----:B------:R-:W-:Y:S04]  /*d5c0*/  STS.U16 [R3+0xb400], R17 ;  /* 0x00b4001103007388 */ /* 0x000fe80000000400 */
[----:B------:R-:W-:Y:S04]  /*d5d0*/  STS.U16 [R3+0xb600], R18 ;  /* 0x00b6001203007388 */ /* 0x000fe80000000400 */
[----:B----4-:R-:W-:Y:S04]  /*d5e0*/  STS.U16 [R3+0xd400], R19 ;  /* 0x00d4001303007388 */ /* 0x010fe80000000400 */
[----:B------:R-:W-:Y:S04]  /*d5f0*/  STS.U16 [R3+0xd600], R20 ;  /* 0x00d6001403007388 */ /* 0x000fe80000000400 */
[----:B------:R-:W-:Y:S04]  /*d600*/  STS.U16 [R3+0xf400], R21 ;  /* 0x00f4001503007388 */ /* 0x000fe80000000400 */
[----:B------:R0:W-:Y:S04]  /*d610*/  STS.U16 [R3+0xf600], R22 ;  /* 0x00f6001603007388 */ /* 0x0001e80000000400 */
[----:B0-----:R-:W4:Y:S04]  /*d620*/  LDL.LU R3, [R1+0xf8] ;  /* 0x0000f80001037983 */ /* 0x001f280000300800 */
[----:B------:R-:W4:Y:S04]  /*d630*/  LDL.LU R6, [R1+0xf4] ;  /* 0x0000f40001067983 */ /* 0x000f280000300800 */
[----:B------:R-:W4:Y:S04]  /*d640*/  LDL.LU R7, [R1+0xc0] ;  /* 0x0000c00001077983 */ /* 0x000f280000300800 */
[----:B------:R-:W4:Y:S04]  /*d650*/  LDL.LU R8, [R1+0xbc] ;  /* 0x0000bc0001087983 */ /* 0x000f280000300800 */
[----:B------:R-:W4:Y:S04]  /*d660*/  LDL.LU R9, [R1+0x88] ;  /* 0x0000880001097983 */ /* 0x000f280000300800 */
[----:B------:R-:W4:Y:S04]  /*d670*/  LDL.LU R10, [R1+0x84] ;  /* 0x00008400010a7983 */ /* 0x000f280000300800 */
[----:B------:R-:W4:Y:S01]  /*d680*/  LDL.LU R11, [R1+0x30] ;  /* 0x00003000010b7983 */ /* 0x000f220000300800 */
[----:B------:R-:W-:-:S03]  /*d690*/  LOP3.LUT R12, R12, 0x60, RZ, 0x3c, !PT ;  /* 0x000000600c0c7812 */ /* 0x000fc600078e3cff */
[----:B------:R-:W4:Y:S04]  /*d6a0*/  LDL.LU R13, [R1+0x2c] ;  /* 0x00002c00010d7983 */ /* 0x000f280000300800 */
[----:B------:R-:W4:Y:S04]  /*d6b0*/  LDL.LU R14, [R1+0x410] ;  /* 0x00041000010e7983 */ /* 0x000f280000300800 */
[----:B------:R-:W4:Y:S04]  /*d6c0*/  LDL.LU R15, [R1+0x40c] ;  /* 0x00040c00010f7983 */ /* 0x000f280000300800 */
[----:B------:R-:W4:Y:S04]  /*d6d0*/  LDL.LU R16, [R1+0x378] ;  /* 0x0003780001107983 */ /* 0x000f280000300800 */
[----:B------:R-:W4:Y:S04]  /*d6e0*/  LDL.LU R5, [R1+0x374] ;  /* 0x0003740001057983 */ /* 0x000f280000300800 */
[----:B------:R-:W4:Y:S04]  /*d6f0*/  LDL.LU R29, [R1+0x340] ;  /* 0x00034000011d7983 */ /* 0x000f280000300800 */
[----:B------:R-:W4:Y:S04]  /*d700*/  LDL.LU R17, [R1+0x27c] ;  /* 0x00027c0001117983 */ /* 0x000f280000300800 */
[----:B------:R-:W4:Y:S04]  /*d710*/  LDL.LU R18, [R1+0x248] ;  /* 0x0002480001127983 */ /* 0x000f280000300800 */
[----:B------:R0:W-:Y:S04]  /*d720*/  STS.U16 [R12+0x1800], R23 ;  /* 0x001800170c007388 */ /* 0x0001e80000000400 */
[----:B------:R-:W4:Y:S04]  /*d730*/  LDL.LU R19, [R1+0x244] ;  /* 0x0002440001137983 */ /* 0x000f280000300800 */
[----:B------:R1:W-:Y:S04]  /*d740*/  STS.U16 [R12+0x1a00], R24 ;  /* 0x001a00180c007388 */ /* 0x0003e80000000400 */
[----:B------:R-:W4:Y:S04]  /*d750*/  LDL.LU R20, [R1+0xf0] ;  /* 0x0000f00001147983 */ /* 0x000f280000300800 */
[----:B------:R0:W-:Y:S04]  /*d760*/  STS.U16 [R12+0x3800], R25 ;  /* 0x003800190c007388 */ /* 0x0001e80000000400 */
[----:B------:R-:W4:Y:S04]  /*d770*/  LDL.LU R21, [R1+0xec] ;  /* 0x0000ec0001157983 */ /* 0x000f280000300800 */
[----:B---3--:R-:W-:Y:S04]  /*d780*/  STS.U16 [R12+0x3a00], R27 ;  /* 0x003a001b0c007388 */ /* 0x008fe80000000400 */
[----:B------:R-:W3:Y:S04]  /*d790*/  LDL.LU R22, [R1+0xb8] ;  /* 0x0000b80001167983 */ /* 0x000ee80000300800 */
[----:B------:R-:W-:Y:S04]  /*d7a0*/  STS.U16 [R12+0x5800], R0 ;  /* 0x005800000c007388 */ /* 0x000fe80000000400 */
[----:B0-----:R-:W3:Y:S04]  /*d7b0*/  LDL.LU R23, [R1+0xb4] ;  /* 0x0000b40001177983 */ /* 0x001ee80000300800 */
[----:B------:R-:W-:Y:S04]  /*d7c0*/  STS.U16 [R12+0x5a00], R2 ;  /* 0x005a00020c007388 */ /* 0x000fe80000000400 */
[----:B-1----:R-:W3:Y:S04]  /*d7d0*/  LDL.LU R24, [R1+0x80] ;  /* 0x0000800001187983 */ /* 0x002ee80000300800 */
[----:B------:R-:W3:Y:S04]  /*d7e0*/  LDL.LU R25, [R1+0x7c] ;  /* 0x00007c0001197983 */ /* 0x000ee80000300800 */
[----:B--2---:R0:W-:Y:S04]  /*d7f0*/  STS.U16 [R12+0x7800], R28 ;  /* 0x0078001c0c007388 */ /* 0x0041e80000000400 */
[----:B0-----:R-:W2:Y:S04]  /*d800*/  LDL.LU R28, [R1+0x28] ;  /* 0x00002800011c7983 */ /* 0x001ea80000300800 */
[----:B------:R-:W2:Y:S04]  /*d810*/  LDL.LU R27, [R1+0x20] ;  /* 0x00002000011b7983 */ /* 0x000ea80000300800 */
[----:B------:R-:W2:Y:S04]  /*d820*/  LDL.LU R0, [R1+0x18] ;  /* 0x0000180001007983 */ /* 0x000ea80000300800 */
[----:B------:R-:W2:Y:S04]  /*d830*/  LDL.LU R2, [R1+0x10] ;  /* 0x0000100001027983 */ /* 0x000ea80000300800 */
[----:B------:R-:W2:Y:S04]  /*d840*/  LDL.LU R4, [R1+0x8] ;  /* 0x0000080001047983 */ /* 0x000ea80000300800 */
[----:B------:R0:W-:Y:S04]  /*d850*/  STS.U16 [R12+0x7a00], R26 ;  /* 0x007a001a0c007388 */ /* 0x0001e80000000400 */
[----:B0-----:R-:W2:Y:S04]  /*d860*/  LDL.LU R26, [R1+0x1cdc] ;  /* 0x001cdc00011a7983 */ /* 0x001ea80000300800 */
[----:B----4-:R0:W-:Y:S04]  /*d870*/  STS.U16 [R12+0x9800], R3 ;  /* 0x009800030c007388 */ /* 0x0101e80000000400 */
[----:B------:R1:W-:Y:S04]  /*d880*/  STS.U16 [R12+0x9a00], R6 ;  /* 0x009a00060c007388 */ /* 0x0003e80000000400 */
[----:B------:R4:W-:Y:S04]  /*d890*/  STS.U16 [R12+0xb800], R7 ;  /* 0x00b800070c007388 */ /* 0x0009e80000000400 */
[----:B0-----:R-:W3:Y:S04]  /*d8a0*/  LDL.LU R3, [R1+0x1cd8] ;  /* 0x001cd80001037983 */ /* 0x001ee80000300800 */
[----:B-1----:R-:W3:Y:S04]  /*d8b0*/  LDL.LU R6, [R1+0x1cd4] ;  /* 0x001cd40001067983 */ /* 0x002ee80000300800 */
[----:B----4-:R-:W4:Y:S04]  /*d8c0*/  LDL.LU R7, [R1+0x1cd0] ;  /* 0x001cd00001077983 */ /* 0x010f280000300800 */
[----:B------:R0:W-:Y:S04]  /*d8d0*/  STS.U16 [R12+0xba00], R8 ;  /* 0x00ba00080c007388 */ /* 0x0001e80000000400 */
[----:B------:R1:W-:Y:S04]  /*d8e0*/  STS.U16 [R12+0xd800], R9 ;  /* 0x00d800090c007388 */ /* 0x0003e80000000400 */
[----:B------:R1:W-:Y:S04]  /*d8f0*/  STS.U16 [R12+0xda00], R10 ;  /* 0x00da000a0c007388 */ /* 0x0003e80000000400 */
[----:B0-----:R-:W3:Y:S04]  /*d900*/  LDL.LU R8, [R1+0x1ccc] ;  /* 0x001ccc0001087983 */ /* 0x001ee80000300800 */
[----:B-1----:R-:W3:Y:S04]  /*d910*/  LDL.LU R9, [R1+0x1cc8] ;  /* 0x001cc80001097983 */ /* 0x002ee80000300800 */
[----:B------:R-:W3:Y:S04]  /*d920*/  LDL.LU R10, [R1+0x1cc4] ;  /* 0x001cc400010a7983 */ /* 0x000ee80000300800 */
[----:B------:R0:W-:Y:S04]  /*d930*/  STS.U16 [R12+0xf800], R11 ;  /* 0x00f8000b0c007388 */ /* 0x0001e80000000400 */
[----:B------:R1:W-:Y:S04]  /*d940*/  STS.U16 [R12+0xfa00], R13 ;  /* 0x00fa000d0c007388 */ /* 0x0003e80000000400 */
[----:B0-----:R-:W3:Y:S04]  /*d950*/  LDL.LU R11, [R1+0x1cc0] ;  /* 0x001cc000010b7983 */ /* 0x001ee80000300800 */
[----:B-1----:R-:W3:Y:S04]  /*d960*/  LDL.LU R12, [R1+0x1cbc] ;  /* 0x001cbc00010c7983 */ /* 0x002ee80000300800 */
[----:B------:R-:W3:Y:S01]  /*d970*/  LDL.LU R13, [R1+0x1cb8] ;  /* 0x001cb800010d7983 */ /* 0x000ee20000300800 */
[----:B--2---:R-:W-:-:S05]  /*d980*/  IMAD.SHL.U32 R26, R26, 0x2, RZ ;  /* 0x000000021a1a7824 */ /* 0x004fca00078e00ff */
[----:B------:R-:W-:-:S05]  /*d990*/  LOP3.LUT R26, R26, 0x70, RZ, 0x3c, !PT ;  /* 0x000000701a1a7812 */ /* 0x000fca00078e3cff */
[----:B------:R0:W-:Y:S04]  /*d9a0*/  STS.U16 [R26+0x1c00], R14 ;  /* 0x001c000e1a007388 */ /* 0x0001e80000000400 */
[----:B------:R1:W-:Y:S04]  /*d9b0*/  STS.U16 [R26+0x1e00], R15 ;  /* 0x001e000f1a007388 */ /* 0x0003e80000000400 */
[----:B------:R2:W-:Y:S04]  /*d9c0*/  STS.U16 [R26+0x3c00], R16 ;  /* 0x003c00101a007388 */ /* 0x0005e80000000400 */
[----:B0-----:R-:W4:Y:S04]  /*d9d0*/  LDL.LU R14, [R1+0x1cb4] ;  /* 0x001cb400010e7983 */ /* 0x001f280000300800 */
[----:B-1----:R-:W4:Y:S04]  /*d9e0*/  LDL.LU R15, [R1+0x1cb0] ;  /* 0x001cb000010f7983 */ /* 0x002f280000300800 */
[----:B--2---:R-:W2:Y:S04]  /*d9f0*/  LDL.LU R16, [R1+0x1cac] ;  /* 0x001cac0001107983 */ /* 0x004ea80000300800 */
[----:B------:R0:W-:Y:S04]  /*da00*/  STS.U16 [R26+0x3e00], R5 ;  /* 0x003e00051a007388 */ /* 0x0001e80000000400 */
[----:B------:R1:W-:Y:S04]  /*da10*/  STS.U16 [R26+0x5c00], R29 ;  /* 0x005c001d1a007388 */ /* 0x0003e80000000400 */
[----:B------:R1:W-:Y:S04]  /*da20*/  STS.U16 [R26+0x5e00], R17 ;  /* 0x005e00111a007388 */ /* 0x0003e80000000400 */
[----:B0-----:R-:W2:Y:S04]  /*da30*/  LDL.LU R5, [R1+0x1c] ;  /* 0x00001c0001057983 */ /* 0x001ea80000300800 */
[----:B-1----:R-:W2:Y:S04]  /*da40*/  LDL.LU R29, [R1+0x14] ;  /* 0x00001400011d7983 */ /* 0x002ea80000300800 */
[----:B------:R-:W2:Y:S04]  /*da50*/  LDL.LU R17, [R1+0x1ca8] ;  /* 0x001ca80001117983 */ /* 0x000ea80000300800 */
[----:B------:R0:W-:Y:S04]  /*da60*/  STS.U16 [R26+0x7c00], R18 ;  /* 0x007c00121a007388 */ /* 0x0001e80000000400 */
[----:B------:R1:W-:Y:S04]  /*da70*/  STS.U16 [R26+0x7e00], R19 ;  /* 0x007e00131a007388 */ /* 0x0003e80000000400 */
[----:B------:R3:W-:Y:S04]  /*da80*/  STS.U16 [R26+0x9c00], R20 ;  /* 0x009c00141a007388 */ /* 0x0007e80000000400 */
[----:B0-----:R-:W2:Y:S04]  /*da90*/  LDL.LU R18, [R1+0x1ca4] ;  /* 0x001ca40001127983 */ /* 0x001ea80000300800 */
[----:B-1----:R-:W2:Y:S04]  /*daa0*/  LDL.LU R19, [R1+0x1ca0] ;  /* 0x001ca00001137983 */ /* 0x002ea80000300800 */
[----:B---3--:R-:W3:Y:S04]  /*dab0*/  LDL.LU R20, [R1+0x1c9c] ;  /* 0x001c9c0001147983 */ /* 0x008ee80000300800 */
        /* <DEDUP_REMOVED lines=11> */
[----:B------:R-:W2:Y:S04]  /*db70*/  LDL.LU R28, [R1+0x1c84] ;  /* 0x001c8400011c7983 */ /* 0x000ea80000300800 */
[----:B--2---:R0:W-:Y:S04]  /*db80*/  STS.U16 [R26+0xfe00], R28 ;  /* 0x00fe001c1a007388 */ /* 0x0041e80000000400 */
[----:B0-----:R-:W2:Y:S04]  /*db90*/  LDL.LU R26, [R1+0x1c80] ;  /* 0x001c8000011a7983 */ /* 0x001ea80000300800 */
[----:B------:R-:W2:Y:S04]  /*dba0*/  LDL.LU R28, [R1+0x1c7c] ;  /* 0x001c7c00011c7983 */ /* 0x000ea80000300800 */
[----:B--2---:R0:W-:Y:S04]  /*dbb0*/  STS.U16 [R28+0x10000], R27 ;  /* 0x0100001b1c007388 */ /* 0x0041e80000000400 */
[----:B------:R1:W-:Y:S04]  /*dbc0*/  STS.U16 [R28+0x10400], R0 ;  /* 0x010400001c007388 */ /* 0x0003e80000000400 */
[----:B0-----:R-:W2:Y:S04]  /*dbd0*/  LDL.LU R27, [R1+0x1c78] ;  /* 0x001c7800011b7983 */ /* 0x001ea80000300800 */
[----:B-1----:R-:W2:Y:S04]  /*dbe0*/  LDL.LU R0, [R1+0x1c74] ;  /* 0x001c740001007983 */ /* 0x002ea80000300800 */
[----:B------:R0:W-:Y:S04]  /*dbf0*/  STS.U16 [R28+0x10800], R2 ;  /* 0x010800021c007388 */ /* 0x0001e80000000400 */
[----:B0-----:R-:W3:Y:S04]  /*dc00*/  LDL.LU R2, [R1+0x1c70] ;  /* 0x001c700001027983 */ /* 0x001ee80000300800 */
[----:B--2---:R0:W-:Y:S04]  /*dc10*/  STS.U16 [R28+0x11000], R0 ;  /* 0x011000001c007388 */ /* 0x0041e80000000400 */
[----:B0-----:R-:W2:Y:S04]  /*dc20*/  LDL.LU R0, [R1+0x1c6c] ;  /* 0x001c6c0001007983 */ /* 0x001ea80000300800 */
[----:B------:R0:W-:Y:S04]  /*dc30*/  STS.U16 [R28+0x10c00], R4 ;  /* 0x010c00041c007388 */ /* 0x0001e80000000400 */
[----:B------:R-:W-:Y:S01]  /*dc40*/  STS.U16 [R28+0x11400], R26 ;  /* 0x0114001a1c007388 */ /* 0x000fe20000000400 */
[----:B0-----:R-:W-:-:S03]  /*dc50*/  LOP3.LUT R4, R28, 0x40, RZ, 0x3c, !PT ;  /* 0x000000401c047812 */ /* 0x001fc600078e3cff */
[----:B------:R-:W-:Y:S04]  /*dc60*/  STS.U16 [R28+0x11800], R24 ;  /* 0x011800181c007388 */ /* 0x000fe80000000400 */
[----:B------:R-:W-:Y:S04]  /*dc70*/  STS.U16 [R28+0x11c00], R22 ;  /* 0x011c00161c007388 */ /* 0x000fe80000000400 */
[----:B---3--:R-:W-:Y:S04]  /*dc80*/  STS.U16 [R28+0x12000], R20 ;  /* 0x012000141c007388 */ /* 0x008fe80000000400 */
[----:B------:R-:W-:Y:S04]  /*dc90*/  STS.U16 [R28+0x12400], R18 ;  /* 0x012400121c007388 */ /* 0x000fe80000000400 */
[----:B------:R-:W-:Y:S04]  /*dca0*/  STS.U16 [R28+0x12800], R16 ;  /* 0x012800101c007388 */ /* 0x000fe80000000400 */
[----:B----4-:R-:W-:Y:S04]  /*dcb0*/  STS.U16 [R28+0x12c00], R14 ;  /* 0x012c000e1c007388 */ /* 0x010fe80000000400 */
[----:B------:R-:W-:Y:S04]  /*dcc0*/  STS.U16 [R28+0x13000], R12 ;  /* 0x0130000c1c007388 */ /* 0x000fe80000000400 */
[----:B------:R-:W-:Y:S04]  /*dcd0*/  STS.U16 [R28+0x13400], R10 ;  /* 0x0134000a1c007388 */ /* 0x000fe80000000400 */
[----:B------:R-:W-:Y:S04]  /*dce0*/  STS.U16 [R28+0x13800], R8 ;  /* 0x013800081c007388 */ /* 0x000fe80000000400 */
[----:B------:R-:W-:Y:S04]  /*dcf0*/  STS.U16 [R28+0x13c00], R6 ;  /* 0x013c00061c007388 */ /* 0x000fe80000000400 */
[----:B------:R-:W-:Y:S04]  /*dd00*/  STS.U16 [R4+0x10200], R5 ;  /* 0x0102000504007388 */ /* 0x000fe80000000400 */
[----:B------:R-:W-:Y:S04]  /*dd10*/  STS.U16 [R4+0x10600], R29 ;  /* 0x0106001d04007388 */ /* 0x000fe80000000400 */
[----:B------:R-:W-:Y:S04]  /*dd20*/  STL [R1+0xc98], R28 ;  /* 0x000c981c01007387 */ /* 0x000fe80000100800 */
[----:B--2---:R0:W-:Y:S04]  /*dd30*/  STS.U16 [R4+0x10a00], R0 ;  /* 0x010a000004007388 */ /* 0x0041e80000000400 */
[----:B0-----:R-:W2:Y:S04]  /*dd40*/  LDL R0, [R1+0x764] ;  /* 0x0007640001007983 */ /* 0x001ea80000100800 */
[----:B------:R0:W-:Y:S04]  /*dd50*/  STS.U16 [R4+0x10e00], R2 ;  /* 0x010e000204007388 */ /* 0x0001e80000000400 */
[----:B------:R-:W-:Y:S04]  /*dd60*/  STS.U16 [R4+0x11200], R27 ;  /* 0x0112001b04007388 */ /* 0x000fe80000000400 */
        /* <DEDUP_REMOVED lines=11> */
[----:B------:R-:W-:Y:S06]  /*de20*/  BAR.SYNC.DEFER_BLOCKING 0x0 ;  /* 0x0000000000007b1d */ /* 0x000fec0000010000 */
[----:B0-----:R-:W3:Y:S04]  /*de30*/  LDL.LU R2, [R1+0x1c68] ;  /* 0x001c680001027983 */ /* 0x001ee80000300800 */
[----:B--2---:R-:W0:Y:S04]  /*de40*/  LDSM.16.M88.4 R12, [R0+0x10000] ;  /* 0x01000000000c783b */ /* 0x004e280000000200 */
[----:B------:R-:W1:Y:S04]  /*de50*/  LDSM.16.M88.4 R16, [R0+0x11000] ;  /* 0x011000000010783b */ /* 0x000e680000000200 */
[----:B------:R-:W2:Y:S04]  /*de60*/  LDSM.16.M88.4 R8, [R0+0x11800] ;  /* 0x011800000008783b */ /* 0x000ea80000000200 */
[----:B------:R-:W4:Y:S04]  /*de70*/  LDSM.16.M88.4 R24, [R0+0x10800] ;  /* 0x010800000018783b */ /* 0x000f280000000200 */
[----:B------:R-:W-:Y:S04]  /*de80*/  LDSM.16.M88.4 R20, [R0+0x12800] ;  /* 0x012800000014783b */ /* 0x000fe80000000200 */
[----:B0-----:R-:W-:Y:S04]  /*de90*/  STL.64 [R1+0x20], R12 ;  /* 0x0000200c01007387 */ /* 0x001fe80000100a00 */
[----:B-1----:R-:W-:Y:S04]  /*dea0*/  STL.64 [R1], R16 ;  /* 0x0000001001007387 */ /* 0x002fe80000100a00 */
[----:B------:R-:W-:Y:S04]  /*deb0*/  STL.64 [R1+0x8], R18 ;  /* 0x0000081201007387 */ /* 0x000fe80000100a00 */
[----:B------:R-:W-:Y:S04]  /*dec0*/  STL.64 [R1+0x28], R14 ;  /* 0x0000280e01007387 */ /* 0x000fe80000100a00 */
[----:B--2---:R-:W-:Y:S04]  /*ded0*/  STL.64 [R1+0x1c40], R10 ;  /* 0x001c400a01007387 */ /* 0x004fe80000100a00 */
[----:B----4-:R-:W-:Y:S04]  /*dee0*/  STL.64 [R1+0x10], R24 ;  /* 0x0000101801007387 */ /* 0x010fe80000100a00 */
[----:B------:R-:W-:Y:S04]  /*def0*/  STL.64 [R1+0x18], R26 ;  /* 0x0000181a01007387 */ /* 0x000fe80000100a00 */
[----:B------:R0:W-:Y:S04]  /*df00*/  STL.64 [R1+0x1c60], R24 ;  /* 0x001c601801007387 */ /* 0x0001e80000100a00 */
[----:B---3--:R-:W1:Y:S04]  /*df10*/  LDSM.16.MT88.4 R4, [R2] ;  /* 0x000000000204783b */ /* 0x008e680000004200 */
[----:B------:R-:W-:Y:S04]  /*df20*/  LDSM.16.M88.4 R16, [R0+0x12000] ;  /* 0x012000000010783b */ /* 0x000fe80000000200 */
[----:B0-----:R-:W1:Y:S04]  /*df30*/  LDL.LU.64 R24, [R1+0x330] ;  /* 0x0003300001187983 */ /* 0x001e680000300a00 */
[----:B------:R-:W1:Y:S04]  /*df40*/  LDL.LU.64 R26, [R1+0x338] ;  /* 0x00033800011a7983 */ /* 0x000e680000300a00 */
[----:B------:R0:W-:Y:S04]  /*df50*/  STL.64 [R1+0x1c38], R8 ;  /* 0x001c380801007387 */ /* 0x0001e80000100a00 */
[----:B0-----:R-:W2:Y:S01]  /*df60*/  LDL.64 R8, [R1] ;  /* 0x0000000001087983 */ /* 0x001ea20000100a00 */
[----:B-1----:R-:W-:Y:S03]  /*df70*/  HMMA.16816.F32 R12, R4, R12, R24 ;  /* 0x0000000c040c723c */ /* 0x002fe60000001818 */
[----:B--2---:R0:W-:Y:S04]  /*df80*/  STL.64 [R1+0x1c58], R8 ;  /* 0x001c580801007387 */ /* 0x0041e80000100a00 */
[----:B0-----:R-:W2:Y:S04]  /*df90*/  LDL.LU.64 R8, [R1+0x320] ;  /* 0x0003200001087983 */ /* 0x001ea80000300a00 */
[----:B------:R-:W2:Y:S04]  /*dfa0*/  LDL.LU.64 R10, [R1+0x328] ;  /* 0x00032800010a7983 */ /* 0x000ea80000300a00 */
[----:B------:R-:W2:Y:S08]  /*dfb0*/  LDL.LU.64 R24, [R1+0x1c60] ;  /* 0x001c600001187983 */ /* 0x000eb00000300a00 */
[----:B------:R-:W-:Y:S04]  /*dfc0*/  STL.64 [R1+0x270], R12 ;  /* 0x0002700c01007387 */ /* 0x000fe80000100a00 */
[----:B------:R-:W-:Y:S04]  /*dfd0*/  STL.64 [R1+0x278], R14 ;  /* 0x0002780e01007387 */ /* 0x000fe80000100a00 */
[----:B------:R-:W0:Y:S04]  /*dfe0*/  LDSM.16.M88.4 R12, [R0+0x13000] ;  /* 0x01300000000c783b */ /* 0x000e280000000200 */
[----:B0-----:R0:W-:Y:S01]  /*dff0*/  STL.64 [R1+0x70], R12 ;  /* 0x0000700c01007387 */ /* 0x0011e20000100a00 */
[----:B------:R-:W-:-:S02]  /*e000*/  IMAD.MOV.U32 R29, RZ, RZ, R12 ;  /* 0x000000ffff1d7224 */ /* 0x000fc400078e000c */
[----:B------:R-:W-:Y:S01]  /*e010*/  IMAD.MOV.U32 R28, RZ, RZ, R13 ;  /* 0x000000ffff1c7224 */ /* 0x000fe200078e000d */
[----:B------:R1:W-:Y:S04]  /*e020*/  STL.64 [R1+0x78], R14 ;  /* 0x0000780e01007387 */ /* 0x0003e80000100a00 */
[----:B0-----:R-:W3:Y:S04]  /*e030*/  LDL.LU.64 R12, [R1+0x560] ;  /* 0x00056000010c7983 */ /* 0x001ee80000300a00 */
[----:B-1----:R-:W4:Y:S01]  /*e040*/  LDL.LU.64 R14, [R1+0x568] ;  /* 0x00056800010e7983 */ /* 0x002f220000300a00 */
[----:B--2---:R-:W-:Y:S03]  /*e050*/  HMMA.16816.F32 R8, R4, R24, R8 ;  /* 0x000000180408723c */ /* 0x004fe60000001808 */
[----:B----4-:R-:W-:Y:S04]  /*e060*/  STL.64 [R1+0x1c50], R14 ;  /* 0x001c500e01007387 */ /* 0x010fe80000100a00 */
[----:B---3--:R0:W-:Y:S04]  /*e070*/  STL.64 [R1+0x1c48], R12 ;  /* 0x001c480c01007387 */ /* 0x0081e80000100a00 */
[----:B0-----:R-:W2:Y:S04]  /*e080*/  LDL.LU.64 R12, [R1+0x570] ;  /* 0x00057000010c7983 */ /* 0x001ea80000300a00 */
[----:B------:R-:W2:Y:S04]  /*e090*/  LDL.LU.64 R14, [R1+0x578] ;  /* 0x00057800010e7983 */ /* 0x000ea80000300a00 */
[----:B------:R-:W-:Y:S04]  /*e0a0*/  STL.64 [R1+0x40], R16 ;  /* 0x0000401001007387 */ /* 0x000fe80000100a00 */
[----:B------:R-:W-:Y:S04]  /*e0b0*/  STL.64 [R1+0x48], R18 ;  /* 0x0000481201007387 */ /* 0x000fe80000100a00 */
[----:B------:R-:W-:Y:S04]  /*e0c0*/  STL.64 [R1+0x30], R20 ;  /* 0x0000301401007387 */ /* 0x000fe80000100a00 */
[----:B------:R-:W-:Y:S04]  /*e0d0*/  STL.64 [R1+0x38], R22 ;  /* 0x0000381601007387 */ /* 0x000fe80000100a00 */
[----:B------:R-:W-:Y:S04]  /*e0e0*/  STL.64 [R1+0x360], R8 ;  /* 0x0003600801007387 */ /* 0x000fe80000100a00 */
[----:B------:R-:W-:Y:S04]  /*e0f0*/  STL.64 [R1+0x368], R10 ;  /* 0x0003680a01007387 */ /* 0x000fe80000100a00 */
[----:B------:R-:W0:Y:S04]  /*e100*/  LDSM.16.M88.4 R8, [R0+0x13800] ;  /* 0x013800000008783b */ /* 0x000e280000000200 */
[----:B------:R1:W-:Y:S04]  /*e110*/  STL.64 [R1+0x1c30], R20 ;  /* 0x001c301401007387 */ /* 0x0003e80000100a00 */
[----:B-1----:R-:W3:Y:S04]  /*e120*/  LDL.LU.64 R20, [R1+0x2f0] ;  /* 0x0002f00001147983 */ /* 0x002ee80000300a00 */
[----:B------:R-:W3:Y:S04]  /*e130*/  LDL.LU.64 R22, [R1+0x2f8] ;  /* 0x0002f80001167983 */ /* 0x000ee80000300a00 */
[----:B0-----:R0:W-:Y:S01]  /*e140*/  STL.64 [R1+0x80], R8 ;  /* 0x0000800801007387 */ /* 0x0011e20000100a00 */
[----:B------:R-:W-:-:S02]  /*e150*/  IMAD.MOV.U32 R25, RZ, RZ, R8 ;  /* 0x000000ffff197224 */ /* 0x000fc400078e0008 */
[----:B------:R-:W-:Y:S01]  /*e160*/  IMAD.MOV.U32 R24, RZ, RZ, R9 ;  /* 0x000000ffff187224 */ /* 0x000fe200078e0009 */
[----:B------:R-:W-:Y:S04]  /*e170*/  STL.64 [R1+0x88], R10 ;  /* 0x0000880a01007387 */ /* 0x000fe80000100a00 */
[----:B0-----:R-:W2:Y:S02]  /*e180*/  LDL.LU.64 R8, [R1+0x1c58] ;  /* 0x001c580001087983 */ /* 0x001ea40000300a00 */
[C---:B--2---:R-:W-:Y:S01]  /*e190*/  HMMA.16816.F32 R12, R4.reuse, R8, R12 ;  /* 0x00000008040c723c */ /* 0x044fe2000000180c */
[----:B------:R-:W-:Y:S02]  /*e1a0*/  IMAD.MOV.U32 R27, RZ, RZ, R8 ;  /* 0x000000ffff1b7224 */ /* 0x000fe400078e0008 */
[----:B------:R-:W-:Y:S11]  /*e1b0*/  IMAD.MOV.U32 R26, RZ, RZ, R9 ;  /* 0x000000ffff1a7224 */ /* 0x000ff600078e0009 */
[----:B------:R-:W-:Y:S09]  /*e1c0*/  @!UPT UIADD3 URZ, URZ, URZ, URZ ;  /* 0x0000003f3f3ff290 */ /* 0x000ff2000fffe03f */
[----:B------:R-:W-:Y:S04]  /*e1d0*/  STL.64 [R1+0x350], R12 ;  /* 0x0003500c01007387 */ /* 0x000fe80000100a00 */
[----:B------:R0:W-:Y:S04]  /*e1e0*/  STL.64 [R1+0x358], R14 ;  /* 0x0003580e01007387 */ /* 0x0001e80000100a00 */
[----:B0-----:R-:W2:Y:S04]  /*e1f0*/  LDL.LU.64 R14, [R1+0x1c50] ;  /* 0x001c5000010e7983 */ /* 0x001ea80000300a00 */
[----:B------:R-:W2:Y:S04]  /*e200*/  LDL.LU.64 R12, [R1+0x1c48] ;  /* 0x001c4800010c7983 */ /* 0x000ea80000300a00 */
[----:B------:R-:W4:Y:S04]  /*e210*/  LDL.LU.64 R10, [R1+0x1c40] ;  /* 0x001c4000010a7983 */ /* 0x000f280000300a00 */
[----:B------:R-:W2:Y:S01]  /*e220*/  LDL.LU.64 R8, [R1+0x1c38] ;  /* 0x001c380001087983 */ /* 0x000ea20000300a00 */
[C---:B---3--:R-:W-:Y:S03]  /*e230*/  HMMA.16816.F32 R20, R4.reuse, R16, R20 ;  /* 0x000000100414723c */ /* 0x048fe60000001814 */
[----:B------:R-:W-:Y:S04]  /*e240*/  STL.64 [R1+0x1c28], R26 ;  /* 0x001c281a01007387 */ /* 0x000fe80000100a00 */
[----:B------:R0:W-:Y:S04]  /*e250*/  STL.64 [R1+0x1c20], R24 ;  /* 0x001c201801007387 */ /* 0x0001e80000100a00 */
[----:B0-----:R-:W3:Y:S04]  /*e260*/  LDL.LU.64 R24, [R1+0x310] ;  /* 0x0003100001187983 */ /* 0x001ee80000300a00 */
[----:B------:R-:W3:Y:S01]  /*e270*/  LDL.LU.64 R26, [R1+0x318] ;  /* 0x00031800011a7983 */ /* 0x000ee20000300a00 */
[----:B--2---:R-:W-:Y:S11]  /*e280*/  HMMA.16816.F32 R12, R4, R8, R12 ;  /* 0x00000008040c723c */ /* 0x004ff6000000180c */
[----:B------:R-:W-:Y:S11]  /*e290*/  @!UPT UIADD3 URZ, URZ, URZ, URZ ;  /* 0x0000003f3f3ff290 */ /* 0x000ff6000fffe03f */
[----:B------:R-:W-:Y:S01]  /*e2a0*/  @!UPT UIADD3 URZ, URZ, URZ, URZ ;  /* 0x0000003f3f3ff290 */ /* 0x000fe2000fffe03f */
[----:B------:R-:W-:Y:S04]  /*e2b0*/  STL.64 [R1+0x340], R12 ;  /* 0x0003400c01007387 */ /* 0x000fe80000100a00 */
[----:B------:R-:W-:Y:S04]  /*e2c0*/  STL.64 [R1+0x348], R14 ;  /* 0x0003480e01007387 */ /* 0x000fe80000100a00 */
[----:B----4-:R-:W-:Y:S04]  /*e2d0*/  STL.64 [R1+0x1bf0], R10 ;  /* 0x001bf00a01007387 */ /* 0x010fe80000100a00 */
[----:B------:R0:W-:Y:S01]  /*e2e0*/  STL.64 [R1+0x1be8], R8 ;  /* 0x001be80801007387 */ /* 0x0001e20000100a00 */
[----:B------:R-:W-:-:S02]  /*e2f0*/  IMAD.MOV.U32 R3, RZ, RZ, R16 ;  /* 0x000000ffff037224 */ /* 0x000fc400078e0010 */
[----:B------:R-:W-:Y:S01]  /*e300*/  IMAD.MOV.U32 R0, RZ, RZ, R17 ;  /* 0x000000ffff007224 */ /* 0x000fe200078e0011 */
[----:B------:R-:W-:Y:S04]  /*e310*/  LDSM.16.MT88.4 R12, [R2+0x80] ;  /* 0x00008000020c783b */ /* 0x000fe80000004200 */
[----:B------:R-:W1:Y:S04]  /*e320*/  LDSM.16.MT88.4 R16, [R2+0x100] ;  /* 0x000100000210783b */ /* 0x000e680000004200 */
[----:B0-----:R-:W2:Y:S04]  /*e330*/  LDL.LU.64 R8, [R1+0x300] ;  /* 0x0003000001087983 */ /* 0x001ea80000300a00 */
[----:B------:R-:W2:Y:S04]  /*e340*/  LDL.LU.64 R10, [R1+0x308] ;  /* 0x00030800010a7983 */ /* 0x000ea80000300a00 */
[----:B------:R0:W-:Y:S04]  /*e350*/  STL.64 [R1+0x330], R20 ;  /* 0x0003301401007387 */ /* 0x0001e80000100a00 */
[----:B------:R-:W-:Y:S04]  /*e360*/  STL.64 [R1+0x338], R22 ;  /* 0x0003381601007387 */ /* 0x000fe80000100a00 */
[----:B0-----:R-:W2:Y:S04]  /*e370*/  LDL.LU.64 R20, [R1+0x1c30] ;  /* 0x001c300001147983 */ /* 0x001ea80000300a00 */
[----:B-1----:R-:W-:Y:S04]  /*e380*/  STL.64 [R1+0x1bb0], R18 ;  /* 0x001bb01201007387 */ /* 0x002fe80000100a00 */
[----:B------:R0:W-:Y:S02]  /*e390*/  STL.64 [R1+0x1ba8], R16 ;  /* 0x001ba81001007387 */ /* 0x0001e40000100a00 */
[----:B0-----:R-:W-:-:S02]  /*e3a0*/  IMAD.MOV.U32 R16, RZ, RZ, R29 ;  /* 0x000000ffff107224 */ /* 0x001fc400078e001d */
[----:B------:R-:W-:-:S07]  /*e3b0*/  IMAD.MOV.U32 R17, RZ, RZ, R28 ;  /* 0x000000ffff117224 */ /* 0x000fce00078e001c */
[C---:B---3--:R-:W-:Y:S08]  /*e3c0*/  HMMA.16816.F32 R24, R4.reuse, R16, R24 ;  /* 0x000000100418723c */ /* 0x048ff00000001818 */
[----:B--2---:R-:W-:Y:S11]  /*e3d0*/  HMMA.16816.F32 R8, R4, R20, R8 ;  /* 0x000000140408723c */ /* 0x004ff60000001808 */
[----:B------:R-:W-:Y:S11]  /*e3e0*/  @!UPT UIADD3 URZ, URZ, URZ, URZ ;  /* 0x0000003f3f3ff290 */ /* 0x000ff6000fffe03f */
[----:B------:R-:W-:Y:S01]  /*e3f0*/  @!UPT UIADD3 URZ, URZ, URZ, URZ ;  /* 0x0000003f3f3ff290 */ /* 0x000fe2000fffe03f */
[----:B------:R-:W-:Y:S04]  /*e400*/  STL.64 [R1+0x320], R8 ;  /* 0x0003200801007387 */ /* 0x000fe80000100a00 */
[----:B------:R0:W-:Y:S02]  /*e410*/  STL.64 [R1+0x328], R10 ;  /* 0x0003280a01007387 */ /* 0x0001e40000100a00 */
[----:B0-----:R-:W-:Y:S02]  /*e420*/  IMAD.MOV.U32 R11, RZ, RZ, R20 ;  /* 0x000000ffff0b7224 */ /* 0x001fe400078e0014 */
[----:B------:R-:W-:Y:S02]  /*e430*/  IMAD.MOV.U32 R10, RZ, RZ, R21 ;  /* 0x000000ffff0a7224 */ /* 0x000fe400078e0015 */
[----:B------:R-:W0:Y:S04]  /*e440*/  LDSM.16.MT88.4 R20, [R2+0x180] ;  /* 0x000180000214783b */ /* 0x000e280000004200 */
[----:B0-----:R-:W-:Y:S04]  /*e450*/  STL.64 [R1+0x1b48], R22 ;  /* 0x001b481601007387 */ /* 0x001fe80000100a00 */
[----:B------:R0:W-:Y:S04]  /*e460*/  STL.64 [R1+0x1b40], R20 ;  /* 0x001b401401007387 */ /* 0x0001e80000100a00 */
[----:B0-----:R-:W2:Y:S04]  /*e470*/  LDL.64 R20, [R1+0x20] ;  /* 0x0000200001147983 */ /* 0x001ea80000100a00 */
[----:B------:R-:W-:Y:S04]  /*e480*/  STL.64 [R1+0x310], R24 ;  /* 0x0003101801007387 */ /* 0x000fe80000100a00 */
[----:B------:R0:W-:Y:S04]  /*e490*/  STL.64 [R1+0x318], R26 ;  /* 0x0003181a01007387 */ /* 0x0001e80000100a00 */
[----:B0-----:R-:W3:Y:S04]  /*e4a0*/  LDL.LU.64 R26, [R1+0x1c28] ;  /* 0x001c2800011a7983 */ /* 0x001ee80000300a00 */
[----:B------:R-:W4:Y:S01]  /*e4b0*/  LDL.LU.64 R24, [R1+0x1c20] ;  /* 0x001c200001187983 */ /* 0x000f220000300a00 */
[----:B---3--:R-:W-:-:S02]  /*e4c0*/  IMAD.MOV.U32 R8, RZ, RZ, R27 ;  /* 0x000000ffff087224 */ /* 0x008fc400078e001b */
[----:B------:R-:W-:-:S05]  /*e4d0*/  IMAD.MOV.U32 R9, RZ, RZ, R26 ;  /* 0x000000ffff097224 */ /* 0x000fca00078e001a */
[----:B------:R0:W-:Y:S04]  /*e4e0*/  STL.64 [R1+0x1c08], R8 ;  /* 0x001c080801007387 */ /* 0x0001e80000100a00 */
[----:B0-----:R-:W3:Y:S04]  /*e4f0*/  LDL.64 R8, [R1+0x10] ;  /* 0x0000100001087983 */ /* 0x001ee80000100a00 */
[----:B------:R4:W-:Y:S02]  /*e500*/  STL.64 [R1+0x1bc0], R16 ;  /* 0x001bc01001007387 */ /* 0x0009e40000100a00 */
[----:B----4-:R-:W-:-:S02]  /*e510*/  IMAD.MOV.U32 R16, RZ, RZ, R25 ;  /* 0x000000ffff107224 */ /* 0x010fc400078e0019 */
[----:B------:R-:W-:Y:S02]  /*e520*/  IMAD.MOV.U32 R17, RZ, RZ, R24 ;  /* 0x000000ffff117224 */ /* 0x000fe400078e0018 */
[----:B------:R-:W0:Y:S04]  /*e530*/  LDSM.16.MT88.4 R24, [R2+0x200] ;  /* 0x000200000218783b */ /* 0x000e280000004200 */
[----:B0-----:R-:W-:Y:S04]  /*e540*/  STL.64 [R1+0x1ad8], R26 ;  /* 0x001ad81a01007387 */ /* 0x001fe80000100a00 */
[----:B------:R0:W-:Y:S02]  /*e550*/  STL.64 [R1+0x1ad0], R24 ;  /* 0x001ad01801007387 */ /* 0x0001e40000100a00 */
[----:B0-----:R-:W-:-:S02]  /*e560*/  IMAD.MOV.U32 R24, RZ, RZ, R11 ;  /* 0x000000ffff187224 */ /* 0x001fc400078e000b */
[----:B------:R-:W-:-:S05]  /*e570*/  IMAD.MOV.U32 R25, RZ, RZ, R10 ;  /* 0x000000ffff197224 */ /* 0x000fca00078e000a */
[----:B------:R0:W-:Y:S02]  /*e580*/  STL.64 [R1+0x1bc8], R24 ;  /* 0x001bc81801007387 */ /* 0x0001e40000100a00 */
[----:B0-----:R-:W-:Y:S02]  /*e590*/  IMAD.MOV.U32 R24, RZ, RZ, R3 ;  /* 0x000000ffff187224 */ /* 0x001fe400078e0003 */
[----:B------:R-:W-:-:S05]  /*e5a0*/  IMAD.MOV.U32 R25, RZ, RZ, R0 ;  /* 0x000000ffff197224 */ /* 0x000fca00078e0000 */
[----:B------:R0:W-:Y:S04]  /*e5b0*/  STL.64 [R1+0x1be0], R24 ;  /* 0x001be01801007387 */ /* 0x0001e80000100a00 */
[----:B0-----:R-:W4:Y:S04]  /*e5c0*/  LDL.LU.64 R24, [R1+0x220] ;  /* 0x0002200001187983 */ /* 0x001f280000300a00 */
[----:B------:R-:W4:Y:S02]  /*e5d0*/  LDL.LU.64 R26, [R1+0x228] ;  /* 0x00022800011a7983 */ /* 0x000f240000300a00 */
[----:B----4-:R-:W-:Y:S02]  /*e5e0*/  HMMA.16816.F32 R4, R4, R16, R24 ;  /* 0x000000100404723c */ /* 0x010fe40000001818 */
[----:B------:R-:W4:Y:S04]  /*e5f0*/  LDL.LU.64 R24, [R1+0x580] ;  /* 0x0005800001187983 */ /* 0x000f280000300a00 */
[----:B------:R-:W2:Y:S11]  /*e600*/  LDL.LU.64 R26, [R1+0x588] ;  /* 0x00058800011a7983 */ /* 0x000eb60000300a00 */
[----:B------:R-:W-:Y:S06]  /*e610*/  @!UPT UIADD3 URZ, URZ, URZ, URZ ;  /* 0x0000003f3f3ff290 */ /* 0x000fec000fffe03f */
[----:B------:R-:W-:Y:S04]  /*e620*/  STL.64 [R1+0x260], R4 ;  /* 0x0002600401007387 */ /* 0x000fe80000100a00 */
[----:B------:R-:W-:Y:S04]  /*e630*/  STL.64 [R1+0x268], R6 ;  /* 0x0002680601007387 */ /* 0x000fe80000100a00 */
[----:B------:R-:W0:Y:S04]  /*e640*/  LDSM.16.MT88.4 R4, [R2+0x280] ;  /* 0x000280000204783b */ /* 0x000e280000004200 */
[----:B--2---:R-:W-:Y:S04]  /*e650*/  STL.64 [R1+0x1c00], R26 ;  /* 0x001c001a01007387 */ /* 0x004fe80000100a00 */
[----:B----4-:R1:W-:Y:S04]  /*e660*/  STL.64 [R1+0x1bf8], R24 ;  /* 0x001bf81801007387 */ /* 0x0103e80000100a00 */
[----:B-1----:R-:W2:Y:S04]  /*e670*/  LDL.LU.64 R24, [R1+0x590] ;  /* 0x0005900001187983 */ /* 0x002ea80000300a00 */
[----:B------:R-:W4:Y:S04]  /*e680*/  LDL.LU.64 R26, [R1+0x598] ;  /* 0x00059800011a7983 */ /* 0x000f280000300a00 */
[----:B----4-:R-:W-:Y:S04]  /*e690*/  STL.64 [R1+0x1c18], R26 ;  /* 0x001c181a01007387 */ /* 0x010fe80000100a00 */
[----:B--2---:R1:W-:Y:S04]  /*e6a0*/  STL.64 [R1+0x1c10], R24 ;  /* 0x001c101801007387 */ /* 0x0043e80000100a00 */
[----:B-1----:R-:W3:Y:S04]  /*e6b0*/  LDL.LU.64 R24, [R1+0x5a0] ;  /* 0x0005a00001187983 */ /* 0x002ee80000300a00 */
[----:B------:R-:W3:Y:S04]  /*e6c0*/  LDL.LU.64 R26, [R1+0x5a8] ;  /* 0x0005a800011a7983 */ /* 0x000ee80000300a00 */
[----:B------:R-:W2:Y:S04]  /*e6d0*/  LDL.LU.64 R16, [R1+0x200] ;  /* 0x0002000001107983 */ /* 0x000ea80000300a00 */
[----:B------:R-:W4:Y:S04]  /*e6e0*/  LDL.LU.64 R18, [R1+0x208] ;  /* 0x0002080001127983 */ /* 0x000f280000300a00 */
[----:B----4-:R-:W-:Y:S04]  /*e6f0*/  STL.64 [R1+0x1bd8], R18 ;  /* 0x001bd81201007387 */ /* 0x010fe80000100a00 */
[----:B--2---:R1:W-:Y:S04]  /*e700*/  STL.64 [R1+0x1bd0], R16 ;  /* 0x001bd01001007387 */ /* 0x0043e80000100a00 */
[----:B-1----:R-:W2:Y:S04]  /*e710*/  LDL.LU.64 R16, [R1+0x210] ;  /* 0x0002100001107983 */ /* 0x002ea80000300a00 */
[----:B------:R-:W2:Y:S04]  /*e720*/  LDL.LU.64 R18, [R1+0x218] ;  /* 0x0002180001127983 */ /* 0x000ea80000300a00 */
[----:B0-----:R-:W-:Y:S04]  /*e730*/  STL.64 [R1+0x1a60], R6 ;  /* 0x001a600601007387 */ /* 0x001fe80000100a00 */
[----:B------:R0:W-:Y:S04]  /*e740*/  STL.64 [R1+0x1a58], R4 ;  /* 0x001a580401007387 */ /* 0x0001e80000100a00 */
[----:B0-----:R-:W4:Y:S04]  /*e750*/  LDL.64 R4, [R1+0x80] ;  /* 0x0000800001047983 */ /* 0x001f280000100a00 */
[----:B----4-:R0:W-:Y:S04]  /*e760*/  STL.64 [R1+0x1bb8], R4 ;  /* 0x001bb80401007387 */ /* 0x0101e80000100a00 */
[----:B0-----:R-:W4:Y:S04]  /*e770*/  LDL.LU.64 R4, [R1+0x5b0] ;  /* 0x0005b00001047983 */ /* 0x001f280000300a00 */
[----:B------:R-:W4:Y:S01]  /*e780*/  LDL.LU.64 R6, [R1+0x5b8] ;  /* 0x0005b80001067983 */ /* 0x000f220000300a00 */
[----:B---3--:R-:W-:Y:S01]  /*e790*/  HMMA.16816.F32 R24, R12, R8, R24 ;  /* 0x000000080c18723c */ /* 0x008fe20000001818 */
[----:B------:R-:W-:-:S02]  /*e7a0*/  IMAD.MOV.U32 R3, RZ, RZ, R8 ;  /* 0x000000ffff037224 */ /* 0x000fc400078e0008 */
[----:B------:R-:W-:-:S05]  /*e7b0*/  IMAD.MOV.U32 R0, RZ, RZ, R9 ;  /* 0x000000ffff007224 */ /* 0x000fca00078e0009 */
[C---:B----4-:R-:W-:Y:S11]  /*e7c0*/  HMMA.16816.F32 R4, R12.reuse, R20, R4 ;  /* 0x000000140c04723c */ /* 0x050ff60000001804 */
[----:B------:R-:W-:Y:S11]  /*e7d0*/  @!UPT UIADD3 URZ, URZ, URZ, URZ ;  /* 0x0000003f3f3ff290 */ /* 0x000ff6000fffe03f */
[----:B------:R-:W-:Y:S01]  /*e7e0*/  @!UPT UIADD3 URZ, URZ, URZ, URZ ;  /* 0x0000003f3f3ff290 */ /* 0x000fe2000fffe03f */
[----:B------:R0:W-:Y:S04]  /*e7f0*/  STL.64 [R1+0x250], R4 ;  /* 0x0002500401007387 */ /* 0x0001e80000100a00 */
[----:B------:R1:W-:Y:S04]  /*e800*/  STL.64 [R1+0x258], R6 ;  /* 0x0002580601007387 */ /* 0x0003e80000100a00 */
[----:B0-----:R-:W3:Y:S04]  /*e810*/  LDL.LU.64 R4, [R1+0x1f0] ;  /* 0x0001f00001047983 */ /* 0x001ee80000300a00 */
[----:B-1----:R-:W3:Y:S04]  /*e820*/  LDL.LU.64 R6, [R1+0x1f8] ;  /* 0x0001f80001067983 */ /* 0x002ee80000300a00 */
[----:B------:R-:W-:Y:S04]  /*e830*/  STL.64 [R1+0x240], R24 ;  /* 0x0002401801007387 */ /* 0x000fe80000100a00 */
[----:B------:R0:W-:Y:S04]  /*e840*/  STL.64 [R1+0x248], R26 ;  /* 0x0002481a01007387 */ /* 0x0001e80000100a00 */
[----:B0-----:R-:W4:Y:S04]  /*e850*/  LDL.LU.64 R26, [R1+0x1c18] ;  /* 0x001c1800011a7983 */ /* 0x001f280000300a00 */
[----:B------:R-:W4:Y:S04]  /*e860*/  LDL.LU.64 R24, [R1+0x1c10] ;  /* 0x001c100001187983 */ /* 0x000f280000300a00 */
[----:B------:R-:W4:Y:S02]  /*e870*/  LDL.LU.64 R8, [R1+0x1c08] ;  /* 0x001c080001087983 */ /* 0x000f240000300a00 */
[C---:B----4-:R-:W-:Y:S02]  /*e880*/  HMMA.16816.F32 R8, R12.reuse, R8, R24 ;  /* 0x000000080c08723c */ /* 0x050fe40000001818 */
[----:B------:R-:W4:Y:S04]  /*e890*/  LDL.LU.64 R26, [R1+0x1c00] ;  /* 0x001c0000011a7983 */ /* 0x000f280000300a00 */
[----:B------:R-:W4:Y:S11]  /*e8a0*/  LDL.LU.64 R24, [R1+0x1bf8] ;  /* 0x001bf80001187983 */ /* 0x000f360000300a00 */
[----:B------:R-:W-:Y:S06]  /*e8b0*/  @!UPT UIADD3 URZ, URZ, URZ, URZ ;  /* 0x0000003f3f3ff290 */ /* 0x000fec000fffe03f */
[----:B------:R-:W-:Y:S04]  /*e8c0*/  STL.64 [R1+0x230], R8 ;  /* 0x0002300801007387 */ /* 0x000fe80000100a00 */
[----:B------:R0:W-:Y:S04]  /*e8d0*/  STL.64 [R1+0x238], R10 ;  /* 0x0002380a01007387 */ /* 0x0001e80000100a00 */
[----:B0-----:R-:W2:Y:S04]  /*e8e0*/  LDL.LU.64 R10, [R1+0x1bf0] ;  /* 0x001bf000010a7983 */ /* 0x001ea80000300a00 */
[----:B------:R-:W4:Y:S02]  /*e8f0*/  LDL.LU.64 R8, [R1+0x1be8] ;  /* 0x001be80001087983 */ /* 0x000f240000300a00 */
[C---:B----4-:R-:W-:Y:S11]  /*e900*/  HMMA.16816.F32 R24, R12.reuse, R8, R24 ;  /* 0x000000080c18723c */ /* 0x050ff60000001818 */
[----:B------:R-:W-:Y:S11]  /*e910*/  @!UPT UIADD3 URZ, URZ, URZ, URZ ;  /* 0x0000003f3f3ff290 */ /* 0x000ff6000fffe03f */
[----:B------:R-:W-:Y:S01]  /*e920*/  @!UPT UIADD3 URZ, URZ, URZ, URZ ;  /* 0x0000003f3f3ff290 */ /* 0x000fe2000fffe03f */
[----:B------:R0:W-:Y:S04]  /*e930*/  STL.64 [R1+0x220], R24 ;  /* 0x0002201801007387 */ /* 0x0001e80000100a00 */
[----:B------:R-:W-:Y:S04]  /*e940*/  STL.64 [R1+0x228], R26 ;  /* 0x0002281a01007387 */ /* 0x000fe80000100a00 */
[----:B0-----:R-:W4:Y:S04]  /*e950*/  LDL.LU.64 R24, [R1+0x1be0] ;  /* 0x001be00001187983 */ /* 0x001f280000300a00 */
[----:B--2---:R-:W-:Y:S04]  /*e960*/  STL.64 [R1+0x1b80], R10 ;  /* 0x001b800a01007387 */ /* 0x004fe80000100a00 */
[----:B------:R0:W-:Y:S04]  /*e970*/  STL.64 [R1+0x1b78], R8 ;  /* 0x001b780801007387 */ /* 0x0001e80000100a00 */
[----:B0-----:R-:W2:Y:S01]  /*e980*/  LDL.64 R8, [R1] ;  /* 0x0000000001087983 */ /* 0x001ea20000100a00 */
[C---:B----4-:R-:W-:Y:S03]  /*e990*/  HMMA.16816.F32 R24, R12.reuse, R24, R16 ;  /* 0x000000180c18723c */ /* 0x050fe60000001810 */
[----:B--2---:R-:W-:Y:S04]  /*e9a0*/  STL.64 [R1+0x1b90], R8 ;  /* 0x001b900801007387 */ /* 0x004fe80000100a00 */
[----:B------:R-:W2:Y:S04]  /*e9b0*/  LDL.LU.64 R18, [R1+0x1bd8] ;  /* 0x001bd80001127983 */ /* 0x000ea80000300a00 */
[----:B------:R-:W2:Y:S11]  /*e9c0*/  LDL.LU.64 R16, [R1+0x1bd0] ;  /* 0x001bd00001107983 */ /* 0x000eb60000300a00 */
[----:B------:R-:W-:Y:S01]  /*e9d0*/  @!UPT UIADD3 URZ, URZ, URZ, URZ ;  /* 0x0000003f3f3ff290 */ /* 0x000fe2000fffe03f */
[----:B------:R0:W-:Y:S04]  /*e9e0*/  STL.64 [R1+0x210], R24 ;  /* 0x0002101801007387 */ /* 0x0001e80000100a00 */
[----:B------:R-:W-:Y:S04]  /*e9f0*/  STL.64 [R1+0x218], R26 ;  /* 0x0002181a01007387 */ /* 0x000fe80000100a00 */
[----:B0-----:R-:W2:Y:S02]  /*ea00*/  LDL.LU.64 R24, [R1+0x1bc8] ;  /* 0x001bc80001187983 */ /* 0x001ea40000300a00 */
[C---:B--2---:R-:W-:Y:S11]  /*ea10*/  HMMA.16816.F32 R16, R12.reuse, R24, R16 ;  /* 0x000000180c10723c */ /* 0x044ff60000001810 */
[----:B------:R-:W-:Y:S11]  /*ea20*/  @!UPT UIADD3 URZ, URZ, URZ, URZ ;  /* 0x0000003f3f3ff290 */ /* 0x000ff6000fffe03f */
[----:B------:R-:W-:Y:S01]  /*ea30*/  @!UPT UIADD3 URZ, URZ, URZ, URZ ;  /* 0x0000003f3f3ff290 */ /* 0x000fe2000fffe03f */
[----:B------:R0:W-:Y:S04]  /*ea40*/  STL.64 [R1+0x200], R16 ;  /* 0x0002001001007387 */ /* 0x0001e80000100a00 */
[----:B------:R-:W-:Y:S04]  /*ea50*/  STL.64 [R1+0x208], R18 ;  /* 0x0002081201007387 */ /* 0x000fe80000100a00 */
[----:B0-----:R-:W3:Y:S04]  /*ea60*/  LDL.LU.64 R16, [R1+0x1bc0] ;  /* 0x001bc00001107983 */ /* 0x001ee80000300a00 */
[----:B------:R0:W-:Y:S04]  /*ea70*/  STL.64 [R1+0x1b58], R24 ;  /* 0x001b581801007387 */ /* 0x0001e80000100a00 */
[----:B0-----:R-:W2:Y:S01]  /*ea80*/  LDL.64 R24, [R1+0x40] ;  /* 0x0000400001187983 */ /* 0x001ea20000100a00 */
[C---:B---3--:R-:W-:Y:S03]  /*ea90*/  HMMA.16816.F32 R16, R12.reuse, R16, R4 ;  /* 0x000000100c10723c */ /* 0x048fe60000001804 */
[----:B--2---:R0:W-:Y:S04]  /*eaa0*/  STL.64 [R1+0x1b88], R24 ;  /* 0x001b881801007387 */ /* 0x0041e80000100a00 */
[----:B0-----:R-:W2:Y:S04]  /*eab0*/  LDL.LU.64 R24, [R1+0x4d0] ;  /* 0x0004d00001187983 */ /* 0x001ea80000300a00 */
[----:B------:R-:W2:Y:S04]  /*eac0*/  LDL.LU.64 R26, [R1+0x4d8] ;  /* 0x0004d800011a7983 */ /* 0x000ea80000300a00 */
[----:B------:R-:W2:Y:S08]  /*ead0*/  LDL.LU.64 R4, [R1+0x1bb8] ;  /* 0x001bb80001047983 */ /* 0x000eb00000300a00 */
[----:B------:R-:W-:Y:S04]  /*eae0*/  STL.64 [R1+0x1f0], R16 ;  /* 0x0001f01001007387 */ /* 0x000fe80000100a00 */
[----:B------:R0:W-:Y:S04]  /*eaf0*/  STL.64 [R1+0x1f8], R18 ;  /* 0x0001f81201007387 */ /* 0x0001e80000100a00 */
[----:B0-----:R-:W3:Y:S04]  /*eb00*/  LDL.LU.64 R18, [R1+0x1bb0] ;  /* 0x001bb00001127983 */ /* 0x001ee80000300a00 */
[----:B------:R-:W3:Y:S01]  /*eb10*/  LDL.LU.64 R16, [R1+0x1ba8] ;  /* 0x001ba80001107983 */ /* 0x000ee20000300a00 */
[----:B--2---:R-:W-:Y:S03]  /*eb20*/  HMMA.16816.F32 R12, R12, R4, R24 ;  /* 0x000000040c0c723c */ /* 0x004fe60000001818 */
[----:B------:R-:W2:Y:S04]  /*eb30*/  LDL.LU.64 R24, [R1+0x530] ;  /* 0x0005300001187983 */ /* 0x000ea80000300a00 */
[----:B------:R-:W4:Y:S11]  /*eb40*/  LDL.LU.64 R26, [R1+0x538] ;  /* 0x00053800011a7983 */ /* 0x000f360000300a00 */
[----:B------:R-:W-:Y:S05]  /*eb50*/  @!UPT UIADD3 URZ, URZ, URZ, URZ ;  /* 0x0000003f3f3ff290 */ /* 0x000fea000fffe03f */
[----:B------:R-:W-:Y:S04]  /*eb60*/  STL.64 [R1+0x100], R12 ;  /* 0x0001000c01007387 */ /* 0x000fe80000100a00 */
[----:B------:R-:W-:Y:S04]  /*eb70*/  STL.64 [R1+0x108], R14 ;  /* 0x0001080e01007387 */ /* 0x000fe80000100a00 */
[----:B----4-:R-:W-:Y:S04]  /*eb80*/  STL.64 [R1+0x1ba0], R26 ;  /* 0x001ba01a01007387 */ /* 0x010fe80000100a00 */
[----:B--2---:R0:W-:Y:S04]  /*eb90*/  STL.64 [R1+0x1b98], R24 ;  /* 0x001b981801007387 */ /* 0x0041e80000100a00 */
[----:B0-----:R-:W2:Y:S04]  /*eba0*/  LDL.LU.64 R24, [R1+0x540] ;  /* 0x0005400001187983 */ /* 0x001ea80000300a00 */
[----:B------:R-:W2:Y:S04]  /*ebb0*/  LDL.LU.64 R26, [R1+0x548] ;  /* 0x00054800011a7983 */ /* 0x000ea80000300a00 */
[----:B------:R0:W-:Y:S04]  /*ebc0*/  STL.64 [R1+0x1b50], R4 ;  /* 0x001b500401007387 */ /* 0x0001e80000100a00 */
[----:B0-----:R-:W3:Y:S04]  /*ebd0*/  LDL.LU.64 R4, [R1+0x550] ;  /* 0x0005500001047983 */ /* 0x001ee80000300a00 */
[----:B------:R-:W3:Y:S04]  /*ebe0*/  LDL.LU.64 R6, [R1+0x558] ;  /* 0x0005580001067983 */ /* 0x000ee80000300a00 */
[----:B------:R-:W4:Y:S01]  /*ebf0*/  LDL.LU.64 R12, [R1+0x70] ;  /* 0x00007000010c7983 */ /* 0x000f220000300a00 */
[----:B---3--:R-:W-:Y:S03]  /*ec00*/  HMMA.16816.F32 R4, R16, R20, R4 ;  /* 0x000000141004723c */ /* 0x008fe60000001804 */
[----:B----4-:R0:W-:Y:S11]  /*ec10*/  STL.64 [R1+0x1b60], R12 ;  /* 0x001b600c01007387 */ /* 0x0101f60000100a00 */
[----:B------:R-:W-:Y:S09]  /*ec20*/  @!UPT UIADD3 URZ, URZ, URZ, URZ ;  /* 0x0000003f3f3ff290 */ /* 0x000ff2000fffe03f */
[----:B------:R-:W-:Y:S04]  /*ec30*/  STL.64 [R1+0xf0], R4 ;  /* 0x0000f00401007387 */ /* 0x000fe80000100a00 */
[----:B------:R-:W-:Y:S04]  /*ec40*/  STL.64 [R1+0xf8], R6 ;  /* 0x0000f80601007387 */ /* 0x000fe80000100a00 */
[----:B0-----:R-:W3:Y:S04]  /*ec50*/  LDL.LU.64 R12, [R1+0x1e0] ;  /* 0x0001e000010c7983 */ /* 0x001ee80000300a00 */
[----:B------:R-:W4:Y:S01]  /*ec60*/  LDL.LU.64 R14, [R1+0x1e8] ;  /* 0x0001e800010e7983 */ /* 0x000f220000300a00 */
[----:B------:R-:W-:-:S02]  /*ec70*/  IMAD.MOV.U32 R8, RZ, RZ, R3 ;  /* 0x000000ffff087224 */ /* 0x000fc400078e0003 */
[----:B------:R-:W-:-:S07]  /*ec80*/  IMAD.MOV.U32 R9, RZ, RZ, R0 ;  /* 0x000000ffff097224 */ /* 0x000fce00078e0000 */
[C---:B--2---:R-:W-:Y:S01]  /*ec90*/  HMMA.16816.F32 R8, R16.reuse, R8, R24 ;  /* 0x000000081008723c */ /* 0x044fe20000001818 */
[----:B------:R-:W-:Y:S02]  /*eca0*/  IMAD.MOV.U32 R3, RZ, RZ, R20 ;  /* 0x000000ffff037224 */ /* 0x000fe400078e0014 */
[----:B------:R-:W-:Y:S01]  /*ecb0*/  IMAD.MOV.U32 R0, RZ, RZ, R21 ;  /* 0x000000ffff007224 */ /* 0x000fe200078e0015 */
[----:B----4-:R-:W-:Y:S04]  /*ecc0*/  STL.64 [R1+0x1b70], R14 ;  /* 0x001b700e01007387 */ /* 0x010fe80000100a00 */
[----:B---3--:R0:W-:Y:S04]  /*ecd0*/  STL.64 [R1+0x1b68], R12 ;  /* 0x001b680c01007387 */ /* 0x0081e80000100a00 */
[----:B0-----:R-:W2:Y:S04]  /*ece0*/  LDL.LU.64 R12, [R1+0x520] ;  /* 0x00052000010c7983 */ /* 0x001ea80000300a00 */
[----:B------:R-:W2:Y:S04]  /*ecf0*/  LDL.LU.64 R14, [R1+0x528] ;  /* 0x00052800010e7983 */ /* 0x000ea80000300a00 */
[----:B------:R-:W3:Y:S04]  /*ed00*/  LDL.LU.64 R4, [R1+0x4c0] ;  /* 0x0004c00001047983 */ /* 0x000ee80000300a00 */
[----:B------:R-:W3:Y:S04]  /*ed10*/  LDL.LU.64 R6, [R1+0x4c8] ;  /* 0x0004c80001067983 */ /* 0x000ee80000300a00 */
[----:B------:R-:W4:Y:S04]  /*ed20*/  LDL.LU.64 R20, [R1+0x470] ;  /* 0x0004700001147983 */ /* 0x000f280000300a00 */
[----:B------:R-:W4:Y:S04]  /*ed30*/  LDL.LU.64 R22, [R1+0x478] ;  /* 0x0004780001167983 */ /* 0x000f280000300a00 */
[----:B------:R-:W2:Y:S04]  /*ed40*/  LDL.LU.64 R26, [R1+0x1ba0] ;  /* 0x001ba000011a7983 */ /* 0x000ea80000300a00 */
[----:B------:R-:W2:Y:S04]  /*ed50*/  LDL.LU.64 R24, [R1+0x1b98] ;  /* 0x001b980001187983 */ /* 0x000ea80000300a00 */
[----:B------:R0:W-:Y:S04]  /*ed60*/  STL.64 [R1+0xe0], R8 ;  /* 0x0000e00801007387 */ /* 0x0001e80000100a00 */
[----:B------:R-:W-:Y:S04]  /*ed70*/  STL.64 [R1+0xe8], R10 ;  /* 0x0000e80a01007387 */ /* 0x000fe80000100a00 */
[----:B0-----:R-:W2:Y:S02]  /*ed80*/  LDL.LU.64 R8, [R1+0x1b90] ;  /* 0x001b900001087983 */ /* 0x001ea40000300a00 */
[----:B--2---:R-:W-:Y:S11]  /*ed90*/  HMMA.16816.F32 R24, R16, R8, R24 ;  /* 0x000000081018723c */ /* 0x004ff60000001818 */
[----:B------:R-:W-:Y:S11]  /*eda0*/  @!UPT UIADD3 URZ, URZ, URZ, URZ ;  /* 0x0000003f3f3ff290 */ /* 0x000ff6000fffe03f */
[----:B------:R-:W-:Y:S01]  /*edb0*/  @!UPT UIADD3 URZ, URZ, URZ, URZ ;  /* 0x0000003f3f3ff290 */ /* 0x000fe2000fffe03f */
[----:B------:R0:W-:Y:S04]  /*edc0*/  STL.64 [R1+0xd0], R24 ;  /* 0x0000d01801007387 */ /* 0x0001e80000100a00 */
[----:B------:R1:W-:Y:S04]  /*edd0*/  STL.64 [R1+0xd8], R26 ;  /* 0x0000d81a01007387 */ /* 0x0003e80000100a00 */
[----:B0-----:R-:W2:Y:S01]  /*ede0*/  LDL.LU.64 R24, [R1+0x1b88] ;  /* 0x001b880001187983 */ /* 0x001ea20000300a00 */
[----:B-1----:R-:W-:-:S03]  /*edf0*/  IMAD.MOV.U32 R27, RZ, RZ, R8 ;  /* 0x000000ffff1b7224 */ /* 0x002fc600078e0008 */
[----:B------:R-:W2:Y:S01]  /*ee00*/  LDL.LU.64 R10, [R1+0x1b80] ;  /* 0x001b8000010a7983 */ /* 0x000ea20000300a00 */
[----:B------:R-:W-:-:S03]  /*ee10*/  IMAD.MOV.U32 R26, RZ, RZ, R9 ;  /* 0x000000ffff1a7224 */ /* 0x000fc600078e0009 */
[----:B------:R-:W2:Y:S02]  /*ee20*/  LDL.LU.64 R8, [R1+0x1b78] ;  /* 0x001b780001087983 */ /* 0x000ea40000300a00 */
[----:B--2---:R-:W-:Y:S11]  /*ee30*/  HMMA.16816.F32 R12, R16, R8, R12 ;  /* 0x00000008100c723c */ /* 0x004ff6000000180c */
[----:B------:R-:W-:Y:S11]  /*ee40*/  @!UPT UIADD3 URZ, URZ, URZ, URZ ;  /* 0x0000003f3f3ff290 */ /* 0x000ff6000fffe03f */
[----:B------:R-:W-:Y:S01]  /*ee50*/  @!UPT UIADD3 URZ, URZ, URZ, URZ ;  /* 0x0000003f3f3ff290 */ /* 0x000fe2000fffe03f */
[----:B------:R-:W-:Y:S04]  /*ee60*/  STL.64 [R1+0xc0], R12 ;  /* 0x0000c00c01007387 */ /* 0x000fe80000100a00 */
[----:B------:R0:W-:Y:S04]  /*ee70*/  STL.64 [R1+0xc8], R14 ;  /* 0x0000c80e01007387 */ /* 0x0001e80000100a00 */
[----:B0-----:R-:W2:Y:S04]  /*ee80*/  LDL.LU.64 R14, [R1+0x1b70] ;  /* 0x001b7000010e7983 */ /* 0x001ea80000300a00 */
[----:B------:R-:W2:Y:S04]  /*ee90*/  LDL.LU.64 R12, [R1+0x1b68] ;  /* 0x001b6800010c7983 */ /* 0x000ea80000300a00 */
[----:B------:R-:W-:Y:S04]  /*eea0*/  STL.64 [R1+0x1af8], R10 ;  /* 0x001af80a01007387 */ /* 0x000fe80000100a00 */
[----:B------:R0:W-:Y:S02]  /*eeb0*/  STL.64 [R1+0x1af0], R8 ;  /* 0x001af00801007387 */ /* 0x0001e40000100a00 */
[----:B0-----:R-:W-:-:S02]  /*eec0*/  IMAD.MOV.U32 R8, RZ, RZ, R27 ;  /* 0x000000ffff087224 */ /* 0x001fc400078e001b */
[----:B------:R-:W-:-:S05]  /*eed0*/  IMAD.MOV.U32 R9, RZ, RZ, R26 ;  /* 0x000000ffff097224 */ /* 0x000fca00078e001a */
[----:B------:R0:W-:Y:S04]  /*eee0*/  STL.64 [R1+0x1b10], R8 ;  /* 0x001b100801007387 */ /* 0x0001e80000100a00 */
[----:B0-----:R-:W3:Y:S01]  /*eef0*/  LDL.64 R8, [R1+0x10] ;  /* 0x0000100001087983 */ /* 0x001ee20000100a00 */
[----:B--2---:R-:W-:Y:S03]  /*ef00*/  HMMA.16816.F32 R12, R16, R24, R12 ;  /* 0x00000018100c723c */ /* 0x004fe6000000180c */
[----:B---3--:R0:W-:Y:S11]  /*ef10*/  STL.64 [R1+0x1b28], R8 ;  /* 0x001b280801007387 */ /* 0x0081f60000100a00 */
[----:B------:R-:W-:Y:S09]  /*ef20*/  @!UPT UIADD3 URZ, URZ, URZ, URZ ;  /* 0x0000003f3f3ff290 */ /* 0x000ff2000fffe03f */
[----:B------:R1:W-:Y:S04]  /*ef30*/  STL.64 [R1+0x1e0], R12 ;  /* 0x0001e00c01007387 */ /* 0x0003e80000100a00 */
[----:B------:R-:W-:Y:S01]  /*ef40*/  STL.64 [R1+0x1e8], R14 ;  /* 0x0001e80e01007387 */ /* 0x000fe20000100a00 */
[----:B0-----:R-:W-:Y:S02]  /*ef50*/  IMAD.MOV.U32 R8, RZ, RZ, R3 ;  /* 0x000000ffff087224 */ /* 0x001fe400078e0003 */
[----:B------:R-:W-:Y:S01]  /*ef60*/  IMAD.MOV.U32 R9, RZ, RZ, R0 ;  /* 0x000000ffff097224 */ /* 0x000fe200078e0000 */
[----:B-1----:R-:W4:Y:S01]  /*ef70*/  LDL.LU.64 R12, [R1+0x1b60] ;  /* 0x001b6000010c7983 */ /* 0x002f220000300a00 */
[----:B------:R-:W-:Y:S02]  /*ef80*/  IMAD.MOV.U32 R3, RZ, RZ, R24 ;  /* 0x000000ffff037224 */ /* 0x000fe400078e0018 */
[----:B------:R-:W-:-:S02]  /*ef90*/  IMAD.MOV.U32 R0, RZ, RZ, R25 ;  /* 0x000000ffff007224 */ /* 0x000fc400078e0019 */
[----:B------:R-:W2:Y:S02]  /*efa0*/  LDL.LU.64 R24, [R1+0x1b58] ;  /* 0x001b580001187983 */ /* 0x000ea40000300a00 */
[C---:B--2---:R-:W-:Y:S02]  /*efb0*/  HMMA.16816.F32 R24, R16.reuse, R24, R4 ;  /* 0x000000181018723c */ /* 0x044fe40000001804 */
[----:B------:R-:W2:Y:S11]  /*efc0*/  LDL.LU.64 R4, [R1+0x1b50] ;  /* 0x001b500001047983 */ /* 0x000eb60000300a00 */
[----:B------:R-:W-:Y:S10]  /*efd0*/  @!UPT UIADD3 URZ, URZ, URZ, URZ ;  /* 0x0000003f3f3ff290 */ /* 0x000ff4000fffe03f */
[----:B------:R-:W-:Y:S04]  /*efe0*/  STL.64 [R1+0x300], R24 ;  /* 0x0003001801007387 */ /* 0x000fe80000100a00 */
[----:B------:R4:W-:Y:S02]  /*eff0*/  STL.64 [R1+0x308], R26 ;  /* 0x0003081a01007387 */ /* 0x0009e40000100a00 */
[C---:B----4-:R-:W-:Y:S02]  /*f000*/  HMMA.16816.F32 R24, R16.reuse, R12, R20 ;  /* 0x0000000c1018723c */ /* 0x050fe40000001814 */
[----:B------:R-:W2:Y:S04]  /*f010*/  LDL.LU.64 R20, [R1+0x3f0] ;  /* 0x0003f00001147983 */ /* 0x000ea80000300a00 */
[----:B------:R-:W2:Y:S11]  /*f020*/  LDL.LU.64 R22, [R1+0x3f8] ;  /* 0x0003f80001167983 */ /* 0x000eb60000300a00 */
[----:B------:R-:W-:Y:S06]  /*f030*/  @!UPT UIADD3 URZ, URZ, URZ, URZ ;  /* 0x0000003f3f3ff290 */ /* 0x000fec000fffe03f */
[----:B------:R0:W-:Y:S04]  /*f040*/  STL.64 [R1+0x400], R24 ;  /* 0x0004001801007387 */ /* 0x0001e80000100a00 */
[----:B------:R1:W-:Y:S04]  /*f050*/  STL.64 [R1+0x408], R26 ;  /* 0x0004081a01007387 */ /* 0x0003e80000100a00 */
[----:B0-----:R-:W3:Y:S04]  /*f060*/  LDL.LU.64 R24, [R1+0x420] ;  /* 0x0004200001187983 */ /* 0x001ee80000300a00 */
[----:B-1----:R-:W4:Y:S04]  /*f070*/  LDL.LU.64 R26, [R1+0x428] ;  /* 0x00042800011a7983 */ /* 0x002f280000300a00 */
[----:B----4-:R-:W-:Y:S04]  /*f080*/  STL.64 [R1+0x1b08], R26 ;  /* 0x001b081a01007387 */ /* 0x010fe80000100a00 */
[----:B---3--:R0:W-:Y:S04]  /*f090*/  STL.64 [R1+0x1b00], R24 ;  /* 0x001b001801007387 */ /* 0x0081e80000100a00 */
[----:B0-----:R-:W3:Y:S04]  /*f0a0*/  LDL.LU.64 R24, [R1+0x440] ;  /* 0x0004400001187983 */ /* 0x001ee80000300a00 */
[----:B------:R-:W4:Y:S04]  /*f0b0*/  LDL.LU.64 R26, [R1+0x448] ;  /* 0x00044800011a7983 */ /* 0x000f280000300a00 */
[----:B----4-:R-:W-:Y:S04]  /*f0c0*/  STL.64 [R1+0x1b20], R26 ;  /* 0x001b201a01007387 */ /* 0x010fe80000100a00 */
[----:B---3--:R0:W-:Y:S04]  /*f0d0*/  STL.64 [R1+0x1b18], R24 ;  /* 0x001b181801007387 */ /* 0x0081e80000100a00 */
[----:B0-----:R-:W3:Y:S04]  /*f0e0*/  LDL.LU.64 R24, [R1+0x450] ;  /* 0x0004500001187983 */ /* 0x001ee80000300a00 */
[----:B------:R-:W4:Y:S01]  /*f0f0*/  LDL.LU.64 R26, [R1+0x458] ;  /* 0x00045800011a7983 */ /* 0x000f220000300a00 */
[----:B--2---:R-:W-:Y:S03]  /*f100*/  HMMA.16816.F32 R16, R16, R4, R20 ;  /* 0x000000041010723c */ /* 0x004fe60000001814 */
[----:B----4-:R-:W-:Y:S04]  /*f110*/  STL.64 [R1+0x1b38], R26 ;  /* 0x001b381a01007387 */ /* 0x010fe80000100a00 */
[----:B---3--:R0:W-:Y:S04]  /*f120*/  STL.64 [R1+0x1b30], R24 ;  /* 0x001b301801007387 */ /* 0x0081e80000100a00 */
[----:B0-----:R-:W2:Y:S04]  /*f130*/  LDL.LU.64 R24, [R1+0x460] ;  /* 0x0004600001187983 */ /* 0x001ea80000300a00 */
[----:B------:R-:W2:Y:S04]  /*f140*/  LDL.LU.64 R26, [R1+0x468] ;  /* 0x00046800011a7983 */ /* 0x000ea80000300a00 */
[----:B------:R0:W-:Y:S04]  /*f150*/  STL.64 [R1+0x1ae0], R12 ;  /* 0x001ae00c01007387 */ /* 0x0001e80000100a00 */
[----:B0-----:R-:W3:Y:S04]  /*f160*/  LDL.64 R12, [R1+0x30] ;  /* 0x00003000010c7983 */ /* 0x001ee80000100a00 */
[----:B------:R-:W2:Y:S04]  /*f170*/  LDL.LU.64 R22, [R1+0x1b48] ;  /* 0x001b480001167983 */ /* 0x000ea80000300a00 */
[----:B------:R-:W2:Y:S04]  /*f180*/  LDL.LU.64 R20, [R1+0x1b40] ;  /* 0x001b400001147983 */ /* 0x000ea80000300a00 */
[----:B------:R0:W-:Y:S04]  /*f190*/  STL.64 [R1+0x1ae8], R4 ;  /* 0x001ae80401007387 */ /* 0x0001e80000100a00 */
[----:B0-----:R-:W4:Y:S04]  /*f1a0*/  LDL.LU.64 R4, [R1+0x430] ;  /* 0x0004300001047983 */ /* 0x001f280000300a00 */
[----:B------:R-:W-:Y:S04]  /*f1b0*/  STL.64 [R1+0x3f0], R16 ;  /* 0x0003f01001007387 */ /* 0x000fe80000100a00 */
[----:B------:R-:W-:Y:S04]  /*f1c0*/  STL.64 [R1+0x3f8], R18 ;  /* 0x0003f81201007387 */ /* 0x000fe80000100a00 */
[----:B------:R-:W4:Y:S01]  /*f1d0*/  LDL.LU.64 R6, [R1+0x438] ;  /* 0x0004380001067983 */ /* 0x000f220000300a00 */
[C---:B--2---:R-:W-:Y:S03]  /*f1e0*/  HMMA.16816.F32 R8, R20.reuse, R8, R24 ;  /* 0x000000081408723c */ /* 0x044fe60000001818 */
[----:B------:R-:W2:Y:S04]  /*f1f0*/  LDL.LU.64 R26, [R1+0x1b38] ;  /* 0x001b3800011a7983 */ /* 0x000ea80000300a00 */
[----:B------:R-:W2:Y:S11]  /*f200*/  LDL.LU.64 R24, [R1+0x1b30] ;  /* 0x001b300001187983 */ /* 0x000eb60000300a00 */
[----:B------:R-:W-:Y:S05]  /*f210*/  @!UPT UIADD3 URZ, URZ, URZ, URZ ;  /* 0x0000003f3f3ff290 */ /* 0x000fea000fffe03f */
[----:B------:R0:W-:Y:S04]  /*f220*/  STL.64 [R1+0x470], R8 ;  /* 0x0004700801007387 */ /* 0x0001e80000100a00 */
[----:B------:R-:W-:Y:S04]  /*f230*/  STL.64 [R1+0x478], R10 ;  /* 0x0004780a01007387 */ /* 0x000fe80000100a00 */
[----:B0-----:R-:W2:Y:S01]  /*f240*/  LDL.LU.64 R8, [R1+0x1b28] ;  /* 0x001b280001087983 */ /* 0x001ea20000300a00 */
[----:B------:R-:W-:Y:S02]  /*f250*/  IMAD.MOV.U32 R16, RZ, RZ, R3 ;  /* 0x000000ffff107224 */ /* 0x000fe400078e0003 */
[----:B------:R-:W-:Y:S01]  /*f260*/  IMAD.MOV.U32 R17, RZ, RZ, R0 ;  /* 0x000000ffff117224 */ /* 0x000fe200078e0000 */
[----:B--2---:R-:W-:Y:S01]  /*f270*/  HMMA.16816.F32 R24, R20, R8, R24 ;  /* 0x000000081418723c */ /* 0x004fe20000001818 */
[----:B------:R-:W-:-:S02]  /*f280*/  IMAD.MOV.U32 R3, RZ, RZ, R8 ;  /* 0x000000ffff037224 */ /* 0x000fc400078e0008 */
[----:B------:R-:W-:Y:S11]  /*f290*/  IMAD.MOV.U32 R0, RZ, RZ, R9 ;  /* 0x000000ffff007224 */ /* 0x000ff600078e0009 */
[----:B------:R-:W-:Y:S09]  /*f2a0*/  @!UPT UIADD3 URZ, URZ, URZ, URZ ;  /* 0x0000003f3f3ff290 */ /* 0x000ff2000fffe03f */
[----:B------:R-:W-:Y:S04]  /*f2b0*/  STL.64 [R1+0x460], R24 ;  /* 0x0004601801007387 */ /* 0x000fe80000100a00 */
[----:B------:R0:W-:Y:S04]  /*f2c0*/  STL.64 [R1+0x468], R26 ;  /* 0x0004681a01007387 */ /* 0x0001e80000100a00 */
[----:B0-----:R-:W2:Y:S04]  /*f2d0*/  LDL.LU.64 R26, [R1+0x1b20] ;  /* 0x001b2000011a7983 */ /* 0x001ea80000300a00 */
[----:B------:R-:W2:Y:S04]  /*f2e0*/  LDL.LU.64 R24, [R1+0x1b18] ;  /* 0x001b180001187983 */ /* 0x000ea80000300a00 */
[----:B------:R-:W2:Y:S02]  /*f2f0*/  LDL.LU.64 R8, [R1+0x1b10] ;  /* 0x001b100001087983 */ /* 0x000ea40000300a00 */
[C---:B--2---:R-:W-:Y:S02]  /*f300*/  HMMA.16816.F32 R8, R20.reuse, R8, R24 ;  /* 0x000000081408723c */ /* 0x044fe40000001818 */
[----:B------:R-:W2:Y:S04]  /*f310*/  LDL.LU.64 R26, [R1+0x1b08] ;  /* 0x001b0800011a7983 */ /* 0x000ea80000300a00 */
[----:B------:R-:W2:Y:S11]  /*f320*/  LDL.LU.64 R24, [R1+0x1b00] ;  /* 0x001b000001187983 */ /* 0x000eb60000300a00 */
        /* <DEDUP_REMOVED lines=9> */
[----:B------:R1:W-:Y:S04]  /*f3c0*/  STL.64 [R1+0x448], R6 ;  /* 0x0004480601007387 */ /* 0x0003e80000100a00 */
[----:B0-----:R-:W3:Y:S04]  /*f3d0*/  LDL.LU.64 R4, [R1+0x3e0] ;  /* 0x0003e00001047983 */ /* 0x001ee80000300a00 */
[----:B-1----:R-:W3:Y:S04]  /*f3e0*/  LDL.LU.64 R6, [R1+0x3e8] ;  /* 0x0003e80001067983 */ /* 0x002ee80000300a00 */
[----:B--2---:R-:W-:Y:S04]  /*f3f0*/  STL.64 [R1+0x1a90], R10 ;  /* 0x001a900a01007387 */ /* 0x004fe80000100a00 */
[----:B------:R0:W-:Y:S04]  /*f400*/  STL.64 [R1+0x1a88], R8 ;  /* 0x001a880801007387 */ /* 0x0001e80000100a00 */
[----:B0-----:R-:W2:Y:S04]  /*f410*/  LDL.LU.64 R8, [R1+0x3a0] ;  /* 0x0003a00001087983 */ /* 0x001ea80000300a00 */
[----:B------:R-:W4:Y:S01]  /*f420*/  LDL.LU.64 R10, [R1+0x3a8] ;  /* 0x0003a800010a7983 */ /* 0x000f220000300a00 */
[C---:B------:R-:W-:Y:S11]  /*f430*/  HMMA.16816.F32 R24, R20.reuse, R16, R24 ;  /* 0x000000101418723c */ /* 0x040ff60000001818 */
[----:B------:R-:W-:Y:S11]  /*f440*/  @!UPT UIADD3 URZ, URZ, URZ, URZ ;  /* 0x0000003f3f3ff290 */ /* 0x000ff6000fffe03f */
[----:B------:R-:W-:Y:S01]  /*f450*/  @!UPT UIADD3 URZ, URZ, URZ, URZ ;  /* 0x0000003f3f3ff290 */ /* 0x000fe2000fffe03f */
[----:B------:R0:W-:Y:S04]  /*f460*/  STL.64 [R1+0x430], R24 ;  /* 0x0004301801007387 */ /* 0x0001e80000100a00 */
[----:B------:R1:W-:Y:S01]  /*f470*/  STL.64 [R1+0x438], R26 ;  /* 0x0004381a01007387 */ /* 0x0003e20000100a00 */
[----:B---3--:R-:W-:Y:S03]  /*f480*/  HMMA.16816.F32 R4, R20, R12, R4 ;  /* 0x0000000c1404723c */ /* 0x008fe60000001804 */
[----:B----4-:R-:W-:Y:S01]  /*f490*/  STL.64 [R1+0x1aa0], R10 ;  /* 0x001aa00a01007387 */ /* 0x010fe20000100a00 */
[----:B--2---:R2:W-:Y:S02]  /*f4a0*/  STL.64 [R1+0x1a98], R8 ;  /* 0x001a980801007387 */ /* 0x0045e40000100a00 */
[----:B0-----:R-:W3:Y:S02]  /*f4b0*/  LDL.LU.64 R24, [R1+0x2d0] ;  /* 0x0002d00001187983 */ /* 0x001ee40000300a00 */
[----:B-1----:R-:W3:Y:S02]  /*f4c0*/  LDL.LU.64 R26, [R1+0x2d8] ;  /* 0x0002d800011a7983 */ /* 0x002ee40000300a00 */
[----:B--2---:R-:W-:-:S02]  /*f4d0*/  IMAD.MOV.U32 R8, RZ, RZ, R3 ;  /* 0x000000ffff087224 */ /* 0x004fc400078e0003 */
[----:B------:R-:W-:-:S05]  /*f4e0*/  IMAD.MOV.U32 R9, RZ, RZ, R0 ;  /* 0x000000ffff097224 */ /* 0x000fca00078e0000 */
[----:B------:R0:W-:Y:S01]  /*f4f0*/  STL.64 [R1+0x1ab8], R8 ;  /* 0x001ab80801007387 */ /* 0x0001e20000100a00 */
[----:B------:R-:W-:Y:S02]  /*f500*/  IMAD.MOV.U32 R3, RZ, RZ, R12 ;  /* 0x000000ffff037224 */ /* 0x000fe400078e000c */
[----:B------:R-:W-:Y:S01]  /*f510*/  IMAD.MOV.U32 R0, RZ, RZ, R13 ;  /* 0x000000ffff007224 */ /* 0x000fe200078e000d */
[----:B0-----:R-:W2:Y:S01]  /*f520*/  LDL.64 R8, [R1+0x20] ;  /* 0x0000200001087983 */ /* 0x001ea20000100a00 */
[----:B------:R0:W-:Y:S03]  /*f530*/  STL.64 [R1+0x1a80], R16 ;  /* 0x001a801001007387 */ /* 0x0001e60000100a00 */
[----:B0-----:R-:W4:Y:S01]  /*f540*/  LDL.LU.64 R16, [R1+0x2e0] ;  /* 0x0002e00001107983 */ /* 0x001f220000300a00 */
[----:B------:R-:W4:Y:S02]  /*f550*/  LDL.LU.64 R18, [R1+0x2e8] ;  /* 0x0002e80001127983 */ /* 0x000f240000300a00 */
[----:B------:R0:W-:Y:S02]  /*f560*/  STL.64 [R1+0x420], R4 ;  /* 0x0004200401007387 */ /* 0x0001e40000100a00 */
[----:B------:R-:W-:Y:S01]  /*f570*/  STL.64 [R1+0x428], R6 ;  /* 0x0004280601007387 */ /* 0x000fe20000100a00 */
[----:B0-----:R-:W3:Y:S01]  /*f580*/  LDL.LU.64 R4, [R1+0x1ae8] ;  /* 0x001ae80001047983 */ /* 0x001ee20000300a00 */
[----:B------:R-:W4:Y:S02]  /*f590*/  LDL.LU.64 R12, [R1+0x1ae0] ;  /* 0x001ae000010c7983 */ /* 0x000f240000300a00 */
[C---:B----4-:R-:W-:Y:S11]  /*f5a0*/  HMMA.16816.F32 R16, R20.reuse, R12, R16 ;  /* 0x0000000c1410723c */ /* 0x050ff60000001810 */
[----:B------:R-:W-:Y:S11]  /*f5b0*/  @!UPT UIADD3 URZ, URZ, URZ, URZ ;  /* 0x0000003f3f3ff290 */ /* 0x000ff6000fffe03f */
[----:B------:R-:W-:Y:S01]  /*f5c0*/  @!UPT UIADD3 URZ, URZ, URZ, URZ ;  /* 0x0000003f3f3ff290 */ /* 0x000fe2000fffe03f */
[----:B------:R0:W-:Y:S01]  /*f5d0*/  STL.64 [R1+0x410], R16 ;  /* 0x0004101001007387 */ /* 0x0001e20000100a00 */
[----:B------:R1:W-:Y:S03]  /*f5e0*/  STL.64 [R1+0x418], R18 ;  /* 0x0004181201007387 */ /* 0x0003e60000100a00 */
[----:B0-----:R-:W4:Y:S01]  /*f5f0*/  LDL.LU.64 R16, [R1+0x390] ;  /* 0x0003900001107983 */ /* 0x001f220000300a00 */
[----:B-1----:R-:W2:Y:S03]  /*f600*/  LDL.LU.64 R18, [R1+0x398] ;  /* 0x0003980001127983 */ /* 0x002ea60000300a00 */
[----:B--2---:R-:W-:Y:S01]  /*f610*/  STL.64 [R1+0x1ab0], R18 ;  /* 0x001ab01201007387 */ /* 0x004fe20000100a00 */
[----:B----4-:R0:W-:Y:S03]  /*f620*/  STL.64 [R1+0x1aa8], R16 ;  /* 0x001aa81001007387 */ /* 0x0101e60000100a00 */
[----:B0-----:R-:W2:Y:S01]  /*f630*/  LDL.LU.64 R16, [R1+0x3b0] ;  /* 0x0003b00001107983 */ /* 0x001ea20000300a00 */
[----:B------:R-:W4:Y:S01]  /*f640*/  LDL.LU.64 R18, [R1+0x3b8] ;  /* 0x0003b80001127983 */ /* 0x000f220000300a00 */
[----:B---3--:R-:W-:Y:S02]  /*f650*/  HMMA.16816.F32 R20, R20, R4, R24 ;  /* 0x000000041414723c */ /* 0x008fe40000001818 */
[----:B----4-:R-:W-:Y:S01]  /*f660*/  STL.64 [R1+0x1ac8], R18 ;  /* 0x001ac81201007387 */ /* 0x010fe20000100a00 */
[----:B--2---:R0:W-:Y:S03]  /*f670*/  STL.64 [R1+0x1ac0], R16 ;  /* 0x001ac01001007387 */ /* 0x0041e60000100a00 */
[----:B0-----:R-:W2:Y:S01]  /*f680*/  LDL.LU.64 R16, [R1+0x3c0] ;  /* 0x0003c00001107983 */ /* 0x001ea20000300a00 */
[----:B------:R-:W2:Y:S02]  /*f690*/  LDL.LU.64 R18, [R1+0x3c8] ;  /* 0x0003c80001127983 */ /* 0x000ea40000300a00 */
[----:B------:R0:W-:Y:S02]  /*f6a0*/  STL.64 [R1+0x1a70], R12 ;  /* 0x001a700c01007387 */ /* 0x0001e40000100a00 */
[----:B0-----:R-:W3:Y:S01]  /*f6b0*/  LDL.64 R12, [R1] ;  /* 0x00000000010c7983 */ /* 0x001ee20000100a00 */
[----:B------:R-:W2:Y:S02]  /*f6c0*/  LDL.LU.64 R26, [R1+0x1ad8] ;  /* 0x001ad800011a7983 */ /* 0x000ea40000300a00 */
[----:B------:R-:W2:Y:S09]  /*f6d0*/  LDL.LU.64 R24, [R1+0x1ad0] ;  /* 0x001ad00001187983 */ /* 0x000eb20000300a00 */
[----:B------:R0:W-:Y:S01]  /*f6e0*/  STL.64 [R1+0x3e0], R20 ;  /* 0x0003e01401007387 */ /* 0x0001e20000100a00 */
[----:B------:R-:W-:Y:S01]  /*f6f0*/  STL.64 [R1+0x3e8], R22 ;  /* 0x0003e81601007387 */ /* 0x000fe20000100a00 */
[----:B0-----:R-:W-:-:S02]  /*f700*/  IMAD.MOV.U32 R20, RZ, RZ, R3 ;  /* 0x000000ffff147224 */ /* 0x001fc400078e0003 */
[----:B------:R-:W-:-:S05]  /*f710*/  IMAD.MOV.U32 R21, RZ, RZ, R0 ;  /* 0x000000ffff157224 */ /* 0x000fca00078e0000 */
[----:B------:R0:W-:Y:S01]  /*f720*/  STL.64 [R1+0x1a78], R20 ;  /* 0x001a781401007387 */ /* 0x0001e20000100a00 */
[----:B------:R-:W-:Y:S02]  /*f730*/  IMAD.MOV.U32 R7, RZ, RZ, R8 ;  /* 0x000000ffff077224 */ /* 0x000fe400078e0008 */
[----:B------:R-:W-:Y:S01]  /*f740*/  IMAD.MOV.U32 R6, RZ, RZ, R9 ;  /* 0x000000ffff067224 */ /* 0x000fe200078e0009 */
[----:B0-----:R-:W4:Y:S01]  /*f750*/  LDL.LU.64 R20, [R1+0x2c0] ;  /* 0x0002c00001147983 */ /* 0x001f220000300a00 */
[----:B------:R-:W4:Y:S01]  /*f760*/  LDL.LU.64 R22, [R1+0x2c8] ;  /* 0x0002c80001167983 */ /* 0x000f220000300a00 */
[C---:B--2---:R-:W-:Y:S11]  /*f770*/  HMMA.16816.F32 R16, R24.reuse, R8, R16 ;  /* 0x000000081810723c */ /* 0x044ff60000001810 */
[----:B------:R-:W-:Y:S11]  /*f780*/  @!UPT UIADD3 URZ, URZ, URZ, URZ ;  /* 0x0000003f3f3ff290 */ /* 0x000ff6000fffe03f */
[----:B------:R-:W-:Y:S01]  /*f790*/  @!UPT UIADD3 URZ, URZ, URZ, URZ ;  /* 0x0000003f3f3ff290 */ /* 0x000fe2000fffe03f */
[----:B------:R-:W-:Y:S01]  /*f7a0*/  STL.64 [R1+0x3d0], R16 ;  /* 0x0003d01001007387 */ /* 0x000fe20000100a00 */
[----:B------:R0:W-:Y:S03]  /*f7b0*/  STL.64 [R1+0x3d8], R18 ;  /* 0x0003d81201007387 */ /* 0x0001e60000100a00 */
[----:B0-----:R-:W2:Y:S01]  /*f7c0*/  LDL.LU.64 R18, [R1+0x1ac8] ;  /* 0x001ac80001127983 */ /* 0x001ea20000300a00 */
[----:B------:R-:W2:Y:S02]  /*f7d0*/  LDL.LU.64 R16, [R1+0x1ac0] ;  /* 0x001ac00001107983 */ /* 0x000ea40000300a00 */
[----:B------:R-:W2:Y:S02]  /*f7e0*/  LDL.LU.64 R8, [R1+0x1ab8] ;  /* 0x001ab80001087983 */ /* 0x000ea40000300a00 */
[C---:B--2---:R-:W-:Y:S01]  /*f7f0*/  HMMA.16816.F32 R8, R24.reuse, R8, R16 ;  /* 0x000000081808723c */ /* 0x044fe20000001810 */
[----:B------:R-:W2:Y:S01]  /*f800*/  LDL.LU.64 R18, [R1+0x1ab0] ;  /* 0x001ab00001127983 */ /* 0x000ea20000300a00 */
[----:B------:R-:W2:Y:S11]  /*f810*/  LDL.LU.64 R16, [R1+0x1aa8] ;  /* 0x001aa80001107983 */ /* 0x000eb60000300a00 */
[----:B------:R-:W-:Y:S10]  /*f820*/  @!UPT UIADD3 URZ, URZ, URZ, URZ ;  /* 0x0000003f3f3ff290 */ /* 0x000ff4000fffe03f */
[----:B------:R-:W-:Y:S01]  /*f830*/  STL.64 [R1+0x3c0], R8 ;  /* 0x0003c00801007387 */ /* 0x000fe20000100a00 */
[----:B------:R0:W-:Y:S03]  /*f840*/  STL.64 [R1+0x3c8], R10 ;  /* 0x0003c80a01007387 */ /* 0x0001e60000100a00 */
[----:B0-----:R-:W3:Y:S01]  /*f850*/  LDL.LU.64 R10, [R1+0x1aa0] ;  /* 0x001aa000010a7983 */ /* 0x001ee20000300a00 */
[----:B------:R-:W3:Y:S02]  /*f860*/  LDL.LU.64 R8, [R1+0x1a98] ;  /* 0x001a980001087983 */ /* 0x000ee40000300a00 */
[C---:B---3--:R-:W-:Y:S11]  /*f870*/  HMMA.16816.F32 R8, R24.reuse, R12, R8 ;  /* 0x0000000c1808723c */ /* 0x048ff60000001808 */
[----:B------:R-:W-:Y:S11]  /*f880*/  @!UPT UIADD3 URZ, URZ, URZ, URZ ;  /* 0x0000003f3f3ff290 */ /* 0x000ff6000fffe03f */
[----:B------:R-:W-:Y:S01]  /*f890*/  @!UPT UIADD3 URZ, URZ, URZ, URZ ;  /* 0x0000003f3f3ff290 */ /* 0x000fe2000fffe03f */
[----:B------:R-:W-:Y:S01]  /*f8a0*/  STL.64 [R1+0x3b0], R8 ;  /* 0x0003b00801007387 */ /* 0x000fe20000100a00 */
[----:B------:R0:W-:Y:S03]  /*f8b0*/  STL.64 [R1+0x3b8], R10 ;  /* 0x0003b80a01007387 */ /* 0x0001e60000100a00 */
[----:B0-----:R-:W3:Y:S01]  /*f8c0*/  LDL.LU.64 R10, [R1+0x1a90] ;  /* 0x001a9000010a7983 */ /* 0x001ee20000300a00 */
[----:B------:R-:W2:Y:S02]  /*f8d0*/  LDL.LU.64 R8, [R1+0x1a88] ;  /* 0x001a880001087983 */ /* 0x000ea40000300a00 */
[----:B------:R-:W-:Y:S02]  /*f8e0*/  IMAD.MOV.U32 R3, RZ, RZ, R12 ;  /* 0x000000ffff037224 */ /* 0x000fe400078e000c */
[----:B------:R-:W-:Y:S02]  /*f8f0*/  IMAD.MOV.U32 R0, RZ, RZ, R13 ;  /* 0x000000ffff007224 */ /* 0x000fe400078e000d */
[----:B------:R-:W3:Y:S01]  /*f900*/  LDL.LU.64 R12, [R1+0x1d0] ;  /* 0x0001d000010c7983 */ /* 0x000ee20000300a00 */
[----:B------:R-:W3:Y:S01]  /*f910*/  LDL.LU.64 R14, [R1+0x1d8] ;  /* 0x0001d800010e7983 */ /* 0x000ee20000300a00 */
[C---:B--2---:R-:W-:Y:S11]  /*f920*/  HMMA.16816.F32 R16, R24.reuse, R8, R16 ;  /* 0x000000081810723c */ /* 0x044ff60000001810 */
[----:B------:R-:W-:Y:S11]  /*f930*/  @!UPT UIADD3 URZ, URZ, URZ, URZ ;  /* 0x0000003f3f3ff290 */ /* 0x000ff6000fffe03f */
[----:B------:R-:W-:Y:S01]  /*f940*/  @!UPT UIADD3 URZ, URZ, URZ, URZ ;  /* 0x0000003f3f3ff290 */ /* 0x000fe2000fffe03f */
[----:B------:R0:W-:Y:S01]  /*f950*/  STL.64 [R1+0x3a0], R16 ;  /* 0x0003a01001007387 */ /* 0x0001e20000100a00 */
[----:B------:R-:W-:Y:S03]  /*f960*/  STL.64 [R1+0x3a8], R18 ;  /* 0x0003a81201007387 */ /* 0x000fe60000100a00 */
[----:B0-----:R-:W4:Y:S01]  /*f970*/  LDL.LU.64 R16, [R1+0x1a80] ;  /* 0x001a800001107983 */ /* 0x001f220000300a00 */
[----:B---3--:R-:W-:Y:S02]  /*f980*/  STL.64 [R1+0x1a20], R10 ;  /* 0x001a200a01007387 */ /* 0x008fe40000100a00 */
[----:B------:R0:W-:Y:S02]  /*f990*/  STL.64 [R1+0x1a18], R8 ;  /* 0x001a180801007387 */ /* 0x0001e40000100a00 */
[----:B0-----:R-:W2:Y:S01]  /*f9a0*/  LDL.LU.64 R8, [R1+0x1c0] ;  /* 0x0001c00001087983 */ /* 0x001ea20000300a00 */
[----:B------:R-:W2:Y:S01]  /*f9b0*/  LDL.LU.64 R10, [R1+0x1c8] ;  /* 0x0001c800010a7983 */ /* 0x000ea20000300a00 */
[C---:B----4-:R-:W-:Y:S11]  /*f9c0*/  HMMA.16816.F32 R20, R24.reuse, R16, R20 ;  /* 0x000000101814723c */ /* 0x050ff60000001814 */
[----:B------:R-:W-:Y:S11]  /*f9d0*/  @!UPT UIADD3 URZ, URZ, URZ, URZ ;  /* 0x0000003f3f3ff290 */ /* 0x000ff6000fffe03f */
[----:B------:R-:W-:Y:S01]  /*f9e0*/  @!UPT UIADD3 URZ, URZ, URZ, URZ ;  /* 0x0000003f3f3ff290 */ /* 0x000fe2000fffe03f */
[----:B------:R0:W-:Y:S01]  /*f9f0*/  STL.64 [R1+0x390], R20 ;  /* 0x0003901401007387 */ /* 0x0001e20000100a00 */
[----:B------:R-:W-:Y:S03]  /*fa00*/  STL.64 [R1+0x398], R22 ;  /* 0x0003981601007387 */ /* 0x000fe60000100a00 */
[----:B0-----:R-:W3:Y:S01]  /*fa10*/  LDL.LU.64 R20, [R1+0x1a78] ;  /* 0x001a780001147983 */ /* 0x001ee20000300a00 */
[----:B------:R0:W-:Y:S03]  /*fa20*/  STL.64 [R1+0x1a28], R16 ;  /* 0x001a281001007387 */ /* 0x0001e60000100a00 */
[----:B0-----:R-:W4:Y:S01]  /*fa30*/  LDL.64 R16, [R1+0x10] ;  /* 0x0000100001107983 */ /* 0x001f220000100a00 */
[----:B---3--:R-:W-:Y:S03]  /*fa40*/  HMMA.16816.F32 R12, R24, R20, R12 ;  /* 0x00000014180c723c */ /* 0x008fe6000000180c */
[----:B----4-:R0:W-:Y:S02]  /*fa50*/  STL.64 [R1+0x1a40], R16 ;  /* 0x001a401001007387 */ /* 0x0101e40000100a00 */
[----:B0-----:R-:W-:-:S02]  /*fa60*/  IMAD.MOV.U32 R16, RZ, RZ, R7 ;  /* 0x000000ffff107224 */ /* 0x001fc400078e0007 */
[----:B------:R-:W-:-:S05]  /*fa70*/  IMAD.MOV.U32 R17, RZ, RZ, R6 ;  /* 0x000000ffff117224 */ /* 0x000fca00078e0006 */
[----:B------:R0:W-:Y:S04]  /*fa80*/  STL.64 [R1+0x1a68], R16 ;  /* 0x001a681001007387 */ /* 0x0001e80000100a00 */
[----:B0-----:R-:W3:Y:S01]  /*fa90*/  LDL.LU.64 R16, [R1+0x1a0] ;  /* 0x0001a00001107983 */ /* 0x001ee20000300a00 */
[----:B------:R-:W3:Y:S06]  /*faa0*/  LDL.LU.64 R18, [R1+0x1a8] ;  /* 0x0001a80001127983 */ /* 0x000eec0000300a00 */
[----:B------:R0:W-:Y:S02]  /*fab0*/  STL.64 [R1+0x380], R12 ;  /* 0x0003800c01007387 */ /* 0x0001e40000100a00 */
[----:B------:R-:W-:Y:S01]  /*fac0*/  STL.64 [R1+0x388], R14 ;  /* 0x0003880e01007387 */ /* 0x000fe20000100a00 */
[----:B0-----:R-:W2:Y:S02]  /*fad0*/  LDL.LU.64 R12, [R1+0x1a70] ;  /* 0x001a7000010c7983 */ /* 0x001ea40000300a00 */
[C---:B--2---:R-:W-:Y:S11]  /*fae0*/  HMMA.16816.F32 R8, R24.reuse, R12, R8 ;  /* 0x0000000c1808723c */ /* 0x044ff60000001808 */
[----:B------:R-:W-:Y:S11]  /*faf0*/  @!UPT UIADD3 URZ, URZ, URZ, URZ ;  /* 0x0000003f3f3ff290 */ /* 0x000ff6000fffe03f */
[----:B------:R-:W-:Y:S01]  /*fb00*/  @!UPT UIADD3 URZ, URZ, URZ, URZ ;  /* 0x0000003f3f3ff290 */ /* 0x000fe2000fffe03f */
[----:B------:R0:W-:Y:S01]  /*fb10*/  STL.64 [R1+0x370], R8 ;  /* 0x0003700801007387 */ /* 0x0001e20000100a00 */
[----:B------:R1:W-:Y:S03]  /*fb20*/  STL.64 [R1+0x378], R10 ;  /* 0x0003780a01007387 */ /* 0x0003e60000100a00 */
[----:B0-----:R-:W2:Y:S01]  /*fb30*/  LDL.LU.64 R8, [R1+0x2a0] ;  /* 0x0002a00001087983 */ /* 0x001ea20000300a00 */
[----:B-1----:R-:W4:Y:S01]  /*fb40*/  LDL.LU.64 R10, [R1+0x2a8] ;  /* 0x0002a800010a7983 */ /* 0x002f220000300a00 */
[----:B---3--:R-:W-:Y:S02]  /*fb50*/  HMMA.16816.F32 R24, R24, R4, R16 ;  /* 0x000000041818723c */ /* 0x008fe40000001810 */
[----:B----4-:R-:W-:Y:S01]  /*fb60*/  STL.64 [R1+0x1a38], R10 ;  /* 0x001a380a01007387 */ /* 0x010fe20000100a00 */
[----:B--2---:R0:W-:Y:S03]  /*fb70*/  STL.64 [R1+0x1a30], R8 ;  /* 0x001a300801007387 */ /* 0x0041e60000100a00 */
[----:B0-----:R-:W2:Y:S01]  /*fb80*/  LDL.LU.64 R8, [R1+0x2b0] ;  /* 0x0002b00001087983 */ /* 0x001ea20000300a00 */
[----:B------:R-:W3:Y:S02]  /*fb90*/  LDL.LU.64 R10, [R1+0x2b8] ;  /* 0x0002b800010a7983 */ /* 0x000ee40000300a00 */
[----:B------:R-:W-:-:S02]  /*fba0*/  IMAD.MOV.U32 R29, RZ, RZ, R12 ;  /* 0x000000ffff1d7224 */ /* 0x000fc400078e000c */
[----:B------:R-:W-:Y:S02]  /*fbb0*/  IMAD.MOV.U32 R28, RZ, RZ, R13 ;  /* 0x000000ffff1c7224 */ /* 0x000fe400078e000d */
[----:B------:R-:W-:Y:S02]  /*fbc0*/  IMAD.MOV.U32 R23, RZ, RZ, R4 ;  /* 0x000000ffff177224 */ /* 0x000fe400078e0004 */
[----:B------:R-:W-:Y:S01]  /*fbd0*/  IMAD.MOV.U32 R22, RZ, RZ, R5 ;  /* 0x000000ffff167224 */ /* 0x000fe200078e0005 */
[----:B---3--:R-:W-:Y:S01]  /*fbe0*/  STL.64 [R1+0x1a50], R10 ;  /* 0x001a500a01007387 */ /* 0x008fe20000100a00 */
[----:B--2---:R0:W-:Y:S03]  /*fbf0*/  STL.64 [R1+0x1a48], R8 ;  /* 0x001a480801007387 */ /* 0x0041e60000100a00 */
[----:B0-----:R-:W2:Y:S01]  /*fc00*/  LDL.LU.64 R8, [R1+0x4b0] ;  /* 0x0004b00001087983 */ /* 0x001ea20000300a00 */
[----:B------:R-:W2:Y:S02]  /*fc10*/  LDL.LU.64 R10, [R1+0x4b8] ;  /* 0x0004b800010a7983 */ /* 0x000ea40000300a00 */
[----:B------:R-:W3:Y:S02]  /*fc20*/  LDL.LU.64 R12, [R1+0x290] ;  /* 0x00029000010c7983 */ /* 0x000ee40000300a00 */
[----:B------:R-:W3:Y:S01]  /*fc30*/  LDL.LU.64 R14, [R1+0x298] ;  /* 0x00029800010e7983 */ /* 0x000ee20000300a00 */
[----:B------:R-:W2:Y:S01]  /*fc40*/  LDL.LU.64 R16, [R1+0x1a68] ;  /* 0x001a680001107983 */ /* 0x000ea20000300a00 */
[----:B------:R-:W-:Y:S02]  /*fc50*/  STL.64 [R1+0x2f0], R24 ;  /* 0x0002f01801007387 */ /* 0x000fe40000100a00 */
[----:B------:R-:W-:Y:S02]  /*fc60*/  STL.64 [R1+0x2f8], R26 ;  /* 0x0002f81a01007387 */ /* 0x000fe40000100a00 */
[----:B------:R-:W2:Y:S01]  /*fc70*/  LDL.LU.64 R6, [R1+0x1a60] ;  /* 0x001a600001067983 */ /* 0x000ea20000300a00 */
[----:B------:R-:W2:Y:S01]  /*fc80*/  LDL.LU.64 R4, [R1+0x1a58] ;  /* 0x001a580001047983 */ /* 0x000ea20000300a00 */
[----:B------:R-:W-:Y:S02]  /*fc90*/  STL.64 [R1+0x1a10], R22 ;  /* 0x001a101601007387 */ /* 0x000fe40000100a00 */
[----:B------:R0:W-:Y:S02]  /*fca0*/  STL.64 [R1+0x1a08], R20 ;  /* 0x001a081401007387 */ /* 0x0001e40000100a00 */
[----:B0-----:R-:W4:Y:S01]  /*fcb0*/  LDL.LU.64 R20, [R1+0x1b0] ;  /* 0x0001b00001147983 */ /* 0x001f220000300a00 */
[----:B------:R-:W4:Y:S01]  /*fcc0*/  LDL.LU.64 R22, [R1+0x1b8] ;  /* 0x0001b80001167983 */ /* 0x000f220000300a00 */
[C---:B--2---:R-:W-:Y:S02]  /*fcd0*/  HMMA.16816.F32 R16, R4.reuse, R16, R8 ;  /* 0x000000100410723c */ /* 0x044fe40000001808 */
[----:B------:R-:W2:Y:S01]  /*fce0*/  LDL.LU.64 R10, [R1+0x1a50] ;  /* 0x001a5000010a7983 */ /* 0x000ea20000300a00 */
[----:B------:R-:W2:Y:S11]  /*fcf0*/  LDL.LU.64 R8, [R1+0x1a48] ;  /* 0x001a480001087983 */ /* 0x000eb60000300a00 */
[----:B------:R-:W-:Y:S09]  /*fd00*/  @!UPT UIADD3 URZ, URZ, URZ, URZ ;  /* 0x0000003f3f3ff290 */ /* 0x000ff2000fffe03f */
[----:B------:R0:W-:Y:S01]  /*fd10*/  STL.64 [R1+0x2e0], R16 ;  /* 0x0002e01001007387 */ /* 0x0001e20000100a00 */
[----:B------:R-:W-:Y:S03]  /*fd20*/  STL.64 [R1+0x2e8], R18 ;  /* 0x0002e81201007387 */ /* 0x000fe60000100a00 */
[----:B0-----:R-:W2:Y:S02]  /*fd30*/  LDL.LU.64 R16, [R1+0x1a40] ;  /* 0x001a400001107983 */ /* 0x001ea40000300a00 */
[----:B--2---:R-:W-:Y:S11]  /*fd40*/  HMMA.16816.F32 R8, R4, R16, R8 ;  /* 0x000000100408723c */ /* 0x004ff60000001808 */
[----:B------:R-:W-:Y:S11]  /*fd50*/  @!UPT UIADD3 URZ, URZ, URZ, URZ ;  /* 0x0000003f3f3ff290 */ /* 0x000ff6000fffe03f */
[----:B------:R-:W-:Y:S01]  /*fd60*/  @!UPT UIADD3 URZ, URZ, URZ, URZ ;  /* 0x0000003f3f3ff290 */ /* 0x000fe2000fffe03f */
[----:B------:R-:W-:Y:S01]  /*fd70*/  STL.64 [R1+0x2d0], R8 ;  /* 0x0002d00801007387 */ /* 0x000fe20000100a00 */
[----:B------:R0:W-:Y:S03]  /*fd80*/  STL.64 [R1+0x2d8], R10 ;  /* 0x0002d80a01007387 */ /* 0x0001e60000100a00 */
[----:B0-----:R-:W2:Y:S01]  /*fd90*/  LDL.LU.64 R10, [R1+0x1a38] ;  /* 0x001a3800010a7983 */ /* 0x001ea20000300a00 */
[----:B------:R-:W2:Y:S02]  /*fda0*/  LDL.LU.64 R8, [R1+0x1a30] ;  /* 0x001a300001087983 */ /* 0x000ea40000300a00 */
[----:B------:R-:W-:Y:S02]  /*fdb0*/  IMAD.MOV.U32 R24, RZ, RZ, R3 ;  /* 0x000000ffff187224 */ /* 0x000fe400078e0003 */
[----:B------:R-:W-:Y:S02]  /*fdc0*/  IMAD.MOV.U32 R25, RZ, RZ, R0 ;  /* 0x000000ffff197224 */ /* 0x000fe400078e0000 */
[----:B------:R-:W-:-:S02]  /*fdd0*/  IMAD.MOV.U32 R3, RZ, RZ, R16 ;  /* 0x000000ffff037224 */ /* 0x000fc400078e0010 */
[----:B------:R-:W-:Y:S02]  /*fde0*/  IMAD.MOV.U32 R0, RZ, RZ, R17 ;  /* 0x000000ffff007224 */ /* 0x000fe400078e0011 */
[----:B------:R-:W4:Y:S01]  /*fdf0*/  LDL.LU.64 R16, [R1+0x1a28] ;  /* 0x001a280001107983 */ /* 0x000f220000300a00 */
[C---:B--2---:R-:W-:Y:S03]  /*fe00*/  HMMA.16816.F32 R24, R4.reuse, R24, R8 ;  /* 0x000000180418723c */ /* 0x044fe60000001808 */
[----:B------:R-:W2:Y:S01]  /*fe10*/  LDL.LU.64 R10, [R1+0x1a20] ;  /* 0x001a2000010a7983 */ /* 0x000ea20000300a00 */
[----:B------:R-:W3:Y:S04]  /*fe20*/  LDL.LU.64 R8, [R1+0x1a18] ;  /* 0x001a180001087983 */ /* 0x000ee80000300a00 */
[C---:B----4-:R-:W-:Y:S11]  /*fe30*/  HMMA.16816.F32 R16, R4.reuse, R16, R20 ;  /* 0x000000100410723c */ /* 0x050ff60000001814 */
[----:B------:R-:W-:Y:S04]  /*fe40*/  @!UPT UIADD3 URZ, URZ, URZ, URZ ;  /* 0x0000003f3f3ff290 */ /* 0x000fe8000fffe03f */
[----:B------:R0:W-:Y:S01]  /*fe50*/  STL.64 [R1+0x2c0], R24 ;  /* 0x0002c01801007387 */ /* 0x0001e20000100a00 */
[----:B------:R1:W-:Y:S03]  /*fe60*/  STL.64 [R1+0x2c8], R26 ;  /* 0x0002c81a01007387 */ /* 0x0003e60000100a00 */
[----:B0-----:R-:W4:Y:S01]  /*fe70*/  LDL.LU.64 R24, [R1+0x4a0] ;  /* 0x0004a00001187983 */ /* 0x001f220000300a00 */
[----:B-1----:R-:W4:Y:S01]  /*fe80*/  LDL.LU.64 R26, [R1+0x4a8] ;  /* 0x0004a800011a7983 */ /* 0x002f220000300a00 */
[----:B---3--:R-:W-:Y:S02]  /*fe90*/  HMMA.16816.F32 R12, R4, R8, R12 ;  /* 0x00000008040c723c */ /* 0x008fe4000000180c */
[----:B--2---:R-:W-:Y:S01]  /*fea0*/  STL.64 [R1+0x19d8], R10 ;  /* 0x0019d80a01007387 */ /* 0x004fe20000100a00 */
[----:B------:R0:W-:Y:S11]  /*feb0*/  STL.64 [R1+0x19d0], R8 ;  /* 0x0019d00801007387 */ /* 0x0001f60000100a00 */
[----:B------:R-:W-:Y:S09]  /*fec0*/  @!UPT UIADD3 URZ, URZ, URZ, URZ ;  /* 0x0000003f3f3ff290 */ /* 0x000ff2000fffe03f */
[----:B------:R-:W-:Y:S01]  /*fed0*/  STL.64 [R1+0x2b0], R12 ;  /* 0x0002b00c01007387 */ /* 0x000fe20000100a00 */
[----:B------:R-:W-:Y:S02]  /*fee0*/  STL.64 [R1+0x2b8], R14 ;  /* 0x0002b80e01007387 */ /* 0x000fe40000100a00 */
[----:B0-----:R-:W2:Y:S02]  /*fef0*/  LDL.LU.64 R8, [R1+0x280] ;  /* 0x0002800001087983 */ /* 0x001ea40000300a00 */
[----:B------:R-:W2:Y:S01]  /*ff00*/  LDL.LU.64 R10, [R1+0x288] ;  /* 0x00028800010a7983 */ /* 0x000ea20000300a00 */
[----:B------:R-:W3:Y:S01]  /*ff10*/  LDL.LU.64 R22, [R1+0x1a10] ;  /* 0x001a100001167983 */ /* 0x000ee20000300a00 */
[----:B------:R-:W2:Y:S02]  /*ff20*/  LDL.LU.64 R20, [R1+0x1a08] ;  /* 0x001a080001147983 */ /* 0x000ea40000300a00 */
[----:B------:R-:W-:Y:S02]  /*ff30*/  STL.64 [R1+0x2a0], R16 ;  /* 0x0002a01001007387 */ /* 0x000fe40000100a00 */
[----:B------:R-:W-:Y:S02]  /*ff40*/  STL.64 [R1+0x2a8], R18 ;  /* 0x0002a81201007387 */ /* 0x000fe40000100a00 */
[----:B------:R-:W0:Y:S04]  /*ff50*/  LDSM.16.MT88.4 R16, [R2+0x380] ;  /* 0x000380000210783b */ /* 0x000e280000004200 */
[----:B------:R-:W-:Y:S04]  /*ff60*/  LDSM.16.MT88.4 R12, [R2+0x300] ;  /* 0x00030000020c783b */ /* 0x000fe80000004200 */
[----:B0-----:R-:W-:Y:S01]  /*ff70*/  STL.64 [R1+0x1990], R18 ;  /* 0x0019901201007387 */ /* 0x001fe20000100a00 */
[----:B------:R3:W-:Y:S02]  /*ff80*/  STL.64 [R1+0x1988], R16 ;  /* 0x0019881001007387 */ /* 0x0007e40000100a00 */
[----:B---3--:R-:W-:-:S02]  /*ff90*/  IMAD.MOV.U32 R16, RZ, RZ, R23 ;  /* 0x000000ffff107224 */ /* 0x008fc400078e0017 */
[----:B------:R-:W-:Y:S01]  /*ffa0*/  IMAD.MOV.U32 R17, RZ, RZ, R22 ;  /* 0x000000ffff117224 */ /* 0x000fe200078e0016 */
[----:B--2---:R-:W-:Y:S01]  /*ffb0*/  HMMA.16816.F32 R8, R4, R20, R8 ;  /* 0x000000140408723c */ /* 0x004fe20000001808 */
[----:B------:R-:W0:Y:S04]  /*ffc0*/  LDSM.16.MT88.4 R20, [R2+0x4000] ;  /* 0x004000000214783b */ /* 0x000e280000004200 */
[----:B0-----:R-:W-:Y:S11]  /*ffd0*/  STL.64 [R1+0x1900], R22 ;  /* 0x0019001601007387 */ /* 0x001ff60000100a00 */
[----:B------:R-:W-:Y:S07]  /*ffe0*/  @!UPT UIADD3 URZ, URZ, URZ, URZ ;  /* 0x0000003f3f3ff290 */ /* 0x000fee000fffe03f */
[----:B------:R0:W-:Y:S02]  /*fff0*/  STL.64 [R1+0x290], R8 ;  /* 0x0002900801007387 */ /* 0x0001e40000100a00 */
[----:B------:R-:W-:Y:S02]  /*10000*/  STL.64 [R1+0x298], R10 ;  /* 0x0002980a01007387 */ /* 0x000fe40000100a00 */
[----:B------:R1:W-:Y:S01]  /*10010*/  STL.64 [R1+0x18f8], R20 ;  /* 0x0018f81401007387 */ /* 0x0003e20000100a00 */
[----:B0-----:R-:W2:Y:S01]  /*10020*/  LDL.LU.64 R8, [R1] ;  /* 0x0000000001087983 */ /* 0x001ea20000300a00 */
[----:B-1----:R-:W-:Y:S02]  /*10030*/  IMAD.MOV.U32 R20, RZ, RZ, R29 ;  /* 0x000000ffff147224 */ /* 0x002fe400078e001d */
[----:B------:R-:W-:-:S07]  /*10040*/  IMAD.MOV.U32 R21, RZ, RZ, R28 ;  /* 0x000000ffff157224 */ /* 0x000fce00078e001c */
[C---:B----4-:R-:W-:Y:S01]  /*10050*/  HMMA.16816.F32 R24, R4.reuse, R20, R24 ;  /* 0x000000140418723c */ /* 0x050fe20000001818 */
[----:B--2---:R-:W-:Y:S11]  /*10060*/  STL.64 [R1+0x19f0], R8 ;  /* 0x0019f00801007387 */ /* 0x004ff60000100a00 */
[----:B------:R-:W-:Y:S11]  /*10070*/  @!UPT UIADD3 URZ, URZ, URZ, URZ ;  /* 0x0000003f3f3ff290 */ /* 0x000ff6000fffe03f */
[----:B------:R-:W-:Y:S02]  /*10080*/  STL.64 [R1+0x280], R24 ;  /* 0x0002801801007387 */ /* 0x000fe40000100a00 */
[----:B------:R-:W-:Y:S02]  /*10090*/  STL.64 [R1+0x288], R26 ;  /* 0x0002881a01007387 */ /* 0x000fe40000100a00 */
[----:B------:R0:W-:Y:S01]  /*100a0*/  STL.64 [R1+0x19a8], R20 ;  /* 0x0019a81401007387 */ /* 0x0001e20000100a00 */
[----:B------:R-:W1:Y:S04]  /*100b0*/  LDSM.16.MT88.4 R24, [R2+0x4080] ;  /* 0x004080000218783b */ /* 0x000e680000004200 */
[----:B0-----:R-:W2:Y:S01]  /*100c0*/  LDL.LU.64 R20, [R1+0x190] ;  /* 0x0001900001147983 */ /* 0x001ea20000300a00 */
[----:B------:R-:W2:Y:S03]  /*100d0*/  LDL.LU.64 R22, [R1+0x198] ;  /* 0x0001980001167983 */ /* 0x000ea60000300a00 */
[----:B-1----:R-:W-:Y:S01]  /*100e0*/  STL.64 [R1+0x18a0], R26 ;  /* 0x0018a01a01007387 */ /* 0x002fe20000100a00 */
[----:B------:R0:W-:Y:S03]  /*100f0*/  STL.64 [R1+0x1898], R24 ;  /* 0x0018981801007387 */ /* 0x0001e60000100a00 */
[----:B0-----:R-:W3:Y:S01]  /*10100*/  LDL.LU.64 R24, [R1+0x20] ;  /* 0x0000200001187983 */ /* 0x001ee20000300a00 */
[----:B------:R-:W4:Y:S01]  /*10110*/  LDL.64 R26, [R1+0x28] ;  /* 0x00002800011a7983 */ /* 0x000f220000100a00 */
[----:B--2---:R-:W-:Y:S02]  /*10120*/  HMMA.16816.F32 R4, R4, R16, R20 ;  /* 0x000000100404723c */ /* 0x004fe40000001814 */
[----:B------:R-:W3:Y:S01]  /*10130*/  LDL.LU.64 R16, [R1+0x510] ;  /* 0x0005100001107983 */ /* 0x000ee20000300a00 */
[----:B------:R-:W3:Y:S11]  /*10140*/  LDL.LU.64 R18, [R1+0x518] ;  /* 0x0005180001127983 */ /* 0x000ef60000300a00 */
[----:B------:R-:W-:Y:S09]  /*10150*/  @!UPT UIADD3 URZ, URZ, URZ, URZ ;  /* 0x0000003f3f3ff290 */ /* 0x000ff2000fffe03f */
[----:B------:R-:W-:Y:S01]  /*10160*/  STL.64 [R1+0x1d0], R4 ;  /* 0x0001d00401007387 */ /* 0x000fe20000100a00 */
[----:B------:R-:W-:Y:S02]  /*10170*/  STL.64 [R1+0x1d8], R6 ;  /* 0x0001d80601007387 */ /* 0x000fe40000100a00 */
[----:B------:R-:W2:Y:S02]  /*10180*/  LDL.LU.64 R20, [R1+0x170] ;  /* 0x0001700001147983 */ /* 0x000ea40000300a00 */
[----:B------:R-:W2:Y:S01]  /*10190*/  LDL.LU.64 R22, [R1+0x178] ;  /* 0x0001780001167983 */ /* 0x000ea20000300a00 */
[----:B------:R-:W0:Y:S04]  /*101a0*/  LDSM.16.MT88.4 R4, [R2+0x4100] ;  /* 0x004100000204783b */ /* 0x000e280000004200 */
[----:B--2---:R-:W-:Y:S01]  /*101b0*/  STL.64 [R1+0x19b8], R22 ;  /* 0x0019b81601007387 */ /* 0x004fe20000100a00 */
[----:B------:R1:W-:Y:S03]  /*101c0*/  STL.64 [R1+0x19b0], R20 ;  /* 0x0019b01401007387 */ /* 0x0003e60000100a00 */
[----:B-1----:R-:W2:Y:S04]  /*101d0*/  LDL.LU.64 R20, [R1+0x40] ;  /* 0x0000400001147983 */ /* 0x002ea80000300a00 */
[----:B--2---:R1:W-:Y:S04]  /*101e0*/  STL.64 [R1+0x19c8], R20 ;  /* 0x0019c81401007387 */ /* 0x0043e80000100a00 */
[----:B-1----:R-:W2:Y:S01]  /*101f0*/  LDL.LU.64 R20, [R1+0x4e0] ;  /* 0x0004e00001147983 */ /* 0x002ea20000300a00 */
[----:B------:R-:W2:Y:S03]  /*10200*/  LDL.LU.64 R22, [R1+0x4e8] ;  /* 0x0004e80001167983 */ /* 0x000ea60000300a00 */
[----:B--2---:R-:W-:Y:S01]  /*10210*/  STL.64 [R1+0x19e8], R22 ;  /* 0x0019e81601007387 */ /* 0x004fe20000100a00 */
[----:B------:R1:W-:Y:S03]  /*10220*/  STL.64 [R1+0x19e0], R20 ;  /* 0x0019e01401007387 */ /* 0x0003e60000100a00 */
[----:B-1----:R-:W2:Y:S01]  /*10230*/  LDL.LU.64 R20, [R1+0x4f0] ;  /* 0x0004f00001147983 */ /* 0x002ea20000300a00 */
[----:B------:R-:W2:Y:S03]  /*10240*/  LDL.LU.64 R22, [R1+0x4f8] ;  /* 0x0004f80001167983 */ /* 0x000ea60000300a00 */
[----:B--2---:R-:W-:Y:S01]  /*10250*/  STL.64 [R1+0x1a00], R22 ;  /* 0x001a001601007387 */ /* 0x004fe20000100a00 */
[----:B------:R1:W-:Y:S03]  /*10260*/  STL.64 [R1+0x19f8], R20 ;  /* 0x0019f81401007387 */ /* 0x0003e60000100a00 */
[----:B-1----:R-:W2:Y:S01]  /*10270*/  LDL.LU.64 R20, [R1+0x500] ;  /* 0x0005000001147983 */ /* 0x002ea20000300a00 */
[----:B------:R-:W2:Y:S02]  /*10280*/  LDL.LU.64 R22, [R1+0x508] ;  /* 0x0005080001167983 */ /* 0x000ea40000300a00 */
[----:B0-----:R-:W-:Y:S02]  /*10290*/  STL.64 [R1+0x1838], R6 ;  /* 0x0018380601007387 */ /* 0x001fe40000100a00 */
[----:B------:R0:W-:Y:S02]  /*102a0*/  STL.64 [R1+0x1830], R4 ;  /* 0x0018300401007387 */ /* 0x0001e40000100a00 */
[----:B0-----:R-:W2:Y:S01]  /*102b0*/  LDL.LU.64 R4, [R1+0x80] ;  /* 0x0000800001047983 */ /* 0x001ea20000300a00 */
[----:B------:R-:W2:Y:S02]  /*102c0*/  LDL.64 R6, [R1+0x88] ;  /* 0x0000880001067983 */ /* 0x000ea40000100a00 */
[----:B------:R-:W-:-:S02]  /*102d0*/  IMAD.MOV.U32 R8, RZ, RZ, R3 ;  /* 0x000000ffff087224 */ /* 0x000fc400078e0003 */
[----:B------:R-:W-:Y:S01]  /*102e0*/  IMAD.MOV.U32 R9, RZ, RZ, R0 ;  /* 0x000000ffff097224 */ /* 0x000fe200078e0000 */
[C---:B---3--:R-:W-:Y:S01]  /*102f0*/  HMMA.16816.F32 R16, R12.reuse, R24, R16 ;  /* 0x000000180c10723c */ /* 0x048fe20000001810 */
[----:B--2---:R-:W-:Y:S01]  /*10300*/  STL.64 [R1+0x19a0], R6 ;  /* 0x0019a00601007387 */ /* 0x004fe20000100a00 */
[----:B------:R0:W-:Y:S03]  /*10310*/  STL.64 [R1+0x1998], R4 ;  /* 0x0019980401007387 */ /* 0x0001e60000100a00 */
[----:B0-----:R-:W2:Y:S03]  /*10320*/  LDL.LU.64 R4, [R1+0x30] ;  /* 0x0000300001047983 */ /* 0x001ea60000300a00 */
[C---:B------:R-:W-:Y:S01]  /*10330*/  HMMA.16816.F32 R8, R12.reuse, R8, R20 ;  /* 0x000000080c08723c */ /* 0x040fe20000001814 */
[----:B--2---:R0:W-:Y:S04]  /*10340*/  STL.64 [R1+0x19c0], R4 ;  /* 0x0019c00401007387 */ /* 0x0041e80000100a00 */
[----:B0-----:R-:W2:Y:S01]  /*10350*/  LDL.LU.64 R4, [R1+0x180] ;  /* 0x0001800001047983 */ /* 0x001ea20000300a00 */
[----:B------:R-:W2:Y:S09]  /*10360*/  LDL.LU.64 R6, [R1+0x188] ;  /* 0x0001880001067983 */ /* 0x000eb20000300a00 */
[----:B------:R0:W-:Y:S02]  /*10370*/  STL.64 [R1+0x1c0], R16 ;  /* 0x0001c01001007387 */ /* 0x0001e40000100a00 */
[----:B------:R1:W-:Y:S01]  /*10380*/  STL.64 [R1+0x1c8], R18 ;  /* 0x0001c81201007387 */ /* 0x0003e20000100a00 */
[----:B0-----:R-:W3:Y:S01]  /*10390*/  LDL.LU.64 R16, [R1+0x160] ;  /* 0x0001600001107983 */ /* 0x001ee20000300a00 */
[----:B-1----:R-:W3:Y:S02]  /*103a0*/  LDL.LU.64 R18, [R1+0x168] ;  /* 0x0001680001127983 */ /* 0x002ee40000300a00 */
[----:B------:R-:W2:Y:S02]  /*103b0*/  LDL.LU.64 R22, [R1+0x1a00] ;  /* 0x001a000001167983 */ /* 0x000ea40000300a00 */
[----:B------:R-:W2:Y:S01]  /*103c0*/  LDL.LU.64 R20, [R1+0x19f8] ;  /* 0x0019f80001147983 */ /* 0x000ea20000300a00 */
[----:B------:R0:W-:Y:S01]  /*103d0*/  STL.64 [R1+0x1b0], R8 ;  /* 0x0001b00801007387 */ /* 0x0001e20000100a00 */
[----:B------:R-:W-:Y:S03]  /*103e0*/  STL.64 [R1+0x1b8], R10 ;  /* 0x0001b80a01007387 */ /* 0x000fe60000100a00 */
[----:B0-----:R-:W2:Y:S02]  /*103f0*/  LDL.LU.64 R8, [R1+0x19f0] ;  /* 0x0019f00001087983 */ /* 0x001ea40000300a00 */
[----:B--2---:R-:W-:Y:S01]  /*10400*/  HMMA.16816.F32 R20, R12, R8, R20 ;  /* 0x000000080c14723c */ /* 0x004fe20000001814 */
[----:B------:R-:W-:-:S02]  /*10410*/  IMAD.MOV.U32 R3, RZ, RZ, R8 ;  /* 0x000000ffff037224 */ /* 0x000fc400078e0008 */
[----:B------:R-:W-:Y:S11]  /*10420*/  IMAD.MOV.U32 R0, RZ, RZ, R9 ;  /* 0x000000ffff007224 */ /* 0x000ff600078e0009 */
[----:B------:R-:W-:Y:S09]  /*10430*/  @!UPT UIADD3 URZ, URZ, URZ, URZ ;  /* 0x0000003f3f3ff290 */ /* 0x000ff2000fffe03f */
[----:B------:R-:W-:Y:S01]  /*10440*/  STL.64 [R1+0x1a0], R20 ;  /* 0x0001a01401007387 */ /* 0x000fe20000100a00 */
[----:B------:R0:W-:Y:S03]  /*10450*/  STL.64 [R1+0x1a8], R22 ;  /* 0x0001a81601007387 */ /* 0x0001e60000100a00 */
[----:B0-----:R-:W2:Y:S01]  /*10460*/  LDL.LU.64 R22, [R1+0x19e8] ;  /* 0x0019e80001167983 */ /* 0x001ea20000300a00 */
[----:B------:R-:W2:Y:S02]  /*10470*/  LDL.LU.64 R20, [R1+0x19e0] ;  /* 0x0019e00001147983 */ /* 0x000ea40000300a00 */
[----:B------:R-:W2:Y:S02]  /*10480*/  LDL.LU.64 R10, [R1+0x19d8] ;  /* 0x0019d800010a7983 */ /* 0x000ea40000300a00 */
[----:B------:R-:W2:Y:S02]  /*10490*/  LDL.LU.64 R8, [R1+0x19d0] ;  /* 0x0019d00001087983 */ /* 0x000ea40000300a00 */
[----:B--2---:R-:W-:Y:S11]  /*104a0*/  HMMA.16816.F32 R20, R12, R8, R20 ;  /* 0x000000080c14723c */ /* 0x004ff60000001814 */
[----:B------:R-:W-:Y:S11]  /*104b0*/  @!UPT UIADD3 URZ, URZ, URZ, URZ ;  /* 0x0000003f3f3ff290 */ /* 0x000ff6000fffe03f */
[----:B------:R-:W-:Y:S01]  /*104c0*/  @!UPT UIADD3 URZ, URZ, URZ, URZ ;  /* 0x0000003f3f3ff290 */ /* 0x000fe2000fffe03f */
[----:B------:R0:W-:Y:S01]  /*104d0*/  STL.64 [R1+0x190], R20 ;  /* 0x0001901401007387 */ /* 0x0001e20000100a00 */
[----:B------:R-:W-:Y:S03]  /*104e0*/  STL.64 [R1+0x198], R22 ;  /* 0x0001981601007387 */ /* 0x000fe60000100a00 */
[----:B0-----:R-:W2:Y:S01]  /*104f0*/  LDL.LU.64 R20, [R1+0x19c8] ;  /* 0x0019c80001147983 */ /* 0x001ea20000300a00 */
[----:B------:R-:W-:Y:S02]  /*10500*/  STL.64 [R1+0x1958], R10 ;  /* 0x0019580a01007387 */ /* 0x000fe40000100a00 */
[----:B------:R0:W-:Y:S02]  /*10510*/  STL.64 [R1+0x1950], R8 ;  /* 0x0019500801007387 */ /* 0x0001e40000100a00 */
[----:B0-----:R-:W-:Y:S02]  /*10520*/  IMAD.MOV.U32 R8, RZ, RZ, R3 ;  /* 0x000000ffff087224 */ /* 0x001fe400078e0003 */
[----:B------:R-:W-:-:S05]  /*10530*/  IMAD.MOV.U32 R9, RZ, RZ, R0 ;  /* 0x000000ffff097224 */ /* 0x000fca00078e0000 */
[----:B------:R0:W-:Y:S04]  /*10540*/  STL.64 [R1+0x1970], R8 ;  /* 0x0019700801007387 */ /* 0x0001e80000100a00 */
[----:B0-----:R-:W3:Y:S01]  /*10550*/  LDL.LU.64 R8, [R1+0x490] ;  /* 0x0004900001087983 */ /* 0x001ee20000300a00 */
[----:B------:R-:W3:Y:S01]  /*10560*/  LDL.LU.64 R10, [R1+0x498] ;  /* 0x00049800010a7983 */ /* 0x000ee20000300a00 */
[C---:B--2---:R-:W-:Y:S01]  /*10570*/  HMMA.16816.F32 R4, R12.reuse, R20, R4 ;  /* 0x000000140c04723c */ /* 0x044fe20000001804 */
[----:B------:R-:W-:Y:S02]  /*10580*/  IMAD.MOV.U32 R3, RZ, RZ, R20 ;  /* 0x000000ffff037224 */ /* 0x000fe400078e0014 */
[----:B------:R-:W-:Y:S11]  /*10590*/  IMAD.MOV.U32 R0, RZ, RZ, R21 ;  /* 0x000000ffff007224 */ /* 0x000ff600078e0015 */
[----:B------:R-:W-:Y:S09]  /*105a0*/  @!UPT UIADD3 URZ, URZ, URZ, URZ ;  /* 0x0000003f3f3ff290 */ /* 0x000ff2000fffe03f */
[----:B------:R0:W-:Y:S01]  /*105b0*/  STL.64 [R1+0x180], R4 ;  /* 0x0001800401007387 */ /* 0x0001e20000100a00 */
[----:B------:R-:W-:Y:S03]  /*105c0*/  STL.64 [R1+0x188], R6 ;  /* 0x0001880601007387 */ /* 0x000fe60000100a00 */
[----:B0-----:R-:W2:Y:S01]  /*105d0*/  LDL.LU.64 R4, [R1+0x19c0] ;  /* 0x0019c00001047983 */ /* 0x001ea20000300a00 */
[----:B------:R-:W2:Y:S02]  /*105e0*/  LDL.LU.64 R22, [R1+0x19b8] ;  /* 0x0019b80001167983 */ /* 0x000ea40000300a00 */
[----:B------:R-:W2:Y:S02]  /*105f0*/  LDL.LU.64 R20, [R1+0x19b0] ;  /* 0x0019b00001147983 */ /* 0x000ea40000300a00 */
[C---:B--2---:R-:W-:Y:S11]  /*10600*/  HMMA.16816.F32 R20, R12.reuse, R4, R20 ;  /* 0x000000040c14723c */ /* 0x044ff60000001814 */
[----:B------:R-:W-:Y:S11]  /*10610*/  @!UPT UIADD3 URZ, URZ, URZ, URZ ;  /* 0x0000003f3f3ff290 */ /* 0x000ff6000fffe03f */
[----:B------:R-:W-:Y:S01]  /*10620*/  @!UPT UIADD3 URZ, URZ, URZ, URZ ;  /* 0x0000003f3f3ff290 */ /* 0x000fe2000fffe03f */
[----:B------:R0:W-:Y:S01]  /*10630*/  STL.64 [R1+0x170], R20 ;  /* 0x0001701401007387 */ /* 0x0001e20000100a00 */
[----:B------:R1:W-:Y:S03]  /*10640*/  STL.64 [R1+0x178], R22 ;  /* 0x0001781601007387 */ /* 0x0003e60000100a00 */
[----:B0-----:R-:W3:Y:S01]  /*10650*/  LDL.LU.64 R20, [R1+0x19a8] ;  /* 0x0019a80001147983 */ /* 0x001ee20000300a00 */
[----:B-1----:R-:W-:Y:S02]  /*10660*/  IMAD.MOV.U32 R23, RZ, RZ, R4 ;  /* 0x000000ffff177224 */ /* 0x002fe400078e0004 */
[----:B------:R-:W-:Y:S02]  /*10670*/  IMAD.MOV.U32 R22, RZ, RZ, R5 ;  /* 0x000000ffff167224 */ /* 0x000fe400078e0005 */
[----:B------:R-:W2:Y:S01]  /*10680*/  LDL.LU.64 R6, [R1+0x19a0] ;  /* 0x0019a00001067983 */ /* 0x000ea20000300a00 */
[----:B------:R-:W2:Y:S01]  /*10690*/  LDL.LU.64 R4, [R1+0x1998] ;  /* 0x0019980001047983 */ /* 0x000ea20000300a00 */
[C---:B---3--:R-:W-:Y:S08]  /*106a0*/  HMMA.16816.F32 R16, R12.reuse, R20, R16 ;  /* 0x000000140c10723c */ /* 0x048ff00000001810 */
[----:B--2---:R-:W-:Y:S11]  /*106b0*/  HMMA.16816.F32 R12, R12, R4, R8 ;  /* 0x000000040c0c723c */ /* 0x004ff60000001808 */
[----:B------:R-:W-:Y:S04]  /*106c0*/  @!UPT UIADD3 URZ, URZ, URZ, URZ ;  /* 0x0000003f3f3ff290 */ /* 0x000fe8000fffe03f */
[----:B------:R-:W-:Y:S01]  /*106d0*/  STL.64 [R1+0x160], R16 ;  /* 0x0001601001007387 */ /* 0x000fe20000100a00 */
[----:B------:R0:W-:Y:S03]  /*106e0*/  STL.64 [R1+0x168], R18 ;  /* 0x0001681201007387 */ /* 0x0001e60000100a00 */
[----:B0-----:R-:W2:Y:S01]  /*106f0*/  LDL.LU.64 R18, [R1+0x1990] ;  /* 0x0019900001127983 */ /* 0x001ea20000300a00 */
[----:B------:R-:W2:Y:S02]  /*10700*/  LDL.LU.64 R16, [R1+0x1988] ;  /* 0x0019880001107983 */ /* 0x000ea40000300a00 */
[----:B------:R0:W-:Y:S02]  /*10710*/  STL.64 [R1+0x1918], R20 ;  /* 0x0019181401007387 */ /* 0x0001e40000100a00 */
[----:B0-----:R-:W-:Y:S02]  /*10720*/  IMAD.MOV.U32 R20, RZ, RZ, R23 ;  /* 0x000000ffff147224 */ /* 0x001fe400078e0017 */
[----:B------:R-:W-:-:S05]  /*10730*/  IMAD.MOV.U32 R21, RZ, RZ, R22 ;  /* 0x000000ffff157224 */ /* 0x000fca00078e0016 */
[----:B------:R0:W-:Y:S02]  /*10740*/  STL.64 [R1+0x1930], R20 ;  /* 0x0019301401007387 */ /* 0x0001e40000100a00 */
[----:B0-----:R-:W-:Y:S02]  /*10750*/  IMAD.MOV.U32 R20, RZ, RZ, R3 ;  /* 0x000000ffff147224 */ /* 0x001fe400078e0003 */
[----:B------:R-:W-:-:S05]  /*10760*/  IMAD.MOV.U32 R21, RZ, RZ, R0 ;  /* 0x000000ffff157224 */ /* 0x000fca00078e0000 */
[----:B------:R-:W-:Y:S01]  /*10770*/  STL.64 [R1+0x1948], R20 ;  /* 0x0019481401007387 */ /* 0x000fe20000100a00 */
[----:B------:R-:W3:Y:S02]  /*10780*/  LDL.LU.64 R8, [R1+0x150] ;  /* 0x0001500001087983 */ /* 0x000ee40000300a00 */
[----:B------:R-:W2:Y:S02]  /*10790*/  LDL.LU.64 R10, [R1+0x158] ;  /* 0x00015800010a7983 */ /* 0x000ea40000300a00 */
[----:B------:R-:W-:Y:S01]  /*107a0*/  STL.64 [R1+0xb0], R12 ;  /* 0x0000b00c01007387 */ /* 0x000fe20000100a00 */
[----:B------:R-:W-:Y:S04]  /*107b0*/  STL.64 [R1+0xb8], R14 ;  /* 0x0000b80e01007387 */ /* 0x000fe80000100a00 */
[----:B--2---:R-:W-:Y:S01]  /*107c0*/  STL.64 [R1+0x1980], R10 ;  /* 0x0019800a01007387 */ /* 0x004fe20000100a00 */
[----:B---3--:R0:W-:Y:S03]  /*107d0*/  STL.64 [R1+0x1978], R8 ;  /* 0x0019780801007387 */ /* 0x0081e60000100a00 */
[----:B0-----:R-:W2:Y:S01]  /*107e0*/  LDL.LU.64 R8, [R1+0x480] ;  /* 0x0004800001087983 */ /* 0x001ea20000300a00 */
[----:B------:R-:W2:Y:S02]  /*107f0*/  LDL.LU.64 R10, [R1+0x488] ;  /* 0x00048800010a7983 */ /* 0x000ea40000300a00 */
[----:B------:R-:W3:Y:S02]  /*10800*/  LDL.LU.64 R20, [R1+0x50] ;  /* 0x0000500001147983 */ /* 0x000ee40000300a00 */
[----:B------:R-:W2:Y:S02]  /*10810*/  LDL.LU.64 R22, [R1+0x58] ;  /* 0x0000580001167983 */ /* 0x000ea40000300a00 */
[----:B--2---:R-:W-:Y:S01]  /*10820*/  STL.64 [R1+0x1968], R22 ;  /* 0x0019681601007387 */ /* 0x004fe20000100a00 */
[----:B---3--:R0:W-:Y:S03]  /*10830*/  STL.64 [R1+0x1960], R20 ;  /* 0x0019601401007387 */ /* 0x0081e60000100a00 */
[----:B0-----:R-:W2:Y:S01]  /*10840*/  LDL.LU.64 R20, [R1+0x60] ;  /* 0x0000600001147983 */ /* 0x001ea20000300a00 */
[----:B------:R-:W2:Y:S02]  /*10850*/  LDL.LU.64 R22, [R1+0x68] ;  /* 0x0000680001167983 */ /* 0x000ea40000300a00 */
[----:B------:R-:W-:Y:S02]  /*10860*/  STL.64 [R1+0x1910], R6 ;  /* 0x0019100601007387 */ /* 0x000fe40000100a00 */
[----:B------:R0:W-:Y:S02]  /*10870*/  STL.64 [R1+0x1908], R4 ;  /* 0x0019080401007387 */ /* 0x0001e40000100a00 */
[----:B0-----:R-:W3:Y:S01]  /*10880*/  LDL.LU.64 R4, [R1+0x120] ;  /* 0x0001200001047983 */ /* 0x001ee20000300a00 */
[----:B------:R-:W2:Y:S01]  /*10890*/  LDL.LU.64 R6, [R1+0x128] ;  /* 0x0001280001067983 */ /* 0x000ea20000300a00 */
[C---:B------:R-:W-:Y:S02]  /*108a0*/  HMMA.16816.F32 R8, R16.reuse, R24, R8 ;  /* 0x000000181008723c */ /* 0x040fe40000001808 */
[----:B--2---:R-:W-:Y:S01]  /*108b0*/  STL.64 [R1+0x1928], R6 ;  /* 0x0019280601007387 */ /* 0x004fe20000100a00 */
[----:B---3--:R0:W-:Y:S03]  /*108c0*/  STL.64 [R1+0x1920], R4 ;  /* 0x0019200401007387 */ /* 0x0081e60000100a00 */
[----:B0-----:R-:W2:Y:S01]  /*108d0*/  LDL.LU.64 R4, [R1+0x130] ;  /* 0x0001300001047983 */ /* 0x001ea20000300a00 */
[----:B------:R-:W3:Y:S03]  /*108e0*/  LDL.LU.64 R6, [R1+0x138] ;  /* 0x0001380001067983 */ /* 0x000ee60000300a00 */
[----:B---3--:R-:W-:Y:S01]  /*108f0*/  STL.64 [R1+0x1940], R6 ;  /* 0x0019400601007387 */ /* 0x008fe20000100a00 */
[----:B--2---:R0:W-:Y:S03]  /*10900*/  STL.64 [R1+0x1938], R4 ;  /* 0x0019380401007387 */ /* 0x0041e60000100a00 */
[----:B0-----:R-:W2:Y:S01]  /*10910*/  LDL.LU.64 R4, [R1+0x140] ;  /* 0x0001400001047983 */ /* 0x001ea20000300a00 */
[----:B------:R-:W2:Y:S02]  /*10920*/  LDL.LU.64 R6, [R1+0x148] ;  /* 0x0001480001067983 */ /* 0x000ea40000300a00 */
[----:B------:R-:W3:Y:S02]  /*10930*/  LDL.LU.64 R12, [R1+0x10] ;  /* 0x00001000010c7983 */ /* 0x000ee40000300a00 */
[----:B------:R-:W2:Y:S04]  /*10940*/  LDL.64 R14, [R1+0x18] ;  /* 0x00001800010e7983 */ /* 0x000ea80000100a00 */
[----:B------:R-:W-:Y:S01]  /*10950*/  STL.64 [R1+0xa0], R8 ;  /* 0x0000a00801007387 */ /* 0x000fe20000100a00 */
[----:B------:R0:W-:Y:S03]  /*10960*/  STL.64 [R1+0xa8], R10 ;  /* 0x0000a80a01007387 */ /* 0x0001e60000100a00 */
[----:B0-----:R-:W3:Y:S01]  /*10970*/  LDL.LU.64 R10, [R1+0x1980] ;  /* 0x00198000010a7983 */ /* 0x001ee20000300a00 */
[----:B------:R-:W3:Y:S02]  /*10980*/  LDL.LU.64 R8, [R1+0x1978] ;  /* 0x0019780001087983 */ /* 0x000ee40000300a00 */
[C---:B---3--:R-:W-:Y:S11]  /*10990*/  HMMA.16816.F32 R8, R16.reuse, R12, R8 ;  /* 0x0000000c1008723c */ /* 0x048ff60000001808 */
[----:B------:R-:W-:Y:S11]  /*109a0*/  @!UPT UIADD3 URZ, URZ, URZ, URZ ;  /* 0x0000003f3f3ff290 */ /* 0x000ff6000fffe03f */
[----:B------:R-:W-:Y:S01]  /*109b0*/  @!UPT UIADD3 URZ, URZ, URZ, URZ ;  /* 0x0000003f3f3ff290 */ /* 0x000fe2000fffe03f */
[----:B------:R0:W-:Y:S01]  /*109c0*/  STL.64 [R1+0x90], R8 ;  /* 0x0000900801007387 */ /* 0x0001e20000100a00 */
[----:B------:R1:W-:Y:S03]  /*109d0*/  STL.64 [R1+0x98], R10 ;  /* 0x0000980a01007387 */ /* 0x0003e60000100a00 */
[----:B0-----:R-:W1:Y:S02]  /*109e0*/  LDL.LU.64 R8, [R1+0x1970] ;  /* 0x0019700001087983 */ /* 0x001e640000300a00 */
[C---:B-1----:R-:W-:Y:S02]  /*109f0*/  HMMA.16816.F32 R8, R16.reuse, R8, R20 ;  /* 0x000000081008723c */ /* 0x042fe40000001814 */
[----:B------:R-:W3:Y:S01]  /*10a00*/  LDL.LU.64 R22, [R1+0x1968] ;  /* 0x0019680001167983 */ /* 0x000ee20000300a00 */
[----:B------:R-:W3:Y:S11]  /*10a10*/  LDL.LU.64 R20, [R1+0x1960] ;  /* 0x0019600001147983 */ /* 0x000ef60000300a00 */
[----:B------:R-:W-:Y:S09]  /*10a20*/  @!UPT UIADD3 URZ, URZ, URZ, URZ ;  /* 0x0000003f3f3ff290 */ /* 0x000ff2000fffe03f */
[----:B------:R-:W-:Y:S01]  /*10a30*/  STL.64 [R1+0x60], R8 ;  /* 0x0000600801007387 */ /* 0x000fe20000100a00 */
[----:B------:R0:W-:Y:S03]  /*10a40*/  STL.64 [R1+0x68], R10 ;  /* 0x0000680a01007387 */ /* 0x0001e60000100a00 */
[----:B0-----:R-:W2:Y:S01]  /*10a50*/  LDL.LU.64 R10, [R1+0x1958] ;  /* 0x00195800010a7983 */ /* 0x001ea20000300a00 */
[----:B------:R-:W3:Y:S02]  /*10a60*/  LDL.LU.64 R8, [R1+0x1950] ;  /* 0x0019500001087983 */ /* 0x000ee40000300a00 */
[C---:B---3--:R-:W-:Y:S11]  /*10a70*/  HMMA.16816.F32 R20, R16.reuse, R8, R20 ;  /* 0x000000081014723c */ /* 0x048ff60000001814 */
[----:B------:R-:W-:Y:S11]  /*10a80*/  @!UPT UIADD3 URZ, URZ, URZ, URZ ;  /* 0x0000003f3f3ff290 */ /* 0x000ff6000fffe03f */
[----:B------:R-:W-:Y:S01]  /*10a90*/  @!UPT UIADD3 URZ, URZ, URZ, URZ ;  /* 0x0000003f3f3ff290 */ /* 0x000fe2000fffe03f */
[----:B------:R0:W-:Y:S01]  /*10aa0*/  STL.64 [R1+0x50], R20 ;  /* 0x0000501401007387 */ /* 0x0001e20000100a00 */
[----:B------:R-:W-:Y:S03]  /*10ab0*/  STL [R1+0x58], R22 ;  /* 0x0000581601007387 */ /* 0x000fe60000100800 */
[----:B0-----:R-:W3:Y:S01]  /*10ac0*/  LDL.LU.64 R20, [R1+0x1948] ;  /* 0x0019480001147983 */ /* 0x001ee20000300a00 */
[----:B------:R-:W-:Y:S02]  /*10ad0*/  IMAD.MOV.U32 R29, RZ, RZ, R23 ;  /* 0x000000ffff1d7224 */ /* 0x000fe400078e0017 */
[----:B--2---:R0:W-:Y:S02]  /*10ae0*/  STL.64 [R1+0x18d8], R10 ;  /* 0x0018d80a01007387 */ /* 0x0041e40000100a00 */
[----:B------:R-:W2:Y:S01]  /*10af0*/  LDL.LU.64 R8, [R1+0x110] ;  /* 0x0001100001087983 */ /* 0x000ea20000300a00 */
[----:B0-----:R-:W2:Y:S01]  /*10b00*/  LDL.LU.64 R10, [R1+0x118] ;  /* 0x00011800010a7983 */ /* 0x001ea20000300a00 */
[----:B------:R-:W-:Y:S01]  /*10b10*/  STL [R1+0x15c8], R29 ;  /* 0x0015c81d01007387 */ /* 0x000fe20000100800 */
[C---:B---3--:R-:W-:Y:S02]  /*10b20*/  HMMA.16816.F32 R20, R16.reuse, R20, R4 ;  /* 0x000000141014723c */ /* 0x048fe40000001804 */
[----:B------:R-:W3:Y:S01]  /*10b30*/  LDL.LU.64 R6, [R1+0x1940] ;  /* 0x0019400001067983 */ /* 0x000ee20000300a00 */
[----:B------:R-:W3:Y:S11]  /*10b40*/  LDL.LU.64 R4, [R1+0x1938] ;  /* 0x0019380001047983 */ /* 0x000ef60000300a00 */
[----:B------:R-:W-:Y:S09]  /*10b50*/  @!UPT UIADD3 URZ, URZ, URZ, URZ ;  /* 0x0000003f3f3ff290 */ /* 0x000ff2000fffe03f */
[----:B------:R0:W-:Y:S01]  /*10b60*/  STL.64 [R1+0x140], R20 ;  /* 0x0001401401007387 */ /* 0x0001e20000100a00 */
[----:B------:R3:W-:Y:S03]  /*10b70*/  STL.64 [R1+0x148], R22 ;  /* 0x0001481601007387 */ /* 0x0007e60000100a00 */
[----:B0-----:R-:W3:Y:S02]  /*10b80*/  LDL.LU.64 R20, [R1+0x1930] ;  /* 0x0019300001147983 */ /* 0x001ee40000300a00 */
[----:B---3--:R-:W-:Y:S02]  /*10b90*/  HMMA.16816.F32 R20, R16, R20, R4 ;  /* 0x000000141014723c */ /* 0x008fe40000001804 */
[----:B------:R-:W3:Y:S01]  /*10ba0*/  LDL.LU.64 R6, [R1+0x1928] ;  /* 0x0019280001067983 */ /* 0x000ee20000300a00 */
[----:B------:R-:W3:Y:S11]  /*10bb0*/  LDL.LU.64 R4, [R1+0x1920] ;  /* 0x0019200001047983 */ /* 0x000ef60000300a00 */
[----:B------:R-:W-:Y:S09]  /*10bc0*/  @!UPT UIADD3 URZ, URZ, URZ, URZ ;  /* 0x0000003f3f3ff290 */ /* 0x000ff2000fffe03f */
[----:B------:R0:W-:Y:S01]  /*10bd0*/  STL.64 [R1+0x130], R20 ;  /* 0x0001301401007387 */ /* 0x0001e20000100a00 */
[----:B------:R3:W-:Y:S03]  /*10be0*/  STL [R1+0x138], R22 ;  /* 0x0001381601007387 */ /* 0x0007e60000100800 */
[----:B0-----:R-:W3:Y:S01]  /*10bf0*/  LDL.LU.64 R20, [R1+0x1918] ;  /* 0x0019180001147983 */ /* 0x001ee20000300a00 */
[----:B------:R-:W-:-:S05]  /*10c00*/  IMAD.MOV.U32 R29, RZ, RZ, R23 ;  /* 0x000000ffff1d7224 */ /* 0x000fca00078e0017 */
[----:B------:R-:W-:Y:S01]  /*10c10*/  STL [R1+0x17b0], R29 ;  /* 0x0017b01d01007387 */ /* 0x000fe20000100800 */
[C---:B---3--:R-:W-:Y:S03]  /*10c20*/  HMMA.16816.F32 R20, R16.reuse, R20, R4 ;  /* 0x000000141014723c */ /* 0x048fe60000001804 */
[----:B------:R-:W3:Y:S01]  /*10c30*/  LDL.LU.64 R6, [R1+0x1910] ;  /* 0x0019100001067983 */ /* 0x000ee20000300a00 */
[----:B------:R-:W2:Y:S11]  /*10c40*/  LDL.LU.64 R4, [R1+0x1908] ;  /* 0x0019080001047983 */ /* 0x000eb60000300a00 */
[----:B------:R-:W-:Y:S09]  /*10c50*/  @!UPT UIADD3 URZ, URZ, URZ, URZ ;  /* 0x0000003f3f3ff290 */ /* 0x000ff2000fffe03f */
[----:B------:R-:W-:Y:S02]  /*10c60*/  IMAD.MOV.U32 R0, RZ, RZ, R23 ;  /* 0x000000ffff007224 */ /* 0x000fe400078e0017 */
[----:B------:R-:W-:Y:S02]  /*10c70*/  IMAD.MOV.U32 R3, RZ, RZ, R22 ;  /* 0x000000ffff037224 */ /* 0x000fe400078e0016 */
[----:B------:R-:W-:Y:S01]  /*10c80*/  IMAD.MOV.U32 R28, RZ, RZ, R21 ;  /* 0x000000ffff1c7224 */ /* 0x000fe200078e0015 */
[----:B------:R0:W-:Y:S01]  /*10c90*/  STL [R1+0x150], R20 ;  /* 0x0001501401007387 */ /* 0x0001e20000100800 */
[----:B------:R-:W4:Y:S03]  /*10ca0*/  LDL.LU.64 R22, [R1+0x1900] ;  /* 0x0019000001167983 */ /* 0x000f260000300a00 */
[----:B0-----:R-:W4:Y:S01]  /*10cb0*/  LDL.LU.64 R20, [R1+0x18f8] ;  /* 0x0018f80001147983 */ /* 0x001f220000300a00 */
[----:B------:R-:W-:Y:S02]  /*10cc0*/  STL [R1+0x17bc], R0 ;  /* 0x0017bc0001007387 */ /* 0x000fe40000100800 */
[----:B------:R-:W-:Y:S02]  /*10cd0*/  STL [R1+0x17b8], R3 ;  /* 0x0017b80301007387 */ /* 0x000fe40000100800 */
[----:B------:R-:W-:Y:S01]  /*10ce0*/  STL [R1+0x17b4], R28 ;  /* 0x0017b41c01007387 */ /* 0x000fe20000100800 */
[----:B--2---:R-:W-:Y:S01]  /*10cf0*/  HMMA.16816.F32 R16, R16, R4, R8 ;  /* 0x000000041010723c */ /* 0x004fe20000001808 */
[----:B------:R-:W2:Y:S04]  /*10d00*/  LDL.64 R10, [R1+0x8] ;  /* 0x00000800010a7983 */ /* 0x000ea80000100a00 */
[----:B--2---:R-:W-:Y:S11]  /*10d10*/  STL.64 [R1+0x18f0], R10 ;  /* 0x0018f00a01007387 */ /* 0x004ff60000100a00 */
[----:B------:R-:W-:Y:S07]  /*10d20*/  @!UPT UIADD3 URZ, URZ, URZ, URZ ;  /* 0x0000003f3f3ff290 */ /* 0x000fee000fffe03f */
[----:B------:R-:W-:Y:S02]  /*10d30*/  STL.64 [R1+0x110], R16 ;  /* 0x0001101001007387 */ /* 0x000fe40000100a00 */
[----:B------:R-:W-:Y:S02]  /*10d40*/  STL.64 [R1+0x118], R18 ;  /* 0x0001181201007387 */ /* 0x000fe40000100a00 */
[----:B---3--:R0:W-:Y:S01]  /*10d50*/  STL.64 [R1+0x18b8], R6 ;  /* 0x0018b80601007387 */ /* 0x0081e20000100a00 */
[----:B------:R-:W4:Y:S01]  /*10d60*/  LDL.LU R4, [R1+0x270] ;  /* 0x0002700001047983 */ /* 0x000f220000300800 */
[----:B------:R-:W4:Y:S03]  /*10d70*/  LDL.LU R5, [R1+0x274] ;  /* 0x0002740001057983 */ /* 0x000f260000300800 */
[----:B0-----:R-:W4:Y:S01]  /*10d80*/  LDL.LU R6, [R1+0x278] ;  /* 0x0002780001067983 */ /* 0x001f220000300800 */
[----:B------:R-:W4:Y:S02]  /*10d90*/  LDL.LU R7, [R1+0x27c] ;  /* 0x00027c0001077983 */ /* 0x000f240000300800 */
[----:B------:R-:W2:Y:S02]  /*10da0*/  LDL R18, [R1+0x48] ;  /* 0x0000480001127983 */ /* 0x000ea40000100800 */
[----:B------:R-:W2:Y:S01]  /*10db0*/  LDL R19, [R1+0x4c] ;  /* 0x00004c0001137983 */ /* 0x000ea20000100800 */
[----:B------:R-:W3:Y:S01]  /*10dc0*/  LDL.LU R8, [R1+0x360] ;  /* 0x0003600001087983 */ /* 0x000ee20000300800 */
[----:B------:R-:W3:Y:S02]  /*10dd0*/  LDL.LU R9, [R1+0x364] ;  /* 0x0003640001097983 */ /* 0x000ee40000300800 */
[----:B------:R-:W3:Y:S02]  /*10de0*/  LDL.LU R10, [R1+0x368] ;  /* 0x00036800010a7983 */ /* 0x000ee40000300800 */
[----:B------:R-:W3:Y:S01]  /*10df0*/  LDL.LU R11, [R1+0x36c] ;  /* 0x00036c00010b7983 */ /* 0x000ee20000300800 */
[----:B--2---:R0:W-:Y:S01]  /*10e00*/  STL.64 [R1+0x18d0], R18 ;  /* 0x0018d01201007387 */ /* 0x0041e20000100a00 */
[----:B------:R-:W2:Y:S02]  /*10e10*/  LDL.LU R16, [R1+0x340] ;  /* 0x0003400001107983 */ /* 0x000ea40000300800 */
[----:B------:R-:W2:Y:S01]  /*10e20*/  LDL.LU R17, [R1+0x344] ;  /* 0x0003440001117983 */ /* 0x000ea20000300800 */
[----:B0-----:R-:W2:Y:S01]  /*10e30*/  LDL.LU R18, [R1+0x348] ;  /* 0x0003480001127983 */ /* 0x001ea20000300800 */
[----:B------:R-:W2:Y:S01]  /*10e40*/  LDL.LU R19, [R1+0x34c] ;  /* 0x00034c0001137983 */ /* 0x000ea20000300800 */
[----:B----4-:R-:W-:Y:S01]  /*10e50*/  HMMA.16816.F32 R4, R20, R26, R4 ;  /* 0x0000001a1404723c */ /* 0x010fe20000001804 */
[----:B------:R-:W-:-:S02]  /*10e60*/  IMAD.MOV.U32 R29, RZ, RZ, R26 ;  /* 0x000000ffff1d7224 */ /* 0x000fc400078e001a */
[----:B------:R-:W-:Y:S01]  /*10e70*/  IMAD.MOV.U32 R28, RZ, RZ, R27 ;  /* 0x000000ffff1c7224 */ /* 0x000fe200078e001b */
[----:B--2---:R-:W-:Y:S01]  /*10e80*/  STL.64 [R1+0x18e8], R18 ;  /* 0x0018e81201007387 */ /* 0x004fe20000100a00 */
[----:B------:R0:W-:Y:S03]  /*10e90*/  STL.64 [R1+0x18e0], R16 ;  /* 0x0018e01001007387 */ /* 0x0001e60000100a00 */
[----:B0-----:R-:W2:Y:S01]  /*10ea0*/  LDL.LU R16, [R1+0x350] ;  /* 0x0003500001107983 */ /* 0x001ea20000300800 */
[----:B------:R-:W2:Y:S02]  /*10eb0*/  LDL.LU R17, [R1+0x354] ;  /* 0x0003540001117983 */ /* 0x000ea40000300800 */
[----:B------:R-:W2:Y:S02]  /*10ec0*/  LDL.LU R18, [R1+0x358] ;  /* 0x0003580001127983 */ /* 0x000ea40000300800 */
[----:B------:R-:W2:Y:S10]  /*10ed0*/  LDL.LU R19, [R1+0x35c] ;  /* 0x00035c0001137983 */ /* 0x000eb40000300800 */
[----:B------:R0:W-:Y:S01]  /*10ee0*/  STL.64 [R1+0x120], R4 ;  /* 0x0001200401007387 */ /* 0x0001e20000100a00 */
[----:B------:R1:W-:Y:S02]  /*10ef0*/  STL.64 [R1+0x128], R6 ;  /* 0x0001280601007387 */ /* 0x0003e40000100a00 */
[----:B------:R-:W4:Y:S02]  /*10f00*/  LDL.LU R24, [R1+0x260] ;  /* 0x0002600001187983 */ /* 0x000f240000300800 */
[----:B------:R-:W4:Y:S01]  /*10f10*/  LDL.LU R25, [R1+0x264] ;  /* 0x0002640001197983 */ /* 0x000f220000300800 */
[----:B------:R-:W2:Y:S01]  /*10f20*/  LDL.LU R26, [R1+0x268] ;  /* 0x00026800011a7983 */ /* 0x000ea20000300800 */
[----:B------:R-:W2:Y:S03]  /*10f30*/  LDL.LU R27, [R1+0x26c] ;  /* 0x00026c00011b7983 */ /* 0x000ea60000300800 */
[----:B0-----:R-:W2:Y:S01]  /*10f40*/  LDL.LU R4, [R1+0x310] ;  /* 0x0003100001047983 */ /* 0x001ea20000300800 */
[----:B------:R-:W2:Y:S02]  /*10f50*/  LDL.LU R5, [R1+0x314] ;  /* 0x0003140001057983 */ /* 0x000ea40000300800 */
[----:B-1----:R-:W2:Y:S02]  /*10f60*/  LDL.LU R6, [R1+0x318] ;  /* 0x0003180001067983 */ /* 0x002ea40000300800 */
[----:B------:R-:W2:Y:S01]  /*10f70*/  LDL.LU R7, [R1+0x31c] ;  /* 0x00031c0001077983 */ /* 0x000ea20000300800 */
[C---:B---3--:R-:W-:Y:S01]  /*10f80*/  HMMA.16816.F32 R8, R20.reuse, R14, R8 ;  /* 0x0000000e1408723c */ /* 0x048fe20000001808 */
[----:B--2---:R-:W-:Y:S01]  /*10f90*/  STL.64 [R1+0x18c8], R6 ;  /* 0x0018c80601007387 */ /* 0x004fe20000100a00 */
[----:B------:R0:W-:Y:S03]  /*10fa0*/  STL.64 [R1+0x18c0], R4 ;  /* 0x0018c00401007387 */ /* 0x0001e60000100a00 */
[----:B0-----:R-:W2:Y:S01]  /*10fb0*/  LDL.LU R4, [R1+0x330] ;  /* 0x0003300001047983 */ /* 0x001ea20000300800 */
[----:B------:R-:W2:Y:S02]  /*10fc0*/  LDL.LU R5, [R1+0x334] ;  /* 0x0003340001057983 */ /* 0x000ea40000300800 */
[----:B------:R-:W2:Y:S02]  /*10fd0*/  LDL.LU R6, [R1+0x338] ;  /* 0x0003380001067983 */ /* 0x000ea40000300800 */
[----:B------:R-:W2:Y:S01]  /*10fe0*/  LDL.LU R7, [R1+0x33c] ;  /* 0x00033c0001077983 */ /* 0x000ea20000300800 */
[----:B------:R0:W-:Y:S01]  /*10ff0*/  STL.64 [R1+0x18b0], R26 ;  /* 0x0018b01a01007387 */ /* 0x0001e20000100a00 */
[----:B----4-:R-:W-:Y:S03]  /*11000*/  STL.64 [R1+0x18a8], R24 ;  /* 0x0018a81801007387 */ /* 0x010fe60000100a00 */
[----:B0-----:R-:W3:Y:S08]  /*11010*/  LDL.64 R26, [R1+0x78] ;  /* 0x00007800011a7983 */ /* 0x001ef00000100a00 */
[----:B------:R-:W-:Y:S02]  /*11020*/  STL.64 [R1+0x270], R8 ;  /* 0x0002700801007387 */ /* 0x000fe40000100a00 */
[----:B------:R0:W-:Y:S02]  /*11030*/  STL.64 [R1+0x278], R10 ;  /* 0x0002780a01007387 */ /* 0x0001e40000100a00 */
[----:B0-----:R-:W4:Y:S01]  /*11040*/  LDL.LU.64 R10, [R1+0x18f0] ;  /* 0x0018f000010a7983 */ /* 0x001f220000300a00 */
[----:B------:R0:W-:Y:S03]  /*11050*/  STL.64 [R1+0x1890], R14 ;  /* 0x0018900e01007387 */ /* 0x0001e60000100a00 */
[----:B0-----:R-:W2:Y:S04]  /*11060*/  LDL R14, [R1+0x38] ;  /* 0x00003800010e7983 */ /* 0x001ea80000100800 */
[----:B------:R-:W2:Y:S01]  /*11070*/  LDL R15, [R1+0x3c] ;  /* 0x00003c00010f7983 */ /* 0x000ea20000100800 */
[----:B----4-:R-:W-:Y:S01]  /*11080*/  HMMA.16816.F32 R16, R20, R10, R16 ;  /* 0x0000000a1410723c */ /* 0x010fe20000001810 */
[----:B------:R-:W-:-:S02]  /*11090*/  IMAD.MOV.U32 R3, RZ, RZ, R10 ;  /* 0x000000ffff037224 */ /* 0x000fc400078e000a */
[----:B------:R-:W-:Y:S11]  /*110a0*/  IMAD.MOV.U32 R0, RZ, RZ, R11 ;  /* 0x000000ffff007224 */ /* 0x000ff600078e000b */
[----:B------:R-:W-:Y:S09]  /*110b0*/  @!UPT UIADD3 URZ, URZ, URZ, URZ ;  /* 0x0000003f3f3ff290 */ /* 0x000ff2000fffe03f */
[----:B------:R-:W-:Y:S01]  /*110c0*/  STL.64 [R1+0x4a0], R16 ;  /* 0x0004a01001007387 */ /* 0x000fe20000100a00 */
[----:B------:R0:W-:Y:S03]  /*110d0*/  STL.64 [R1+0x4a8], R18 ;  /* 0x0004a81201007387 */ /* 0x0001e60000100a00 */
[----:B0-----:R-:W4:Y:S01]  /*110e0*/  LDL.LU.64 R18, [R1+0x18e8] ;  /* 0x0018e80001127983 */ /* 0x001f220000300a00 */
[----:B------:R-:W4:Y:S02]  /*110f0*/  LDL.LU.64 R16, [R1+0x18e0] ;  /* 0x0018e00001107983 */ /* 0x000f240000300a00 */
[----:B------:R-:W4:Y:S02]  /*11100*/  LDL.LU.64 R10, [R1+0x18d8] ;  /* 0x0018d800010a7983 */ /* 0x000f240000300a00 */
[C---:B----4-:R-:W-:Y:S11]  /*11110*/  HMMA.16816.F32 R16, R20.reuse, R10, R16 ;  /* 0x0000000a1410723c */ /* 0x050ff60000001810 */
[----:B------:R-:W-:Y:S11]  /*11120*/  @!UPT UIADD3 URZ, URZ, URZ, URZ ;  /* 0x0000003f3f3ff290 */ /* 0x000ff6000fffe03f */
[----:B------:R-:W-:Y:S01]  /*11130*/  @!UPT UIADD3 URZ, URZ, URZ, URZ ;  /* 0x0000003f3f3ff290 */ /* 0x000fe2000fffe03f */
[----:B------:R-:W-:Y:S01]  /*11140*/  STL.64 [R1+0x360], R16 ;  /* 0x0003601001007387 */ /* 0x000fe20000100a00 */
[----:B------:R-:W-:Y:S02]  /*11150*/  IMAD.MOV.U32 R9, RZ, RZ, R18 ;  /* 0x000000ffff097224 */ /* 0x000fe400078e0012 */
[----:B------:R-:W-:Y:S02]  /*11160*/  IMAD.MOV.U32 R8, RZ, RZ, R19 ;  /* 0x000000ffff087224 */ /* 0x000fe400078e0013 */
[----:B------:R-:W2:Y:S03]  /*11170*/  LDL.LU.64 R18, [R1+0x18d0] ;  /* 0x0018d00001127983 */ /* 0x000ea60000300a00 */
[----:B------:R-:W-:Y:S02]  /*11180*/  STL [R1+0x154c], R8 ;  /* 0x00154c0801007387 */ /* 0x000fe40000100800 */
[----:B------:R-:W-:Y:S01]  /*11190*/  STL [R1+0x1548], R9 ;  /* 0x0015480901007387 */ /* 0x000fe20000100800 */
[C---:B--2---:R-:W-:Y:S11]  /*111a0*/  HMMA.16816.F32 R4, R20.reuse, R18, R4 ;  /* 0x000000121404723c */ /* 0x044ff60000001804 */
[----:B------:R-:W-:Y:S11]  /*111b0*/  @!UPT UIADD3 URZ, URZ, URZ, URZ ;  /* 0x0000003f3f3ff290 */ /* 0x000ff6000fffe03f */
[----:B------:R-:W-:Y:S01]  /*111c0*/  @!UPT UIADD3 URZ, URZ, URZ, URZ ;  /* 0x0000003f3f3ff290 */ /* 0x000fe2000fffe03f */
[----:B------:R-:W-:Y:S01]  /*111d0*/  STL.64 [R1+0x540], R4 ;  /* 0x0005400401007387 */ /* 0x000fe20000100a00 */
[----:B------:R0:W-:Y:S03]  /*111e0*/  STL.64 [R1+0x548], R6 ;  /* 0x0005480601007387 */ /* 0x0001e60000100a00 */
[----:B0-----:R-:W3:Y:S01]  /*111f0*/  LDL.LU.64 R6, [R1+0x18c8] ;  /* 0x0018c80001067983 */ /* 0x001ee20000300a00 */
[----:B------:R-:W3:Y:S02]  /*11200*/  LDL.LU.64 R4, [R1+0x18c0] ;  /* 0x0018c00001047983 */ /* 0x000ee40000300a00 */
[----:B------:R0:W-:Y:S02]  /*11210*/  STL.64 [R1+0x1878], R18 ;  /* 0x0018781201007387 */ /* 0x0001e40000100a00 */
[----:B------:R-:W2:Y:S01]  /*11220*/  LDL.LU R16, [R1+0x320] ;  /* 0x0003200001107983 */ /* 0x000ea20000300800 */
[----:B------:R-:W2:Y:S04]  /*11230*/  LDL.LU R17, [R1+0x324] ;  /* 0x0003240001117983 */ /* 0x000ea80000300800 */
[----:B0-----:R-:W2:Y:S01]  /*11240*/  LDL.LU R18, [R1+0x328] ;  /* 0x0003280001127983 */ /* 0x001ea20000300800 */
[----:B------:R-:W2:Y:S01]  /*11250*/  LDL.LU R19, [R1+0x32c] ;  /* 0x00032c0001137983 */ /* 0x000ea20000300800 */
[C---:B---3--:R-:W-:Y:S08]  /*11260*/  HMMA.16816.F32 R4, R20.reuse, R26, R4 ;  /* 0x0000001a1404723c */ /* 0x048ff00000001804 */
[----:B--2---:R-:W-:Y:S11]  /*11270*/  HMMA.16816.F32 R12, R20, R14, R16 ;  /* 0x0000000e140c723c */ /* 0x004ff60000001810 */
[----:B------:R-:W-:Y:S11]  /*11280*/  @!UPT UIADD3 URZ, URZ, URZ, URZ ;  /* 0x0000003f3f3ff290 */ /* 0x000ff6000fffe03f */
[----:B------:R-:W-:Y:S01]  /*11290*/  @!UPT UIADD3 URZ, URZ, URZ, URZ ;  /* 0x0000003f3f3ff290 */ /* 0x000fe2000fffe03f */
[----:B------:R0:W-:Y:S01]  /*112a0*/  STL.64 [R1+0x5d0], R12 ;  /* 0x0005d00c01007387 */ /* 0x0001e20000100a00 */
[----:B------:R-:W-:Y:S02]  /*112b0*/  IMAD.MOV.U32 R8, RZ, RZ, R14 ;  /* 0x000000ffff087224 */ /* 0x000fe400078e000e */
[----:B------:R-:W-:Y:S01]  /*112c0*/  IMAD.MOV.U32 R9, RZ, RZ, R15 ;  /* 0x000000ffff097224 */ /* 0x000fe200078e000f */
[----:B0-----:R-:W2:Y:S01]  /*112d0*/  LDL.LU R12, [R1+0x250] ;  /* 0x00025000010c7983 */ /* 0x001ea20000300800 */
[----:B------:R-:W2:Y:S02]  /*112e0*/  LDL.LU R13, [R1+0x254] ;  /* 0x00025400010d7983 */ /* 0x000ea40000300800 */
[----:B------:R-:W2:Y:S02]  /*112f0*/  LDL.LU R14, [R1+0x258] ;  /* 0x00025800010e7983 */ /* 0x000ea40000300800 */
[----:B------:R-:W2:Y:S01]  /*11300*/  LDL.LU R15, [R1+0x25c] ;  /* 0x00025c00010f7983 */ /* 0x000ea20000300800 */
[----:B------:R-:W3:Y:S01]  /*11310*/  LDL.LU R16, [R1+0x240] ;  /* 0x0002400001107983 */ /* 0x000ee20000300800 */
[----:B------:R-:W3:Y:S02]  /*11320*/  LDL.LU R17, [R1+0x244] ;  /* 0x0002440001117983 */ /* 0x000ee40000300800 */
[----:B------:R-:W3:Y:S02]  /*11330*/  LDL.LU R18, [R1+0x248] ;  /* 0x0002480001127983 */ /* 0x000ee40000300800 */
[----:B------:R-:W3:Y:S01]  /*11340*/  LDL.LU R19, [R1+0x24c] ;  /* 0x00024c0001137983 */ /* 0x000ee20000300800 */
[----:B------:R-:W-:Y:S01]  /*11350*/  STL.64 [R1+0x1888], R10 ;  /* 0x0018880a01007387 */ /* 0x000fe20000100a00 */
[----:B------:R-:W-:Y:S02]  /*11360*/  STL.64 [R1+0x1880], R8 ;  /* 0x0018800801007387 */ /* 0x000fe40000100a00 */
[----:B------:R0:W-:Y:S02]  /*11370*/  STL.64 [R1+0x660], R4 ;  /* 0x0006600401007387 */ /* 0x0001e40000100a00 */
[----:B------:R1:W-:Y:S02]  /*11380*/  STL.64 [R1+0x668], R6 ;  /* 0x0006680601007387 */ /* 0x0003e40000100a00 */
[----:B0-----:R-:W-:Y:S01]  /*11390*/  IMAD.MOV.U32 R5, RZ, RZ, R26 ;  /* 0x000000ffff057224 */ /* 0x001fe200078e001a */
[----:B-1----:R-:W4:Y:S01]  /*113a0*/  LDL.LU.64 R6, [R1+0x18b8] ;  /* 0x0018b80001067983 */ /* 0x002f220000300a00 */
[----:B------:R-:W-:-:S02]  /*113b0*/  IMAD.MOV.U32 R4, RZ, RZ, R27 ;  /* 0x000000ffff047224 */ /* 0x000fc400078e001b */
[----:B------:R-:W4:Y:S02]  /*113c0*/  LDL.LU.64 R26, [R1+0x18b0] ;  /* 0x0018b000011a7983 */ /* 0x000f240000300a00 */
[----:B------:R-:W4:Y:S02]  /*113d0*/  LDL.LU.64 R24, [R1+0x18a8] ;  /* 0x0018a80001187983 */ /* 0x000f240000300a00 */
[----:B----4-:R-:W-:Y:S01]  /*113e0*/  HMMA.16816.F32 R20, R20, R6, R24 ;  /* 0x000000061414723c */ /* 0x010fe20000001818 */
[----:B------:R-:W2:Y:S01]  /*113f0*/  LDL.LU.64 R26, [R1+0x18a0] ;  /* 0x0018a000011a7983 */ /* 0x000ea20000300a00 */
[----:B------:R-:W2:Y:S02]  /*11400*/  LDL.LU.64 R24, [R1+0x1898] ;  /* 0x0018980001187983 */ /* 0x000ea40000300a00 */
[----:B------:R-:W-:Y:S11]  /*11410*/  STL.64 [R1+0x1840], R6 ;  /* 0x0018400601007387 */ /* 0x000ff60000100a00 */
[----:B------:R-:W-:Y:S08]  /*11420*/  @!UPT UIADD3 URZ, URZ, URZ, URZ ;  /* 0x0000003f3f3ff290 */ /* 0x000ff0000fffe03f */
[----:B------:R0:W-:Y:S01]  /*11430*/  STL.64 [R1+0x650], R20 ;  /* 0x0006501401007387 */ /* 0x0001e20000100a00 */
[----:B------:R1:W-:Y:S03]  /*11440*/  STL.64 [R1+0x658], R22 ;  /* 0x0006581601007387 */ /* 0x0003e60000100a00 */
[----:B0-----:R-:W4:Y:S01]  /*11450*/  LDL.LU R20, [R1+0x300] ;  /* 0x0003000001147983 */ /* 0x001f220000300800 */
[----:B------:R-:W4:Y:S02]  /*11460*/  LDL.LU R21, [R1+0x304] ;  /* 0x0003040001157983 */ /* 0x000f240000300800 */
[----:B-1----:R-:W2:Y:S02]  /*11470*/  LDL.LU R22, [R1+0x308] ;  /* 0x0003080001167983 */ /* 0x002ea40000300800 */
[----:B------:R-:W2:Y:S02]  /*11480*/  LDL.LU R23, [R1+0x30c] ;  /* 0x00030c0001177983 */ /* 0x000ea40000300800 */
[----:B--2---:R-:W-:Y:S01]  /*11490*/  STL.64 [R1+0x17c8], R22 ;  /* 0x0017c81601007387 */ /* 0x004fe20000100a00 */
[----:B----4-:R0:W-:Y:S03]  /*114a0*/  STL.64 [R1+0x17c0], R20 ;  /* 0x0017c01401007387 */ /* 0x0101e60000100a00 */
[----:B0-----:R-:W2:Y:S01]  /*114b0*/  LDL.LU R20, [R1+0x1e0] ;  /* 0x0001e00001147983 */ /* 0x001ea20000300800 */
[----:B------:R-:W2:Y:S02]  /*114c0*/  LDL.LU R21, [R1+0x1e4] ;  /* 0x0001e40001157983 */ /* 0x000ea40000300800 */
[----:B------:R-:W4:Y:S02]  /*114d0*/  LDL.LU R22, [R1+0x1e8] ;  /* 0x0001e80001167983 */ /* 0x000f240000300800 */
[----:B------:R-:W4:Y:S02]  /*114e0*/  LDL.LU R23, [R1+0x1ec] ;  /* 0x0001ec0001177983 */ /* 0x000f240000300800 */
[----:B------:R-:W-:Y:S01]  /*114f0*/  IMAD.MOV.U32 R10, RZ, RZ, R29 ;  /* 0x000000ffff0a7224 */ /* 0x000fe200078e001d */
[----:B----4-:R-:W-:Y:S01]  /*11500*/  STL.64 [R1+0x17d8], R22 ;  /* 0x0017d81601007387 */ /* 0x010fe20000100a00 */
[----:B--2---:R0:W-:Y:S03]  /*11510*/  STL.64 [R1+0x17d0], R20 ;  /* 0x0017d01401007387 */ /* 0x0041e60000100a00 */
[----:B0-----:R-:W2:Y:S01]  /*11520*/  LDL.LU R20, [R1+0xc0] ;  /* 0x0000c00001147983 */ /* 0x001ea20000300800 */
[----:B------:R-:W2:Y:S02]  /*11530*/  LDL.LU R21, [R1+0xc4] ;  /* 0x0000c40001157983 */ /* 0x000ea40000300800 */
[----:B------:R-:W4:Y:S02]  /*11540*/  LDL.LU R22, [R1+0xc8] ;  /* 0x0000c80001167983 */ /* 0x000f240000300800 */
[----:B------:R-:W4:Y:S02]  /*11550*/  LDL.LU R23, [R1+0xcc] ;  /* 0x0000cc0001177983 */ /* 0x000f240000300800 */
[----:B------:R-:W-:-:S07]  /*11560*/  IMAD.MOV.U32 R11, RZ, RZ, R28 ;  /* 0x000000ffff0b7224 */ /* 0x000fce00078e001c */
[----:B------:R-:W-:Y:S01]  /*11570*/  HMMA.16816.F32 R8, R24, R10, R12 ;  /* 0x0000000a1808723c */ /* 0x000fe2000000180c */
[----:B----4-:R-:W-:Y:S01]  /*11580*/  STL.64 [R1+0x17e8], R22 ;  /* 0x0017e81601007387 */ /* 0x010fe20000100a00 */
[----:B--2---:R-:W-:Y:S02]  /*11590*/  STL.64 [R1+0x17e0], R20 ;  /* 0x0017e01401007387 */ /* 0x004fe40000100a00 */
[----:B------:R-:W3:Y:S11]  /*115a0*/  LDL.LU.64 R14, [R1+0x1890] ;  /* 0x00189000010e7983 */ /* 0x000ef60000300a00 */
[----:B------:R-:W-:Y:S08]  /*115b0*/  @!UPT UIADD3 URZ, URZ, URZ, URZ ;  /* 0x0000003f3f3ff290 */ /* 0x000ff0000fffe03f */
[----:B------:R0:W-:Y:S01]  /*115c0*/  STL.64 [R1+0x740], R8 ;  /* 0x0007400801007387 */ /* 0x0001e20000100a00 */
[----:B------:R1:W-:Y:S01]  /*115d0*/  STL.64 [R1+0x748], R10 ;  /* 0x0007480a01007387 */ /* 0x0003e20000100a00 */
[----:B------:R-:W-:Y:S02]  /*115e0*/  IMAD.MOV.U32 R6, RZ, RZ, R5 ;  /* 0x000000ffff067224 */ /* 0x000fe400078e0005 */
[----:B------:R-:W-:Y:S01]  /*115f0*/  IMAD.MOV.U32 R7, RZ, RZ, R4 ;  /* 0x000000ffff077224 */ /* 0x000fe200078e0004 */
[----:B0-----:R-:W2:Y:S01]  /*11600*/  LDL.LU R8, [R1+0x230] ;  /* 0x0002300001087983 */ /* 0x001ea20000300800 */
[----:B------:R-:W2:Y:S02]  /*11610*/  LDL.LU R9, [R1+0x234] ;  /* 0x0002340001097983 */ /* 0x000ea40000300800 */
[----:B-1----:R-:W2:Y:S02]  /*11620*/  LDL.LU R10, [R1+0x238] ;  /* 0x00023800010a7983 */ /* 0x002ea40000300800 */
[----:B------:R-:W2:Y:S02]  /*11630*/  LDL.LU R11, [R1+0x23c] ;  /* 0x00023c00010b7983 */ /* 0x000ea40000300800 */
[----:B------:R-:W-:-:S02]  /*11640*/  IMAD.MOV.U32 R22, RZ, RZ, R3 ;  /* 0x000000ffff167224 */ /* 0x000fc400078e0003 */
[----:B------:R-:W-:Y:S01]  /*11650*/  IMAD.MOV.U32 R23, RZ, RZ, R0 ;  /* 0x000000ffff177224 */ /* 0x000fe200078e0000 */
[C---:B---3--:R-:W-:Y:S01]  /*11660*/  HMMA.16816.F32 R16, R24.reuse, R14, R16 ;  /* 0x0000000e1810723c */ /* 0x048fe20000001810 */
[----:B------:R-:W-:Y:S02]  /*11670*/  IMAD.MOV.U32 R3, RZ, RZ, R14 ;  /* 0x000000ffff037224 */ /* 0x000fe400078e000e */
[----:B------:R-:W-:Y:S11]  /*11680*/  IMAD.MOV.U32 R0, RZ, RZ, R15 ;  /* 0x000000ffff007224 */ /* 0x000ff600078e000f */
[----:B------:R-:W-:Y:S09]  /*11690*/  @!UPT UIADD3 URZ, URZ, URZ, URZ ;  /* 0x0000003f3f3ff290 */ /* 0x000ff2000fffe03f */
[----:B------:R0:W-:Y:S01]  /*116a0*/  STL.64 [R1+0x730], R16 ;  /* 0x0007301001007387 */ /* 0x0001e20000100a00 */
[----:B------:R1:W-:Y:S03]  /*116b0*/  STL.64 [R1+0x738], R18 ;  /* 0x0007381201007387 */ /* 0x0003e60000100a00 */
[----:B0-----:R-:W3:Y:S01]  /*116c0*/  LDL.LU R16, [R1+0x220] ;  /* 0x0002200001107983 */ /* 0x001ee20000300800 */
[----:B------:R-:W3:Y:S02]  /*116d0*/  LDL.LU R17, [R1+0x224] ;  /* 0x0002240001117983 */ /* 0x000ee40000300800 */
[----:B-1----:R-:W3:Y:S02]  /*116e0*/  LDL.LU R18, [R1+0x228] ;  /* 0x0002280001127983 */ /* 0x002ee40000300800 */
[----:B------:R-:W3:Y:S01]  /*116f0*/  LDL.LU R19, [R1+0x22c] ;  /* 0x00022c0001137983 */ /* 0x000ee20000300800 */
[----:B------:R0:W-:Y:S01]  /*11700*/  STL.64 [R1+0x1858], R6 ;  /* 0x0018580601007387 */ /* 0x0001e20000100a00 */
[----:B------:R-:W4:Y:S02]  /*11710*/  LDL.LU R12, [R1+0x100] ;  /* 0x00010000010c7983 */ /* 0x000f240000300800 */
[----:B------:R-:W4:Y:S02]  /*11720*/  LDL.LU R13, [R1+0x104] ;  /* 0x00010400010d7983 */ /* 0x000f240000300800 */
[----:B------:R-:W3:Y:S01]  /*11730*/  LDL.LU R14, [R1+0x108] ;  /* 0x00010800010e7983 */ /* 0x000ee20000300800 */
[----:B------:R-:W3:Y:S04]  /*11740*/  LDL.LU R15, [R1+0x10c] ;  /* 0x00010c00010f7983 */ /* 0x000ee80000300800 */
[----:B0-----:R-:W3:Y:S01]  /*11750*/  LDL.64 R6, [R1+0x38] ;  /* 0x0000380001067983 */ /* 0x001ee20000100a00 */
[----:B--2---:R-:W-:Y:S03]  /*11760*/  HMMA.16816.F32 R8, R24, R22, R8 ;  /* 0x000000161808723c */ /* 0x004fe60000001808 */
[----:B---3--:R-:W-:Y:S01]  /*11770*/  STL.64 [R1+0x1870], R6 ;  /* 0x0018700601007387 */ /* 0x008fe20000100a00 */
[----:B------:R-:W-:Y:S02]  /*11780*/  STL.64 [R1+0x1850], R14 ;  /* 0x0018500e01007387 */ /* 0x000fe40000100a00 */
[----:B----4-:R0:W-:Y:S02]  /*11790*/  STL.64 [R1+0x1848], R12 ;  /* 0x0018480c01007387 */ /* 0x0101e40000100a00 */
[----:B0-----:R-:W2:Y:S01]  /*117a0*/  LDL.LU R12, [R1+0x1f0] ;  /* 0x0001f000010c7983 */ /* 0x001ea20000300800 */
[----:B------:R-:W2:Y:S02]  /*117b0*/  LDL.LU R13, [R1+0x1f4] ;  /* 0x0001f400010d7983 */ /* 0x000ea40000300800 */
[----:B------:R-:W3:Y:S02]  /*117c0*/  LDL.LU R14, [R1+0x1f8] ;  /* 0x0001f800010e7983 */ /* 0x000ee40000300800 */
[----:B------:R-:W3:Y:S01]  /*117d0*/  LDL.LU R15, [R1+0x1fc] ;  /* 0x0001fc00010f7983 */ /* 0x000ee20000300800 */
[----:B------:R-:W4:Y:S01]  /*117e0*/  LDL.LU R4, [R1+0x210] ;  /* 0x0002100001047983 */ /* 0x000f220000300800 */
[----:B------:R-:W4:Y:S02]  /*117f0*/  LDL.LU R5, [R1+0x214] ;  /* 0x0002140001057983 */ /* 0x000f240000300800 */
[----:B------:R-:W4:Y:S02]  /*11800*/  LDL.LU R6, [R1+0x218] ;  /* 0x0002180001067983 */ /* 0x000f240000300800 */
[----:B------:R-:W4:Y:S01]  /*11810*/  LDL.LU R7, [R1+0x21c] ;  /* 0x00021c0001077983 */ /* 0x000f220000300800 */
[----:B---3--:R-:W-:Y:S01]  /*11820*/  STL.64 [R1+0x1868], R14 ;  /* 0x0018680e01007387 */ /* 0x008fe20000100a00 */
[----:B--2---:R0:W-:Y:S03]  /*11830*/  STL.64 [R1+0x1860], R12 ;  /* 0x0018600c01007387 */ /* 0x0041e60000100a00 */
[----:B0-----:R-:W2:Y:S01]  /*11840*/  LDL.LU R12, [R1+0x200] ;  /* 0x00020000010c7983 */ /* 0x001ea20000300800 */
[----:B------:R-:W2:Y:S02]  /*11850*/  LDL.LU R13, [R1+0x204] ;  /* 0x00020400010d7983 */ /* 0x000ea40000300800 */
[----:B------:R-:W2:Y:S02]  /*11860*/  LDL.LU R14, [R1+0x208] ;  /* 0x00020800010e7983 */ /* 0x000ea40000300800 */
[----:B------:R-:W2:Y:S01]  /*11870*/  LDL.LU R15, [R1+0x20c] ;  /* 0x00020c00010f7983 */ /* 0x000ea20000300800 */
[----:B------:R-:W-:Y:S01]  /*11880*/  STL.64 [R1+0x720], R8 ;  /* 0x0007200801007387 */ /* 0x000fe20000100a00 */
[----:B------:R0:W-:Y:S03]  /*11890*/  STL.64 [R1+0x728], R10 ;  /* 0x0007280a01007387 */ /* 0x0001e60000100a00 */
[----:B0-----:R-:W3:Y:S01]  /*118a0*/  LDL.LU.64 R10, [R1+0x1888] ;  /* 0x00188800010a7983 */ /* 0x001ee20000300a00 */
[----:B------:R-:W2:Y:S02]  /*118b0*/  LDL.LU.64 R8, [R1+0x1880] ;  /* 0x0018800001087983 */ /* 0x000ea40000300a00 */
[----:B------:R0:W-:Y:S02]  /*118c0*/  STL.64 [R1+0x1800], R22 ;  /* 0x0018001601007387 */ /* 0x0001e40000100a00 */
[----:B0-----:R-:W-:-:S02]  /*118d0*/  IMAD.MOV.U32 R22, RZ, RZ, R3 ;  /* 0x000000ffff167224 */ /* 0x001fc400078e0003 */
[----:B------:R-:W-:-:S05]  /*118e0*/  IMAD.MOV.U32 R23, RZ, RZ, R0 ;  /* 0x000000ffff177224 */ /* 0x000fca00078e0000 */
[----:B------:R0:W-:Y:S04]  /*118f0*/  STL.64 [R1+0x1818], R22 ;  /* 0x0018181601007387 */ /* 0x0001e80000100a00 */
[----:B0-----:R-:W2:Y:S01]  /*11900*/  LDL.64 R22, [R1+0x28] ;  /* 0x0000280001167983 */ /* 0x001ea20000100a00 */
[C---:B---3--:R-:W-:Y:S11]  /*11910*/  HMMA.16816.F32 R16, R24.reuse, R10, R16 ;  /* 0x0000000a1810723c */ /* 0x048ff60000001810 */
[----:B------:R-:W-:Y:S11]  /*11920*/  @!UPT UIADD3 URZ, URZ, URZ, URZ ;  /* 0x0000003f3f3ff290 */ /* 0x000ff6000fffe03f */
[----:B------:R-:W-:Y:S01]  /*11930*/  @!UPT UIADD3 URZ, URZ, URZ, URZ ;  /* 0x0000003f3f3ff290 */ /* 0x000fe2000fffe03f */
[----:B------:R-:W-:Y:S01]  /*11940*/  STL.64 [R1+0x710], R16 ;  /* 0x0007101001007387 */ /* 0x000fe20000100a00 */
[----:B------:R0:W-:Y:S03]  /*11950*/  STL.64 [R1+0x718], R18 ;  /* 0x0007181201007387 */ /* 0x0001e60000100a00 */
[----:B0-----:R-:W4:Y:S01]  /*11960*/  LDL.LU.64 R18, [R1+0x1878] ;  /* 0x0018780001127983 */ /* 0x001f220000300a00 */
[----:B------:R-:W-:Y:S02]  /*11970*/  STL.64 [R1+0x17f8], R10 ;  /* 0x0017f80a01007387 */ /* 0x000fe40000100a00 */
[----:B--2---:R0:W-:Y:S02]  /*11980*/  STL.64 [R1+0x17f0], R8 ;  /* 0x0017f00801007387 */ /* 0x0041e40000100a00 */
[----:B0-----:R-:W2:Y:S01]  /*11990*/  LDL.LU R8, [R1+0xd0] ;  /* 0x0000d00001087983 */ /* 0x001ea20000300800 */
[----:B------:R-:W2:Y:S02]  /*119a0*/  LDL.LU R9, [R1+0xd4] ;  /* 0x0000d40001097983 */ /* 0x000ea40000300800 */
[----:B------:R-:W3:Y:S02]  /*119b0*/  LDL.LU R10, [R1+0xd8] ;  /* 0x0000d800010a7983 */ /* 0x000ee40000300800 */
[----:B------:R-:W3:Y:S02]  /*119c0*/  LDL.LU R11, [R1+0xdc] ;  /* 0x0000dc00010b7983 */ /* 0x000ee40000300800 */
[----:B---3--:R-:W-:Y:S01]  /*119d0*/  STL.64 [R1+0x1810], R10 ;  /* 0x0018100a01007387 */ /* 0x008fe20000100a00 */
[----:B--2---:R0:W-:Y:S03]  /*119e0*/  STL.64 [R1+0x1808], R8 ;  /* 0x0018080801007387 */ /* 0x0041e60000100a00 */
[----:B0-----:R-:W2:Y:S01]  /*119f0*/  LDL.LU R8, [R1+0xe0] ;  /* 0x0000e00001087983 */ /* 0x001ea20000300800 */
[----:B------:R-:W2:Y:S02]  /*11a00*/  LDL.LU R9, [R1+0xe4] ;  /* 0x0000e40001097983 */ /* 0x000ea40000300800 */
[----:B------:R-:W3:Y:S02]  /*11a10*/  LDL.LU R10, [R1+0xe8] ;  /* 0x0000e800010a7983 */ /* 0x000ee40000300800 */
[----:B------:R-:W3:Y:S01]  /*11a20*/  LDL.LU R11, [R1+0xec] ;  /* 0x0000ec00010b7983 */ /* 0x000ee20000300800 */
[C---:B----4-:R-:W-:Y:S01]  /*11a30*/  HMMA.16816.F32 R4, R24.reuse, R18, R4 ;  /* 0x000000121804723c */ /* 0x050fe20000001804 */
[----:B---3--:R-:W-:Y:S01]  /*11a40*/  STL.64 [R1+0x1828], R10 ;  /* 0x0018280a01007387 */ /* 0x008fe20000100a00 */
[----:B--2---:R0:W-:Y:S03]  /*11a50*/  STL.64 [R1+0x1820], R8 ;  /* 0x0018200801007387 */ /* 0x0041e60000100a00 */
[----:B0-----:R-:W2:Y:S01]  /*11a60*/  LDL.LU R8, [R1+0xf0] ;  /* 0x0000f00001087983 */ /* 0x001ea20000300800 */
[----:B------:R-:W2:Y:S02]  /*11a70*/  LDL.LU R9, [R1+0xf4] ;  /* 0x0000f40001097983 */ /* 0x000ea40000300800 */
[----:B------:R-:W2:Y:S02]  /*11a80*/  LDL.LU R10, [R1+0xf8] ;  /* 0x0000f800010a7983 */ /* 0x000ea40000300800 */
[----:B------:R-:W2:Y:S11]  /*11a90*/  LDL.LU R11, [R1+0xfc] ;  /* 0x0000fc00010b7983 */ /* 0x000eb60000300800 */
[----:B------:R-:W-:Y:S02]  /*11aa0*/  @!UPT UIADD3 URZ, URZ, URZ, URZ ;  /* 0x0000003f3f3ff290 */ /* 0x000fe4000fffe03f */
[----:B------:R-:W-:Y:S01]  /*11ab0*/  STL.64 [R1+0x700], R4 ;  /* 0x0007000401007387 */ /* 0x000fe20000100a00 */
[----:B------:R0:W-:Y:S03]  /*11ac0*/  STL.64 [R1+0x708], R6 ;  /* 0x0007080601007387 */ /* 0x0001e60000100a00 */
[----:B0-----:R-:W3:Y:S02]  /*11ad0*/  LDL.LU.64 R6, [R1+0x1870] ;  /* 0x0018700001067983 */ /* 0x001ee40000300a00 */
[C---:B---3--:R-:W-:Y:S01]  /*11ae0*/  HMMA.16816.F32 R12, R24.reuse, R6, R12 ;  /* 0x00000006180c723c */ /* 0x048fe2000000180c */
[----:B------:R-:W-:Y:S02]  /*11af0*/  IMAD.MOV.U32 R29, RZ, RZ, R6 ;  /* 0x000000ffff1d7224 */ /* 0x000fe400078e0006 */
[----:B------:R-:W-:Y:S11]  /*11b00*/  IMAD.MOV.U32 R28, RZ, RZ, R7 ;  /* 0x000000ffff1c7224 */ /* 0x000ff600078e0007 */
[----:B------:R-:W-:Y:S09]  /*11b10*/  @!UPT UIADD3 URZ, URZ, URZ, URZ ;  /* 0x0000003f3f3ff290 */ /* 0x000ff2000fffe03f */
[----:B------:R-:W-:Y:S01]  /*11b20*/  STL.64 [R1+0x6f0], R12 ;  /* 0x0006f00c01007387 */ /* 0x000fe20000100a00 */
[----:B------:R0:W-:Y:S03]  /*11b30*/  STL.64 [R1+0x6f8], R14 ;  /* 0x0006f80e01007387 */ /* 0x0001e60000100a00 */
[----:B0-----:R-:W3:Y:S01]  /*11b40*/  LDL.LU.64 R14, [R1+0x1868] ;  /* 0x00186800010e7983 */ /* 0x001ee20000300a00 */
[----:B------:R-:W3:Y:S02]  /*11b50*/  LDL.LU.64 R12, [R1+0x1860] ;  /* 0x00186000010c7983 */ /* 0x000ee40000300a00 */
[----:B------:R-:W3:Y:S02]  /*11b60*/  LDL.LU.64 R6, [R1+0x1858] ;  /* 0x0018580001067983 */ /* 0x000ee40000300a00 */
[C---:B---3--:R-:W-:Y:S01]  /*11b70*/  HMMA.16816.F32 R4, R24.reuse, R6, R12 ;  /* 0x000000061804723c */ /* 0x048fe2000000180c */
[----:B------:R-:W3:Y:S01]  /*11b80*/  LDL.LU.64 R14, [R1+0x1850] ;  /* 0x00185000010e7983 */ /* 0x000ee20000300a00 */
[----:B------:R-:W3:Y:S11]  /*11b90*/  LDL.LU.64 R12, [R1+0x1848] ;  /* 0x00184800010c7983 */ /* 0x000ef60000300a00 */
[----:B------:R-:W-:Y:S10]  /*11ba0*/  @!UPT UIADD3 URZ, URZ, URZ, URZ ;  /* 0x0000003f3f3ff290 */ /* 0x000ff4000fffe03f */
[----:B------:R-:W-:Y:S01]  /*11bb0*/  STL.64 [R1+0x6e0], R4 ;  /* 0x0006e00401007387 */ /* 0x000fe20000100a00 */
[----:B------:R0:W-:Y:S03]  /*11bc0*/  STL.64 [R1+0x6e8], R6 ;  /* 0x0006e80601007387 */ /* 0x0001e60000100a00 */
[----:B0-----:R-:W3:Y:S02]  /*11bd0*/  LDL.LU.64 R6, [R1+0x1840] ;  /* 0x0018400001067983 */ /* 0x001ee40000300a00 */
[----:B---3--:R-:W-:Y:S07]  /*11be0*/  HMMA.16816.F32 R24, R24, R6, R12 ;  /* 0x000000061818723c */ /* 0x008fee000000180c */
[----:B------:R-:W-:-:S02]  /*11bf0*/  IMAD.MOV.U32 R13, RZ, RZ, R6 ;  /* 0x000000ffff0d7224 */ /* 0x000fc400078e0006 */
[----:B------:R-:W-:Y:S11]  /*11c00*/  IMAD.MOV.U32 R12, RZ, RZ, R7 ;  /* 0x000000ffff0c7224 */ /* 0x000ff600078e0007 */
[----:B------:R-:W-:Y:S03]  /*11c10*/  @!UPT UIADD3 URZ, URZ, URZ, URZ ;  /* 0x0000003f3f3ff290 */ /* 0x000fe6000fffe03f */
[----:B------:R-:W-:Y:S01]  /*11c20*/  STL.64 [R1+0x640], R24 ;  /* 0x0006401801007387 */ /* 0x000fe20000100a00 */
[----:B------:R0:W-:Y:S02]  /*11c30*/  STL.64 [R1+0x648], R26 ;  /* 0x0006481a01007387 */ /* 0x0001e40000100a00 */
[----:B------:R-:W2:Y:S02]  /*11c40*/  LDL.LU.64 R6, [R1+0x1838] ;  /* 0x0018380001067983 */ /* 0x000ea40000300a00 */
[----:B------:R-:W2:Y:S02]  /*11c50*/  LDL.LU.64 R4, [R1+0x1830] ;  /* 0x0018300001047983 */ /* 0x000ea40000300a00 */
[----:B------:R-:W-:Y:S02]  /*11c60*/  IMAD.MOV.U32 R0, RZ, RZ, R22 ;  /* 0x000000ffff007224 */ /* 0x000fe400078e0016 */
[----:B------:R-:W-:Y:S01]  /*11c70*/  IMAD.MOV.U32 R3, RZ, RZ, R23 ;  /* 0x000000ffff037224 */ /* 0x000fe200078e0017 */
[----:B0-----:R-:W3:Y:S01]  /*11c80*/  LDL.64 R26, [R1+0x78] ;  /* 0x00007800011a7983 */ /* 0x001ee20000100a00 */
        /* <DEDUP_REMOVED lines=14> */
[----:B0-----:R-:W2:Y:S02]  /*11d70*/  LDL.LU.64 R22, [R1+0x1800] ;  /* 0x0018000001167983 */ /* 0x001ea40000300a00 */
[C---:B--2---:R-:W-:Y:S02]  /*11d80*/  HMMA.16816.F32 R20, R4.reuse, R22, R8 ;  /* 0x000000160414723c */ /* 0x044fe40000001808 */
[----:B------:R-:W2:Y:S01]  /*11d90*/  LDL.LU.64 R10, [R1+0x17f8] ;  /* 0x0017f800010a7983 */ /* 0x000ea20000300a00 */
[----:B------:R-:W4:Y:S11]  /*11da0*/  LDL.LU.64 R8, [R1+0x17f0] ;  /* 0x0017f00001087983 */ /* 0x000f360000300a00 */
[----:B------:R-:W-:Y:S09]  /*11db0*/  @!UPT UIADD3 URZ, URZ, URZ, URZ ;  /* 0x0000003f3f3ff290 */ /* 0x000ff2000fffe03f */
[----:B------:R-:W-:Y:S01]  /*11dc0*/  STL.64 [R1+0xe0], R20 ;  /* 0x0000e01401007387 */ /* 0x000fe20000100a00 */
[----:B------:R0:W-:Y:S03]  /*11dd0*/  STL.64 [R1+0xe8], R22 ;  /* 0x0000e81601007387 */ /* 0x0001e60000100a00 */
[----:B0-----:R-:W2:Y:S01]  /*11de0*/  LDL.LU.64 R22, [R1+0x17e8] ;  /* 0x0017e80001167983 */ /* 0x001ea20000300a00 */
[----:B------:R-:W2:Y:S02]  /*11df0*/  LDL.LU.64 R20, [R1+0x17e0] ;  /* 0x0017e00001147983 */ /* 0x000ea40000300a00 */
[C---:B--2---:R-:W-:Y:S11]  /*11e00*/  HMMA.16816.F32 R20, R4.reuse, R10, R20 ;  /* 0x0000000a0414723c */ /* 0x044ff60000001814 */
[----:B------:R-:W-:Y:S11]  /*11e10*/  @!UPT UIADD3 URZ, URZ, URZ, URZ ;  /* 0x0000003f3f3ff290 */ /* 0x000ff6000fffe03f */
[----:B------:R-:W-:Y:S01]  /*11e20*/  @!UPT UIADD3 URZ, URZ, URZ, URZ ;  /* 0x0000003f3f3ff290 */ /* 0x000fe2000fffe03f */
[----:B------:R-:W-:Y:S01]  /*11e30*/  STL.64 [R1+0xd0], R20 ;  /* 0x0000d01401007387 */ /* 0x000fe20000100a00 */
[----:B------:R0:W-:Y:S03]  /*11e40*/  STL.64 [R1+0xd8], R22 ;  /* 0x0000d81601007387 */ /* 0x0001e60000100a00 */
[----:B0-----:R-:W2:Y:S01]  /*11e50*/  LDL.LU.64 R22, [R1+0x17d8] ;  /* 0x0017d80001167983 */ /* 0x001ea20000300a00 */
[----:B------:R-:W2:Y:S02]  /*11e60*/  LDL.LU.64 R20, [R1+0x17d0] ;  /* 0x0017d00001147983 */ /* 0x000ea40000300a00 */
[----:B------:R-:W-:Y:S02]  /*11e70*/  STL.64 [R1+0x1778], R10 ;  /* 0x0017780a01007387 */ /* 0x000fe40000100a00 */
[----:B----4-:R-:W-:Y:S01]  /*11e80*/  STL.64 [R1+0x1770], R8 ;  /* 0x0017700801007387 */ /* 0x010fe20000100a00 */
[C---:B--2---:R-:W-:Y:S01]  /*11e90*/  HMMA.16816.F32 R16, R4.reuse, R18, R20 ;  /* 0x000000120410723c */ /* 0x044fe20000001814 */
[----:B------:R-:W2:Y:S01]  /*11ea0*/  LDL.LU.64 R22, [R1+0x17c8] ;  /* 0x0017c80001167983 */ /* 0x000ea20000300a00 */
[----:B------:R-:W2:Y:S11]  /*11eb0*/  LDL.LU.64 R20, [R1+0x17c0] ;  /* 0x0017c00001147983 */ /* 0x000eb60000300a00 */
[----:B------:R-:W-:Y:S10]  /*11ec0*/  @!UPT UIADD3 URZ, URZ, URZ, URZ ;  /* 0x0000003f3f3ff290 */ /* 0x000ff4000fffe03f */
[----:B------:R-:W-:Y:S01]  /*11ed0*/  STL.64 [R1+0x630], R16 ;  /* 0x0006301001007387 */ /* 0x000fe20000100a00 */
[----:B------:R-:W-:Y:S02]  /*11ee0*/  STL.64 [R1+0x638], R18 ;  /* 0x0006381201007387 */ /* 0x000fe40000100a00 */
[----:B------:R-:W0:Y:S02]  /*11ef0*/  LDSM.16.MT88.4 R16, [R2+0x4200] ;  /* 0x004200000210783b */ /* 0x000e240000004200 */
[----:B0-----:R0:W-:Y:S02]  /*11f00*/  STL.64 [R1+0x1740], R18 ;  /* 0x0017401201007387 */ /* 0x0011e40000100a00 */
[----:B0-----:R-:W-:Y:S02]  /*11f10*/  IMAD.MOV.U32 R18, RZ, RZ, R29 ;  /* 0x000000ffff127224 */ /* 0x001fe400078e001d */
[----:B------:R-:W-:Y:S01]  /*11f20*/  IMAD.MOV.U32 R19, RZ, RZ, R28 ;  /* 0x000000ffff137224 */ /* 0x000fe200078e001c */
[----:B------:R0:W-:Y:S04]  /*11f30*/  STL.64 [R1+0x1738], R16 ;  /* 0x0017381001007387 */ /* 0x0001e80000100a00 */
[----:B------:R1:W-:Y:S04]  /*11f40*/  STL.64 [R1+0x1750], R18 ;  /* 0x0017501201007387 */ /* 0x0003e80000100a00 */
[----:B0-----:R-:W4:Y:S01]  /*11f50*/  LDL.LU R16, [R1+0x3f0] ;  /* 0x0003f00001107983 */ /* 0x001f220000300800 */
[----:B--2---:R-:W-:Y:S11]  /*11f60*/  HMMA.16816.F32 R20, R4, R18, R20 ;  /* 0x000000120414723c */ /* 0x004ff60000001814 */
[----:B------:R-:W-:Y:S11]  /*11f70*/  @!UPT UIADD3 URZ, URZ, URZ, URZ ;  /* 0x0000003f3f3ff290 */ /* 0x000ff6000fffe03f */
[----:B------:R-:W-:Y:S01]  /*11f80*/  @!UPT UIADD3 URZ, URZ, URZ, URZ ;  /* 0x0000003f3f3ff290 */ /* 0x000fe2000fffe03f */
[----:B------:R-:W-:Y:S01]  /*11f90*/  STL.64 [R1+0x620], R20 ;  /* 0x0006201401007387 */ /* 0x000fe20000100a00 */
[----:B------:R-:W-:Y:S02]  /*11fa0*/  STL.64 [R1+0x628], R22 ;  /* 0x0006281601007387 */ /* 0x000fe40000100a00 */
[----:B------:R-:W0:Y:S04]  /*11fb0*/  LDSM.16.MT88.4 R20, [R2+0x4280] ;  /* 0x004280000214783b */ /* 0x000e280000004200 */
[----:B------:R-:W4:Y:S01]  /*11fc0*/  LDL.LU R17, [R1+0x3f4] ;  /* 0x0003f40001117983 */ /* 0x000f220000300800 */
[----:B-1----:R-:W4:Y:S01]  /*11fd0*/  LDL.LU R18, [R1+0x3f8] ;  /* 0x0003f80001127983 */ /* 0x002f220000300800 */
[----:B------:R-:W4:Y:S03]  /*11fe0*/  LDL.LU R19, [R1+0x3fc] ;  /* 0x0003fc0001137983 */ /* 0x000f260000300800 */
[----:B0-----:R-:W-:Y:S01]  /*11ff0*/  STL.64 [R1+0x1698], R22 ;  /* 0x0016981601007387 */ /* 0x001fe20000100a00 */
[----:B------:R0:W-:Y:S03]  /*12000*/  STL.64 [R1+0x1690], R20 ;  /* 0x0016901401007387 */ /* 0x0001e60000100a00 */
[----:B0-----:R-:W2:Y:S01]  /*12010*/  LDL.LU R20, [R1+0x400] ;  /* 0x0004000001147983 */ /* 0x001ea20000300800 */
[----:B------:R-:W2:Y:S02]  /*12020*/  LDL.LU R21, [R1+0x404] ;  /* 0x0004040001157983 */ /* 0x000ea40000300800 */
[----:B------:R-:W2:Y:S02]  /*12030*/  LDL.LU R22, [R1+0x408] ;  /* 0x0004080001167983 */ /* 0x000ea40000300800 */
[----:B------:R-:W2:Y:S02]  /*12040*/  LDL.LU R23, [R1+0x40c] ;  /* 0x00040c0001177983 */ /* 0x000ea40000300800 */
[----:B---3--:R-:W-:-:S02]  /*12050*/  IMAD.MOV.U32 R28, RZ, RZ, R26 ;  /* 0x000000ffff1c7224 */ /* 0x008fc400078e001a */
[----:B------:R-:W-:Y:S01]  /*12060*/  IMAD.MOV.U32 R29, RZ, RZ, R27 ;  /* 0x000000ffff1d7224 */ /* 0x000fe200078e001b */
[----:B--2---:R-:W-:Y:S01]  /*12070*/  HMMA.16816.F32 R20, R4, R26, R20 ;  /* 0x0000001a0414723c */ /* 0x004fe20000001814 */
[----:B------:R-:W0:Y:S11]  /*12080*/  LDSM.16.MT88.4 R24, [R2+0x4300] ;  /* 0x004300000218783b */ /* 0x000e360000004200 */
[----:B------:R-:W-:Y:S11]  /*12090*/  @!UPT UIADD3 URZ, URZ, URZ, URZ ;  /* 0x0000003f3f3ff290 */ /* 0x000ff6000fffe03f */
[----:B------:R-:W-:Y:S01]  /*120a0*/  STL.64 [R1+0x610], R20 ;  /* 0x0006101401007387 */ /* 0x000fe20000100a00 */
[----:B------:R-:W-:Y:S03]  /*120b0*/  STL.64 [R1+0x618], R22 ;  /* 0x0006181601007387 */ /* 0x000fe60000100a00 */
[----:B0-----:R0:W-:Y:S01]  /*120c0*/  STL.64 [R1+0x1630], R26 ;  /* 0x0016301a01007387 */ /* 0x0011e20000100a00 */
[----:B------:R-:W-:Y:S03]  /*120d0*/  STL.64 [R1+0x1628], R24 ;  /* 0x0016281801007387 */ /* 0x000fe60000100a00 */
[----:B0-----:R-:W2:Y:S04]  /*120e0*/  LDL R26, [R1+0x18] ;  /* 0x00001800011a7983 */ /* 0x001ea80000100800 */
[----:B------:R-:W2:Y:S01]  /*120f0*/  LDL R27, [R1+0x1c] ;  /* 0x00001c00011b7983 */ /* 0x000ea20000100800 */
[----:B------:R-:W-:-:S02]  /*12100*/  IMAD.MOV.U32 R10, RZ, RZ, R13 ;  /* 0x000000ffff0a7224 */ /* 0x000fc400078e000d */
[----:B------:R-:W-:Y:S02]  /*12110*/  IMAD.MOV.U32 R11, RZ, RZ, R12 ;  /* 0x000000ffff0b7224 */ /* 0x000fe400078e000c */
[----:B------:R-:W0:Y:S05]  /*12120*/  LDSM.16.MT88.4 R12, [R2+0x4180] ;  /* 0x00418000020c783b */ /* 0x000e2a0000004200 */
[----:B----4-:R-:W-:Y:S01]  /*12130*/  HMMA.16816.F32 R4, R4, R10, R16 ;  /* 0x0000000a0404723c */ /* 0x010fe20000001810 */
[----:B--2---:R1:W-:Y:S01]  /*12140*/  STL.64 [R1+0x1798], R26 ;  /* 0x0017981a01007387 */ /* 0x0043e20000100a00 */
[----:B------:R-:W2:Y:S03]  /*12150*/  LDL.64 R18, [R1+0x48] ;  /* 0x0000480001127983 */ /* 0x000ea60000100a00 */
[----:B--2---:R2:W-:Y:S11]  /*12160*/  STL.64 [R1+0x1768], R18 ;  /* 0x0017681201007387 */ /* 0x0045f60000100a00 */
[----:B------:R-:W-:Y:S07]  /*12170*/  @!UPT UIADD3 URZ, URZ, URZ, URZ ;  /* 0x0000003f3f3ff290 */ /* 0x000fee000fffe03f */
[----:B------:R-:W-:Y:S02]  /*12180*/  STL.64 [R1+0x5c0], R4 ;  /* 0x0005c00401007387 */ /* 0x000fe40000100a00 */
[----:B------:R-:W-:Y:S02]  /*12190*/  STL.64 [R1+0x5c8], R6 ;  /* 0x0005c80601007387 */ /* 0x000fe40000100a00 */
[----:B------:R-:W3:Y:S01]  /*121a0*/  LDL.LU R16, [R1+0x440] ;  /* 0x0004400001107983 */ /* 0x000ee20000300800 */
[----:B------:R-:W3:Y:S01]  /*121b0*/  LDL.LU R17, [R1+0x444] ;  /* 0x0004440001117983 */ /* 0x000ee20000300800 */
[----:B-1----:R-:W-:Y:S02]  /*121c0*/  IMAD.MOV.U32 R26, RZ, RZ, R0 ;  /* 0x000000ffff1a7224 */ /* 0x002fe400078e0000 */
[----:B------:R-:W-:Y:S01]  /*121d0*/  IMAD.MOV.U32 R27, RZ, RZ, R3 ;  /* 0x000000ffff1b7224 */ /* 0x000fe200078e0003 */
[----:B------:R-:W1:Y:S04]  /*121e0*/  LDSM.16.MT88.4 R4, [R2+0x4380] ;  /* 0x004380000204783b */ /* 0x000e680000004200 */
[----:B--2---:R-:W2:Y:S01]  /*121f0*/  LDL.LU R18, [R1+0x448] ;  /* 0x0004480001127983 */ /* 0x004ea20000300800 */
[----:B------:R-:W2:Y:S03]  /*12200*/  LDL.LU R19, [R1+0x44c] ;  /* 0x00044c0001137983 */ /* 0x000ea60000300800 */
[----:B--2---:R-:W-:Y:S01]  /*12210*/  STL.64 [R1+0x1788], R18 ;  /* 0x0017881201007387 */ /* 0x004fe20000100a00 */
[----:B---3--:R-:W-:Y:S02]  /*12220*/  STL.64 [R1+0x1780], R16 ;  /* 0x0017801001007387 */ /* 0x008fe40000100a00 */
[----:B------:R-:W2:Y:S02]  /*12230*/  LDL R10, [R1+0x8] ;  /* 0x00000800010a7983 */ /* 0x000ea40000100800 */
[----:B------:R-:W2:Y:S01]  /*12240*/  LDL R11, [R1+0xc] ;  /* 0x00000c00010b7983 */ /* 0x000ea20000100800 */
[----:B------:R-:W3:Y:S01]  /*12250*/  LDL.LU R0, [R1+0x17bc] ;  /* 0x0017bc0001007983 */ /* 0x000ee20000300800 */
[----:B------:R-:W4:Y:S03]  /*12260*/  LDL.LU R3, [R1+0x17b8] ;  /* 0x0017b80001037983 */ /* 0x000f260000300800 */
[----:B--2---:R2:W-:Y:S01]  /*12270*/  STL.64 [R1+0x1790], R10 ;  /* 0x0017900a01007387 */ /* 0x0045e20000100a00 */
[----:B------:R-:W3:Y:S02]  /*12280*/  LDL.LU R8, [R1+0x460] ;  /* 0x0004600001087983 */ /* 0x000ee40000300800 */
[----:B------:R-:W3:Y:S01]  /*12290*/  LDL.LU R9, [R1+0x464] ;  /* 0x0004640001097983 */ /* 0x000ee20000300800 */
[----:B--2---:R-:W2:Y:S01]  /*122a0*/  LDL.LU R10, [R1+0x468] ;  /* 0x00046800010a7983 */ /* 0x004ea20000300800 */
[----:B------:R-:W2:Y:S03]  /*122b0*/  LDL.LU R11, [R1+0x46c] ;  /* 0x00046c00010b7983 */ /* 0x000ea60000300800 */
[----:B--2---:R-:W-:Y:S01]  /*122c0*/  STL.64 [R1+0x17a8], R10 ;  /* 0x0017a80a01007387 */ /* 0x004fe20000100a00 */
[----:B---3--:R2:W-:Y:S03]  /*122d0*/  STL.64 [R1+0x17a0], R8 ;  /* 0x0017a00801007387 */ /* 0x0085e60000100a00 */
[----:B--2---:R-:W0:Y:S01]  /*122e0*/  LDL.LU R8, [R1+0x470] ;  /* 0x0004700001087983 */ /* 0x004e220000300800 */
[----:B------:R-:W0:Y:S02]  /*122f0*/  LDL.LU R9, [R1+0x474] ;  /* 0x0004740001097983 */ /* 0x000e240000300800 */
[----:B------:R-:W0:Y:S02]  /*12300*/  LDL.LU R10, [R1+0x478] ;  /* 0x00047800010a7983 */ /* 0x000e240000300800 */
[----:B------:R-:W0:Y:S01]  /*12310*/  LDL.LU R11, [R1+0x47c] ;  /* 0x00047c00010b7983 */ /* 0x000e220000300800 */
[----:B------:R-:W2:Y:S01]  /*12320*/  LDL.LU R16, [R1+0x450] ;  /* 0x0004500001107983 */ /* 0x000ea20000300800 */
[----:B------:R-:W2:Y:S02]  /*12330*/  LDL.LU R17, [R1+0x454] ;  /* 0x0004540001117983 */ /* 0x000ea40000300800 */
[----:B------:R-:W2:Y:S02]  /*12340*/  LDL.LU R18, [R1+0x458] ;  /* 0x0004580001127983 */ /* 0x000ea40000300800 */
[----:B------:R-:W2:Y:S01]  /*12350*/  LDL.LU R19, [R1+0x45c] ;  /* 0x00045c0001137983 */ /* 0x000ea20000300800 */
[----:B------:R-:W3:Y:S01]  /*12360*/  LDL.LU R20, [R1+0x2f0] ;  /* 0x0002f00001147983 */ /* 0x000ee20000300800 */
[----:B------:R-:W3:Y:S02]  /*12370*/  LDL.LU R21, [R1+0x2f4] ;  /* 0x0002f40001157983 */ /* 0x000ee40000300800 */
[----:B------:R-:W2:Y:S02]  /*12380*/  LDL.LU R22, [R1+0x2f8] ;  /* 0x0002f80001167983 */ /* 0x000ea40000300800 */
[----:B------:R-:W2:Y:S02]  /*12390*/  LDL.LU R23, [R1+0x2fc] ;  /* 0x0002fc0001177983 */ /* 0x000ea40000300800 */
[----:B--2---:R2:W-:Y:S01]  /*123a0*/  STL.64 [R1+0x16a8], R22 ;  /* 0x0016a81601007387 */ /* 0x0045e20000100a00 */
[----:B---3--:R3:W-:Y:S02]  /*123b0*/  STL.64 [R1+0x16a0], R20 ;  /* 0x0016a01401007387 */ /* 0x0087e40000100a00 */
[----:B--2---:R-:W-:-:S02]  /*123c0*/  IMAD.MOV.U32 R22, RZ, RZ, R28 ;  /* 0x000000ffff167224 */ /* 0x004fc400078e001c */
[----:B------:R-:W-:Y:S01]  /*123d0*/  IMAD.MOV.U32 R23, RZ, RZ, R29 ;  /* 0x000000ffff177224 */ /* 0x000fe200078e001d */
[----:B------:R-:W2:Y:S01]  /*123e0*/  LDL.LU R28, [R1+0x17b4] ;  /* 0x0017b400011c7983 */ /* 0x000ea20000300800 */
[----:B------:R-:W2:Y:S03]  /*123f0*/  LDL.LU R29, [R1+0x17b0] ;  /* 0x0017b000011d7983 */ /* 0x000ea60000300800 */
[----:B------:R0:W-:Y:S01]  /*12400*/  STL.64 [R1+0x1748], R22 ;  /* 0x0017481601007387 */ /* 0x0001e20000100a00 */
[----:B---3--:R-:W3:Y:S02]  /*12410*/  LDL.LU R20, [R1+0x420] ;  /* 0x0004200001147983 */ /* 0x008ee40000300800 */
[----:B------:R-:W3:Y:S01]  /*12420*/  LDL.LU R21, [R1+0x424] ;  /* 0x0004240001157983 */ /* 0x000ee20000300800 */
[----:B0-----:R-:W2:Y:S01]  /*12430*/  LDL.LU R22, [R1+0x428] ;  /* 0x0004280001167983 */ /* 0x001ea20000300800 */
[----:B------:R-:W2:Y:S01]  /*12440*/  LDL.LU R23, [R1+0x42c] ;  /* 0x00042c0001177983 */ /* 0x000ea20000300800 */
[C---:B------:R-:W-:Y:S02]  /*12450*/  HMMA.16816.F32 R24, R12.reuse, R26, R8 ;  /* 0x0000001a0c18723c */ /* 0x040fe40000001808 */
[----:B--2---:R-:W-:Y:S01]  /*12460*/  STL.64 [R1+0x1760], R22 ;  /* 0x0017601601007387 */ /* 0x004fe20000100a00 */
[----:B---3--:R0:W-:Y:S03]  /*12470*/  STL.64 [R1+0x1758], R20 ;  /* 0x0017581401007387 */ /* 0x0081e60000100a00 */
[----:B0-----:R-:W2:Y:S01]  /*12480*/  LDL.LU R20, [R1+0x430] ;  /* 0x0004300001147983 */ /* 0x001ea20000300800 */
[----:B------:R-:W2:Y:S02]  /*12490*/  LDL.LU R21, [R1+0x434] ;  /* 0x0004340001157983 */ /* 0x000ea40000300800 */
[----:B------:R-:W2:Y:S02]  /*124a0*/  LDL.LU R22, [R1+0x438] ;  /* 0x0004380001167983 */ /* 0x000ea40000300800 */
[----:B------:R-:W2:Y:S01]  /*124b0*/  LDL.LU R23, [R1+0x43c] ;  /* 0x00043c0001177983 */ /* 0x000ea20000300800 */
[----:B-1----:R0:W-:Y:S01]  /*124c0*/  STL.64 [R1+0x15c0], R6 ;  /* 0x0015c00601007387 */ /* 0x0021e20000100a00 */
[----:B------:R-:W-:Y:S03]  /*124d0*/  STL.64 [R1+0x15b8], R4 ;  /* 0x0015b80401007387 */ /* 0x000fe60000100a00 */
[----:B0-----:R-:W3:Y:S01]  /*124e0*/  LDL.LU.64 R6, [R1+0x88] ;  /* 0x0000880001067983 */ /* 0x001ee20000300a00 */
[----:B------:R-:W2:Y:S02]  /*124f0*/  LDL.LU.64 R10, [R1+0x17a8] ;  /* 0x0017a800010a7983 */ /* 0x000ea40000300a00 */
[----:B------:R-:W2:Y:S04]  /*12500*/  LDL.LU.64 R8, [R1+0x17a0] ;  /* 0x0017a00001087983 */ /* 0x000ea80000300a00 */
[----:B------:R-:W-:Y:S01]  /*12510*/  STL.64 [R1+0x5b0], R24 ;  /* 0x0005b01801007387 */ /* 0x000fe20000100a00 */
[----:B------:R0:W-:Y:S04]  /*12520*/  STL.64 [R1+0x5b8], R26 ;  /* 0x0005b81a01007387 */ /* 0x0001e80000100a00 */
[----:B0-----:R-:W2:Y:S02]  /*12530*/  LDL.LU.64 R26, [R1+0x1798] ;  /* 0x00179800011a7983 */ /* 0x001ea40000300a00 */
[C---:B--2---:R-:W-:Y:S11]  /*12540*/  HMMA.16816.F32 R8, R12.reuse, R26, R8 ;  /* 0x0000001a0c08723c */ /* 0x044ff60000001808 */
[----:B------:R-:W-:Y:S11]  /*12550*/  @!UPT UIADD3 URZ, URZ, URZ, URZ ;  /* 0x0000003f3f3ff290 */ /* 0x000ff6000fffe03f */
[----:B------:R-:W-:Y:S01]  /*12560*/  @!UPT UIADD3 URZ, URZ, URZ, URZ ;  /* 0x0000003f3f3ff290 */ /* 0x000fe2000fffe03f */
[----:B------:R-:W-:Y:S01]  /*12570*/  STL.64 [R1+0x5a0], R8 ;  /* 0x0005a00801007387 */ /* 0x000fe20000100a00 */
[----:B------:R0:W-:Y:S03]  /*12580*/  STL.64 [R1+0x5a8], R10 ;  /* 0x0005a80a01007387 */ /* 0x0001e60000100a00 */
[----:B0-----:R-:W2:Y:S01]  /*12590*/  LDL.LU.64 R10, [R1+0x1790] ;  /* 0x00179000010a7983 */ /* 0x001ea20000300a00 */
[----:B------:R0:W-:Y:S02]  /*125a0*/  STL.64 [R1+0x1728], R26 ;  /* 0x0017281a01007387 */ /* 0x0001e40000100a00 */
[----:B------:R-:W3:Y:S02]  /*125b0*/  LDL.LU R24, [R1+0x3e0] ;  /* 0x0003e00001187983 */ /* 0x000ee40000300800 */
[----:B------:R-:W3:Y:S01]  /*125c0*/  LDL.LU R25, [R1+0x3e4] ;  /* 0x0003e40001197983 */ /* 0x000ee20000300800 */
[----:B0-----:R-:W3:Y:S01]  /*125d0*/  LDL.LU R26, [R1+0x3e8] ;  /* 0x0003e800011a7983 */ /* 0x001ee20000300800 */
[----:B------:R-:W3:Y:S01]  /*125e0*/  LDL.LU R27, [R1+0x3ec] ;  /* 0x0003ec00011b7983 */ /* 0x000ee20000300800 */
[C---:B--2---:R-:W-:Y:S02]  /*125f0*/  HMMA.16816.F32 R8, R12.reuse, R10, R16 ;  /* 0x0000000a0c08723c */ /* 0x044fe40000001810 */
[----:B------:R-:W2:Y:S01]  /*12600*/  LDL.LU.64 R18, [R1+0x1788] ;  /* 0x0017880001127983 */ /* 0x000ea20000300a00 */
[----:B------:R-:W2:Y:S11]  /*12610*/  LDL.LU.64 R16, [R1+0x1780] ;  /* 0x0017800001107983 */ /* 0x000eb60000300a00 */
[----:B------:R-:W-:Y:S09]  /*12620*/  @!UPT UIADD3 URZ, URZ, URZ, URZ ;  /* 0x0000003f3f3ff290 */ /* 0x000ff2000fffe03f */
[----:B------:R-:W-:Y:S01]  /*12630*/  STL.64 [R1+0x590], R8 ;  /* 0x0005900801007387 */ /* 0x000fe20000100a00 */
[----:B------:R0:W-:Y:S03]  /*12640*/  STL.64 [R1+0x598], R10 ;  /* 0x0005980a01007387 */ /* 0x0001e60000100a00 */
[----:B0-----:R-:W2:Y:S01]  /*12650*/  LDL.LU.64 R10, [R1+0x1778] ;  /* 0x00177800010a7983 */ /* 0x001ea20000300a00 */
[----:B------:R-:W3:Y:S01]  /*12660*/  LDL.LU.64 R8, [R1+0x1770] ;  /* 0x0017700001087983 */ /* 0x000ee20000300a00 */
[C---:B--2---:R-:W-:Y:S11]  /*12670*/  HMMA.16816.F32 R16, R12.reuse, R10, R16 ;  /* 0x0000000a0c10723c */ /* 0x044ff60000001810 */
[----:B------:R-:W-:Y:S11]  /*12680*/  @!UPT UIADD3 URZ, URZ, URZ, URZ ;  /* 0x0000003f3f3ff290 */ /* 0x000ff6000fffe03f */
[----:B------:R-:W-:Y:S01]  /*12690*/  @!UPT UIADD3 URZ, URZ, URZ, URZ ;  /* 0x0000003f3f3ff290 */ /* 0x000fe2000fffe03f */
[----:B------:R-:W-:Y:S01]  /*126a0*/  STL.64 [R1+0x580], R16 ;  /* 0x0005801001007387 */ /* 0x000fe20000100a00 */
[----:B------:R0:W-:Y:S03]  /*126b0*/  STL.64 [R1+0x588], R18 ;  /* 0x0005881201007387 */ /* 0x0001e60000100a00 */
[----:B0-----:R-:W2:Y:S01]  /*126c0*/  LDL.LU.64 R18, [R1+0x1768] ;  /* 0x0017680001127983 */ /* 0x001ea20000300a00 */
[----:B------:R-:W-:Y:S02]  /*126d0*/  STL.64 [R1+0x1708], R10 ;  /* 0x0017080a01007387 */ /* 0x000fe40000100a00 */
[----:B---3--:R0:W-:Y:S02]  /*126e0*/  STL.64 [R1+0x1700], R8 ;  /* 0x0017000801007387 */ /* 0x0081e40000100a00 */
[----:B0-----:R-:W3:Y:S01]  /*126f0*/  LDL.LU R8, [R1+0x410] ;  /* 0x0004100001087983 */ /* 0x001ee20000300800 */
[----:B------:R-:W3:Y:S02]  /*12700*/  LDL.LU R9, [R1+0x414] ;  /* 0x0004140001097983 */ /* 0x000ee40000300800 */
[----:B------:R-:W3:Y:S02]  /*12710*/  LDL.LU R10, [R1+0x418] ;  /* 0x00041800010a7983 */ /* 0x000ee40000300800 */
[----:B------:R-:W3:Y:S01]  /*12720*/  LDL.LU R11, [R1+0x41c] ;  /* 0x00041c00010b7983 */ /* 0x000ee20000300800 */
        /* <DEDUP_REMOVED lines=9> */
[C---:B--2---:R-:W-:Y:S01]  /*127c0*/  HMMA.16816.F32 R16, R12.reuse, R18, R20 ;  /* 0x000000120c10723c */ /* 0x044fe20000001814 */
[----:B------:R-:W3:Y:S11]  /*127d0*/  LDL.LU.64 R22, [R1+0x1748] ;  /* 0x0017480001167983 */ /* 0x000ef60000300a00 */
[----:B------:R-:W-:Y:S11]  /*127e0*/  @!UPT UIADD3 URZ, URZ, URZ, URZ ;  /* 0x0000003f3f3ff290 */ /* 0x000ff6000fffe03f */
[----:B------:R-:W-:Y:S01]  /*127f0*/  STL.64 [R1+0x560], R16 ;  /* 0x0005601001007387 */ /* 0x000fe20000100a00 */
[----:B------:R0:W-:Y:S03]  /*12800*/  STL.64 [R1+0x568], R18 ;  /* 0x0005681201007387 */ /* 0x0001e60000100a00 */
[----:B0-----:R-:W2:Y:S01]  /*12810*/  LDL.LU.64 R18, [R1+0x1740] ;  /* 0x0017400001127983 */ /* 0x001ea20000300a00 */
[----:B------:R-:W2:Y:S01]  /*12820*/  LDL.LU.64 R16, [R1+0x1738] ;  /* 0x0017380001107983 */ /* 0x000ea20000300a00 */
[C---:B---3--:R-:W-:Y:S02]  /*12830*/  HMMA.16816.F32 R8, R12.reuse, R22, R8 ;  /* 0x000000160c08723c */ /* 0x048fe40000001808 */
[----:B------:R0:W-:Y:S04]  /*12840*/  STL.64 [R1+0x16c0], R22 ;  /* 0x0016c01601007387 */ /* 0x0001e80000100a00 */
[----:B0-----:R-:W3:Y:S11]  /*12850*/  LDL.LU.64 R22, [R1+0x38] ;  /* 0x0000380001167983 */ /* 0x001ef60000300a00 */
[----:B------:R-:W-:Y:S06]  /*12860*/  @!UPT UIADD3 URZ, URZ, URZ, URZ ;  /* 0x0000003f3f3ff290 */ /* 0x000fec000fffe03f */
[----:B------:R-:W-:Y:S01]  /*12870*/  STL.64 [R1+0x400], R8 ;  /* 0x0004000801007387 */ /* 0x000fe20000100a00 */
[----:B------:R0:W-:Y:S02]  /*12880*/  STL.64 [R1+0x408], R10 ;  /* 0x0004080a01007387 */ /* 0x0001e40000100a00 */
[----:B0-----:R-:W-:Y:S01]  /*12890*/  HMMA.16816.F32 R8, R12, R6, R24 ;  /* 0x000000060c08723c */ /* 0x001fe20000001818 */
[----:B---3--:R0:W-:Y:S02]  /*128a0*/  STL.64 [R1+0x16d8], R22 ;  /* 0x0016d81601007387 */ /* 0x0081e40000100a00 */
[----:B0-----:R-:W-:Y:S02]  /*128b0*/  IMAD.MOV.U32 R22, RZ, RZ, R5 ;  /* 0x000000ffff167224 */ /* 0x001fe400078e0005 */
[----:B------:R-:W-:-:S05]  /*128c0*/  IMAD.MOV.U32 R23, RZ, RZ, R4 ;  /* 0x000000ffff177224 */ /* 0x000fca00078e0004 */
[----:B------:R-:W-:Y:S01]  /*128d0*/  STL.64 [R1+0x1730], R22 ;  /* 0x0017301601007387 */ /* 0x000fe20000100a00 */
[----:B------:R0:W-:Y:S02]  /*128e0*/  STL.64 [R1+0x1710], R6 ;  /* 0x0017100601007387 */ /* 0x0001e40000100a00 */
[----:B------:R-:W3:Y:S10]  /*128f0*/  LDL.LU R4, [R1+0x3b0] ;  /* 0x0003b00001047983 */ /* 0x000ef40000300800 */
[----:B------:R-:W-:Y:S01]  /*12900*/  STL.64 [R1+0x530], R8 ;  /* 0x0005300801007387 */ /* 0x000fe20000100a00 */
[----:B------:R-:W-:Y:S01]  /*12910*/  STL.64 [R1+0x538], R10 ;  /* 0x0005380a01007387 */ /* 0x000fe20000100a00 */
[----:B------:R-:W3:Y:S03]  /*12920*/  LDL.LU R5, [R1+0x3b4] ;  /* 0x0003b40001057983 */ /* 0x000ee60000300800 */
[----:B0-----:R-:W2:Y:S01]  /*12930*/  LDL.LU R6, [R1+0x3b8] ;  /* 0x0003b80001067983 */ /* 0x001ea20000300800 */
[----:B------:R-:W2:Y:S02]  /*12940*/  LDL.LU R7, [R1+0x3bc] ;  /* 0x0003bc0001077983 */ /* 0x000ea40000300800 */
[----:B------:R-:W3:Y:S02]  /*12950*/  LDL.LU R20, [R1+0x3d0] ;  /* 0x0003d00001147983 */ /* 0x000ee40000300800 */
[----:B------:R-:W4:Y:S01]  /*12960*/  LDL.LU R21, [R1+0x3d4] ;  /* 0x0003d40001157983 */ /* 0x000f220000300800 */
[----:B------:R-:W4:Y:S01]  /*12970*/  LDL.LU R22, [R1+0x3d8] ;  /* 0x0003d80001167983 */ /* 0x000f220000300800 */
[----:B------:R-:W4:Y:S02]  /*12980*/  LDL.LU R23, [R1+0x3dc] ;  /* 0x0003dc0001177983 */ /* 0x000f240000300800 */
[----:B------:R-:W4:Y:S01]  /*12990*/  LDL.64 R26, [R1+0x28] ;  /* 0x00002800011a7983 */ /* 0x000f220000100a00 */
[----:B--2---:R-:W-:Y:S01]  /*129a0*/  STL.64 [R1+0x1720], R6 ;  /* 0x0017200601007387 */ /* 0x004fe20000100a00 */
[----:B---3--:R0:W-:Y:S03]  /*129b0*/  STL.64 [R1+0x1718], R4 ;  /* 0x0017180401007387 */ /* 0x0081e60000100a00 */
[----:B0-----:R-:W2:Y:S01]  /*129c0*/  LDL.LU R4, [R1+0x3c0] ;  /* 0x0003c00001047983 */ /* 0x001ea20000300800 */
[----:B------:R-:W2:Y:S02]  /*129d0*/  LDL.LU R5, [R1+0x3c4] ;  /* 0x0003c40001057983 */ /* 0x000ea40000300800 */
[----:B------:R-:W2:Y:S02]  /*129e0*/  LDL.LU R6, [R1+0x3c8] ;  /* 0x0003c80001067983 */ /* 0x000ea40000300800 */
[----:B------:R-:W2:Y:S01]  /*129f0*/  LDL.LU R7, [R1+0x3cc] ;  /* 0x0003cc0001077983 */ /* 0x000ea20000300800 */
[----:B------:R-:W3:Y:S01]  /*12a00*/  LDL.64 R10, [R1+0x8] ;  /* 0x00000800010a7983 */ /* 0x000ee20000100a00 */
[----:B------:R-:W2:Y:S02]  /*12a10*/  LDL.LU R12, [R1+0x2d0] ;  /* 0x0002d000010c7983 */ /* 0x000ea40000300800 */
[----:B------:R-:W2:Y:S02]  /*12a20*/  LDL.LU R13, [R1+0x2d4] ;  /* 0x0002d400010d7983 */ /* 0x000ea40000300800 */
[----:B------:R-:W2:Y:S01]  /*12a30*/  LDL.LU R14, [R1+0x2d8] ;  /* 0x0002d800010e7983 */ /* 0x000ea20000300800 */
[----:B------:R-:W2:Y:S04]  /*12a40*/  LDL.LU R15, [R1+0x2dc] ;  /* 0x0002dc00010f7983 */ /* 0x000ea80000300800 */
[----:B--2---:R-:W-:Y:S01]  /*12a50*/  STL.64 [R1+0x16b8], R14 ;  /* 0x0016b80e01007387 */ /* 0x004fe20000100a00 */
[----:B------:R0:W-:Y:S03]  /*12a60*/  STL.64 [R1+0x16b0], R12 ;  /* 0x0016b00c01007387 */ /* 0x0001e60000100a00 */
[----:B0-----:R-:W2:Y:S01]  /*12a70*/  LDL.LU R12, [R1+0x370] ;  /* 0x00037000010c7983 */ /* 0x001ea20000300800 */
[----:B------:R-:W2:Y:S02]  /*12a80*/  LDL.LU R13, [R1+0x374] ;  /* 0x00037400010d7983 */ /* 0x000ea40000300800 */
[----:B------:R-:W2:Y:S02]  /*12a90*/  LDL.LU R14, [R1+0x378] ;  /* 0x00037800010e7983 */ /* 0x000ea40000300800 */
[----:B------:R-:W2:Y:S02]  /*12aa0*/  LDL.LU R15, [R1+0x37c] ;  /* 0x00037c00010f7983 */ /* 0x000ea40000300800 */
[----:B--2---:R-:W-:Y:S01]  /*12ab0*/  STL.64 [R1+0x16d0], R14 ;  /* 0x0016d00e01007387 */ /* 0x004fe20000100a00 */
[----:B------:R0:W-:Y:S03]  /*12ac0*/  STL.64 [R1+0x16c8], R12 ;  /* 0x0016c80c01007387 */ /* 0x0001e60000100a00 */
[----:B0-----:R-:W2:Y:S01]  /*12ad0*/  LDL.LU R12, [R1+0x380] ;  /* 0x00038000010c7983 */ /* 0x001ea20000300800 */
[----:B------:R-:W2:Y:S02]  /*12ae0*/  LDL.LU R13, [R1+0x384] ;  /* 0x00038400010d7983 */ /* 0x000ea40000300800 */
[----:B------:R-:W2:Y:S02]  /*12af0*/  LDL.LU R14, [R1+0x388] ;  /* 0x00038800010e7983 */ /* 0x000ea40000300800 */
[----:B------:R-:W2:Y:S01]  /*12b00*/  LDL.LU R15, [R1+0x38c] ;  /* 0x00038c00010f7983 */ /* 0x000ea20000300800 */
[----:B----4-:R-:W-:Y:S01]  /*12b10*/  HMMA.16816.F32 R20, R16, R26, R20 ;  /* 0x0000001a1014723c */ /* 0x010fe20000001814 */
[----:B--2---:R-:W-:Y:S01]  /*12b20*/  STL.64 [R1+0x16e8], R14 ;  /* 0x0016e80e01007387 */ /* 0x004fe20000100a00 */
[----:B------:R0:W-:Y:S03]  /*12b30*/  STL.64 [R1+0x16e0], R12 ;  /* 0x0016e00c01007387 */ /* 0x0001e60000100a00 */
[----:B0-----:R-:W2:Y:S01]  /*12b40*/  LDL.LU R12, [R1+0x390] ;  /* 0x00039000010c7983 */ /* 0x001ea20000300800 */
[----:B------:R-:W2:Y:S02]  /*12b50*/  LDL.LU R13, [R1+0x394] ;  /* 0x00039400010d7983 */ /* 0x000ea40000300800 */
[----:B------:R-:W4:Y:S02]  /*12b60*/  LDL.LU R14, [R1+0x398] ;  /* 0x00039800010e7983 */ /* 0x000f240000300800 */
[----:B------:R-:W4:Y:S02]  /*12b70*/  LDL.LU R15, [R1+0x39c] ;  /* 0x00039c00010f7983 */ /* 0x000f240000300800 */
[----:B----4-:R-:W-:Y:S01]  /*12b80*/  STL.64 [R1+0x16f8], R14 ;  /* 0x0016f80e01007387 */ /* 0x010fe20000100a00 */
[----:B--2---:R0:W-:Y:S03]  /*12b90*/  STL.64 [R1+0x16f0], R12 ;  /* 0x0016f00c01007387 */ /* 0x0041e60000100a00 */
[----:B0-----:R-:W2:Y:S01]  /*12ba0*/  LDL.LU R12, [R1+0x3a0] ;  /* 0x0003a000010c7983 */ /* 0x001ea20000300800 */
[----:B------:R-:W2:Y:S02]  /*12bb0*/  LDL.LU R13, [R1+0x3a4] ;  /* 0x0003a400010d7983 */ /* 0x000ea40000300800 */
[----:B------:R-:W2:Y:S02]  /*12bc0*/  LDL.LU R14, [R1+0x3a8] ;  /* 0x0003a800010e7983 */ /* 0x000ea40000300800 */
[----:B------:R-:W2:Y:S02]  /*12bd0*/  LDL.LU R15, [R1+0x3ac] ;  /* 0x0003ac00010f7983 */ /* 0x000ea40000300800 */
[----:B------:R0:W-:Y:S01]  /*12be0*/  STL.64 [R1+0x520], R20 ;  /* 0x0005201401007387 */ /* 0x0001e20000100a00 */
[----:B------:R1:W-:Y:S02]  /*12bf0*/  STL.64 [R1+0x528], R22 ;  /* 0x0005281601007387 */ /* 0x0003e40000100a00 */
[----:B0-----:R-:W-:Y:S01]  /*12c00*/  IMAD.MOV.U32 R21, RZ, RZ, R26 ;  /* 0x000000ffff157224 */ /* 0x001fe200078e001a */
[----:B-1----:R-:W4:Y:S01]  /*12c10*/  LDL.LU.64 R22, [R1+0x1730] ;  /* 0x0017300001167983 */ /* 0x002f220000300a00 */
[----:B------:R-:W-:-:S02]  /*12c20*/  IMAD.MOV.U32 R20, RZ, RZ, R27 ;  /* 0x000000ffff147224 */ /* 0x000fc400078e001b */
[----:B------:R-:W2:Y:S02]  /*12c30*/  LDL.LU.64 R26, [R1+0x1728] ;  /* 0x00172800011a7983 */ /* 0x000ea40000300a00 */
[C---:B--2---:R-:W-:Y:S11]  /*12c40*/  HMMA.16816.F32 R4, R16.reuse, R26, R4 ;  /* 0x0000001a1004723c */ /* 0x044ff60000001804 */
[----:B------:R-:W-:Y:S11]  /*12c50*/  @!UPT UIADD3 URZ, URZ, URZ, URZ ;  /* 0x0000003f3f3ff290 */ /* 0x000ff6000fffe03f */
[----:B------:R-:W-:Y:S01]  /*12c60*/  @!UPT UIADD3 URZ, URZ, URZ, URZ ;  /* 0x0000003f3f3ff290 */ /* 0x000fe2000fffe03f */
        /* <DEDUP_REMOVED lines=8> */
[----:B------:R1:W-:Y:S02]  /*12cf0*/  STL.64 [R1+0x508], R6 ;  /* 0x0005080601007387 */ /* 0x0003e40000100a00 */
[----:B0-----:R-:W-:Y:S01]  /*12d00*/  IMAD.MOV.U32 R5, RZ, RZ, R10 ;  /* 0x000000ffff057224 */ /* 0x001fe200078e000a */
[----:B-1----:R-:W2:Y:S01]  /*12d10*/  LDL.LU.64 R6, [R1+0x1710] ;  /* 0x0017100001067983 */ /* 0x002ea20000300a00 */
[----:B------:R-:W-:Y:S02]  /*12d20*/  IMAD.MOV.U32 R4, RZ, RZ, R11 ;  /* 0x000000ffff047224 */ /* 0x000fe400078e000b */
[----:B------:R-:W3:Y:S02]  /*12d30*/  LDL.LU.64 R10, [R1+0x1708] ;  /* 0x00170800010a7983 */ /* 0x000ee40000300a00 */
[----:B------:R-:W2:Y:S01]  /*12d40*/  LDL.LU.64 R8, [R1+0x1700] ;  /* 0x0017000001087983 */ /* 0x000ea20000300a00 */
[C---:B---3--:R-:W-:Y:S11]  /*12d50*/  HMMA.16816.F32 R12, R16.reuse, R10, R12 ;  /* 0x0000000a100c723c */ /* 0x048ff6000000180c */
[----:B------:R-:W-:Y:S11]  /*12d60*/  @!UPT UIADD3 URZ, URZ, URZ, URZ ;  /* 0x0000003f3f3ff290 */ /* 0x000ff6000fffe03f */
[----:B------:R-:W-:Y:S01]  /*12d70*/  @!UPT UIADD3 URZ, URZ, URZ, URZ ;  /* 0x0000003f3f3ff290 */ /* 0x000fe2000fffe03f */
[----:B------:R-:W-:Y:S01]  /*12d80*/  STL.64 [R1+0x4f0], R12 ;  /* 0x0004f00c01007387 */ /* 0x000fe20000100a00 */
[----:B------:R0:W-:Y:S03]  /*12d90*/  STL.64 [R1+0x4f8], R14 ;  /* 0x0004f80e01007387 */ /* 0x0001e60000100a00 */
[----:B0-----:R-:W4:Y:S01]  /*12da0*/  LDL.LU.64 R14, [R1+0x16f8] ;  /* 0x0016f800010e7983 */ /* 0x001f220000300a00 */
[----:B------:R-:W4:Y:S02]  /*12db0*/  LDL.LU.64 R12, [R1+0x16f0] ;  /* 0x0016f000010c7983 */ /* 0x000f240000300a00 */
[----:B------:R0:W-:Y:S02]  /*12dc0*/  STL.64 [R1+0x1678], R10 ;  /* 0x0016780a01007387 */ /* 0x0001e40000100a00 */
[----:B0-----:R-:W-:Y:S02]  /*12dd0*/  IMAD.MOV.U32 R10, RZ, RZ, R21 ;  /* 0x000000ffff0a7224 */ /* 0x001fe400078e0015 */
[----:B------:R-:W-:Y:S01]  /*12de0*/  IMAD.MOV.U32 R11, RZ, RZ, R20 ;  /* 0x000000ffff0b7224 */ /* 0x000fe200078e0014 */
[----:B--2---:R-:W-:Y:S01]  /*12df0*/  STL.64 [R1+0x1670], R8 ;  /* 0x0016700801007387 */ /* 0x004fe20000100a00 */
[C---:B----4-:R-:W-:Y:S03]  /*12e00*/  HMMA.16816.F32 R20, R16.reuse, R22, R12 ;  /* 0x000000161014723c */ /* 0x050fe6000000180c */
[----:B------:R-:W2:Y:S01]  /*12e10*/  LDL.LU.64 R14, [R1+0x16e8] ;  /* 0x0016e800010e7983 */ /* 0x000ea20000300a00 */
[----:B------:R-:W2:Y:S11]  /*12e20*/  LDL.LU.64 R12, [R1+0x16e0] ;  /* 0x0016e000010c7983 */ /* 0x000eb60000300a00 */
[----:B------:R-:W-:Y:S08]  /*12e30*/  @!UPT UIADD3 URZ, URZ, URZ, URZ ;  /* 0x0000003f3f3ff290 */ /* 0x000ff0000fffe03f */
[----:B------:R-:W-:Y:S01]  /*12e40*/  STL.64 [R1+0x4e0], R20 ;  /* 0x0004e01401007387 */ /* 0x000fe20000100a00 */
[----:B------:R0:W-:Y:S03]  /*12e50*/  STL.64 [R1+0x4e8], R22 ;  /* 0x0004e81601007387 */ /* 0x0001e60000100a00 */
[----:B0-----:R-:W2:Y:S02]  /*12e60*/  LDL.LU.64 R22, [R1+0x16d8] ;  /* 0x0016d80001167983 */ /* 0x001ea40000300a00 */
[C---:B--2---:R-:W-:Y:S01]  /*12e70*/  HMMA.16816.F32 R12, R16.reuse, R22, R12 ;  /* 0x00000016100c723c */ /* 0x044fe2000000180c */
[----:B------:R-:W-:Y:S02]  /*12e80*/  IMAD.MOV.U32 R9, RZ, RZ, R22 ;  /* 0x000000ffff097224 */ /* 0x000fe400078e0016 */
        /* <DEDUP_REMOVED lines=15> */
[----:B---3--:R-:W-:Y:S01]  /*12f80*/  HMMA.16816.F32 R16, R16, R6, R20 ;  /* 0x000000061010723c */ /* 0x008fe20000001814 */
[----:B------:R-:W2:Y:S01]  /*12f90*/  LDL.LU.64 R22, [R1+0x1698] ;  /* 0x0016980001167983 */ /* 0x000ea20000300a00 */
[----:B------:R-:W2:Y:S02]  /*12fa0*/  LDL.LU.64 R20, [R1+0x1690] ;  /* 0x0016900001147983 */ /* 0x000ea40000300a00 */
[----:B------:R-:W-:Y:S11]  /*12fb0*/  STL.64 [R1+0x1638], R6 ;  /* 0x0016380601007387 */ /* 0x000ff60000100a00 */
[----:B------:R-:W-:Y:S08]  /*12fc0*/  @!UPT UIADD3 URZ, URZ, URZ, URZ ;  /* 0x0000003f3f3ff290 */ /* 0x000ff0000fffe03f */
[----:B------:R-:W-:Y:S01]  /*12fd0*/  STL.64 [R1+0x490], R16 ;  /* 0x0004901001007387 */ /* 0x000fe20000100a00 */
[----:B------:R0:W-:Y:S02]  /*12fe0*/  STL.64 [R1+0x498], R18 ;  /* 0x0004981201007387 */ /* 0x0001e40000100a00 */
[----:B0-----:R-:W-:Y:S02]  /*12ff0*/  IMAD.MOV.U32 R18, RZ, RZ, R9 ;  /* 0x000000ffff127224 */ /* 0x001fe400078e0009 */
[----:B------:R-:W-:-:S05]  /*13000*/  IMAD.MOV.U32 R19, RZ, RZ, R8 ;  /* 0x000000ffff137224 */ /* 0x000fca00078e0008 */
[----:B------:R0:W-:Y:S01]  /*13010*/  STL.64 [R1+0x1658], R18 ;  /* 0x0016581201007387 */ /* 0x0001e20000100a00 */
[----:B------:R-:W3:Y:S02]  /*13020*/  LDL.LU R16, [R1+0x2e0] ;  /* 0x0002e00001107983 */ /* 0x000ee40000300800 */
[----:B------:R-:W3:Y:S01]  /*13030*/  LDL.LU R17, [R1+0x2e4] ;  /* 0x0002e40001117983 */ /* 0x000ee20000300800 */
[----:B0-----:R-:W3:Y:S01]  /*13040*/  LDL.LU R18, [R1+0x2e8] ;  /* 0x0002e80001127983 */ /* 0x001ee20000300800 */
[----:B------:R-:W3:Y:S01]  /*13050*/  LDL.LU R19, [R1+0x2ec] ;  /* 0x0002ec0001137983 */ /* 0x000ee20000300800 */
[C---:B--2---:R-:W-:Y:S08]  /*13060*/  HMMA.16816.F32 R12, R20.reuse, R26, R12 ;  /* 0x0000001a140c723c */ /* 0x044ff0000000180c */
[----:B---3--:R-:W-:Y:S11]  /*13070*/  HMMA.16816.F32 R16, R20, R10, R16 ;  /* 0x0000000a1410723c */ /* 0x008ff60000001810 */
[----:B------:R-:W-:Y:S11]  /*13080*/  @!UPT UIADD3 URZ, URZ, URZ, URZ ;  /* 0x0000003f3f3ff290 */ /* 0x000ff6000fffe03f */
[----:B------:R-:W-:Y:S01]  /*13090*/  @!UPT UIADD3 URZ, URZ, URZ, URZ ;  /* 0x0000003f3f3ff290 */ /* 0x000fe2000fffe03f */
[----:B------:R0:W-:Y:S01]  /*130a0*/  STL.64 [R1+0x260], R16 ;  /* 0x0002601001007387 */ /* 0x0001e20000100a00 */
[----:B------:R1:W-:Y:S02]  /*130b0*/  STL.64 [R1+0x268], R18 ;  /* 0x0002681201007387 */ /* 0x0003e40000100a00 */
[----:B------:R-:W-:Y:S02]  /*130c0*/  STL.64 [R1+0x250], R12 ;  /* 0x0002500c01007387 */ /* 0x000fe40000100a00 */
[----:B------:R-:W-:Y:S01]  /*130d0*/  STL.64 [R1+0x258], R14 ;  /* 0x0002580e01007387 */ /* 0x000fe20000100a00 */
[----:B0-----:R-:W2:Y:S01]  /*130e0*/  LDL.LU R16, [R1+0x2a0] ;  /* 0x0002a00001107983 */ /* 0x001ea20000300800 */
[----:B------:R-:W2:Y:S02]  /*130f0*/  LDL.LU R17, [R1+0x2a4] ;  /* 0x0002a40001117983 */ /* 0x000ea40000300800 */
[----:B-1----:R-:W3:Y:S02]  /*13100*/  LDL.LU R18, [R1+0x2a8] ;  /* 0x0002a80001127983 */ /* 0x002ee40000300800 */
[----:B------:R-:W3:Y:S02]  /*13110*/  LDL.LU R19, [R1+0x2ac] ;  /* 0x0002ac0001137983 */ /* 0x000ee40000300800 */
[----:B---3--:R-:W-:Y:S01]  /*13120*/  STL.64 [R1+0x1668], R18 ;  /* 0x0016681201007387 */ /* 0x008fe20000100a00 */
[----:B--2---:R0:W-:Y:S03]  /*13130*/  STL.64 [R1+0x1660], R16 ;  /* 0x0016601001007387 */ /* 0x0041e60000100a00 */
        /* <DEDUP_REMOVED lines=8> */
[----:B------:R-:W2:Y:S02]  /*131c0*/  LDL.LU R18, [R1+0x2c8] ;  /* 0x0002c80001127983 */ /* 0x000ea40000300800 */
[----:B------:R-:W2:Y:S01]  /*131d0*/  LDL.LU R19, [R1+0x2cc] ;  /* 0x0002cc0001137983 */ /* 0x000ea20000300800 */
[----:B------:R-:W3:Y:S01]  /*131e0*/  LDL.LU.64 R6, [R1+0x78] ;  /* 0x0000780001067983 */ /* 0x000ee20000300a00 */
[----:B------:R-:W-:-:S03]  /*131f0*/  IMAD.MOV.U32 R11, RZ, RZ, R4 ;  /* 0x000000ffff0b7224 */ /* 0x000fc600078e0004 */
[----:B---3--:R0:W-:Y:S01]  /*13200*/  STL.64 [R1+0x1650], R6 ;  /* 0x0016500601007387 */ /* 0x0081e20000100a00 */
[----:B------:R-:W3:Y:S02]  /*13210*/  LDL.LU R24, [R1+0x1d0] ;  /* 0x0001d00001187983 */ /* 0x000ee40000300800 */
[----:B------:R-:W3:Y:S02]  /*13220*/  LDL.LU R25, [R1+0x1d4] ;  /* 0x0001d40001197983 */ /* 0x000ee40000300800 */
[----:B------:R-:W4:Y:S01]  /*13230*/  LDL.LU R26, [R1+0x1d8] ;  /* 0x0001d800011a7983 */ /* 0x000f220000300800 */
[----:B------:R-:W4:Y:S01]  /*13240*/  LDL.LU R27, [R1+0x1dc] ;  /* 0x0001dc00011b7983 */ /* 0x000f220000300800 */
[----:B------:R-:W-:Y:S02]  /*13250*/  IMAD.MOV.U32 R10, RZ, RZ, R5 ;  /* 0x000000ffff0a7224 */ /* 0x000fe400078e0005 */
[----:B------:R-:W2:Y:S02]  /*13260*/  LDL.LU R4, [R1+0x290] ;  /* 0x0002900001047983 */ /* 0x000ea40000300800 */
[----:B------:R-:W2:Y:S01]  /*13270*/  LDL.LU R5, [R1+0x294] ;  /* 0x0002940001057983 */ /* 0x000ea20000300800 */
[----:B0-----:R-:W2:Y:S01]  /*13280*/  LDL.LU R6, [R1+0x298] ;  /* 0x0002980001067983 */ /* 0x001ea20000300800 */
[----:B------:R-:W2:Y:S03]  /*13290*/  LDL.LU R7, [R1+0x29c] ;  /* 0x00029c0001077983 */ /* 0x000ea60000300800 */
[----:B----4-:R-:W-:Y:S01]  /*132a0*/  STL.64 [R1+0x1648], R26 ;  /* 0x0016481a01007387 */ /* 0x010fe20000100a00 */
[----:B---3--:R0:W-:Y:S03]  /*132b0*/  STL.64 [R1+0x1640], R24 ;  /* 0x0016401801007387 */ /* 0x0081e60000100a00 */
[----:B0-----:R-:W3:Y:S01]  /*132c0*/  LDL.LU R24, [R1+0x280] ;  /* 0x0002800001187983 */ /* 0x001ee20000300800 */
[----:B------:R-:W3:Y:S02]  /*132d0*/  LDL.LU R25, [R1+0x284] ;  /* 0x0002840001197983 */ /* 0x000ee40000300800 */
[----:B------:R-:W3:Y:S02]  /*132e0*/  LDL.LU R26, [R1+0x288] ;  /* 0x00028800011a7983 */ /* 0x000ee40000300800 */
[----:B------:R-:W3:Y:S01]  /*132f0*/  LDL.LU R27, [R1+0x28c] ;  /* 0x00028c00011b7983 */ /* 0x000ee20000300800 */
[----:B------:R-:W4:Y:S01]  /*13300*/  LDL.LU R12, [R1+0x170] ;  /* 0x00017000010c7983 */ /* 0x000f220000300800 */
[----:B------:R-:W4:Y:S02]  /*13310*/  LDL.LU R13, [R1+0x174] ;  /* 0x00017400010d7983 */ /* 0x000f240000300800 */
[----:B------:R-:W3:Y:S02]  /*13320*/  LDL.LU R14, [R1+0x178] ;  /* 0x00017800010e7983 */ /* 0x000ee40000300800 */
[----:B------:R-:W3:Y:S01]  /*13330*/  LDL.LU R15, [R1+0x17c] ;  /* 0x00017c00010f7983 */ /* 0x000ee20000300800 */
[C---:B--2---:R-:W-:Y:S01]  /*13340*/  HMMA.16816.F32 R8, R20.reuse, R10, R16 ;  /* 0x0000000a1408723c */ /* 0x044fe20000001810 */
[----:B---3--:R0:W-:Y:S01]  /*13350*/  STL.64 [R1+0x15e0], R14 ;  /* 0x0015e00e01007387 */ /* 0x0081e20000100a00 */
[----:B----4-:R-:W-:Y:S03]  /*13360*/  STL.64 [R1+0x15d8], R12 ;  /* 0x0015d80c01007387 */ /* 0x010fe60000100a00 */
[----:B0-----:R-:W2:Y:S01]  /*13370*/  LDL.LU.64 R14, [R1+0x48] ;  /* 0x00004800010e7983 */ /* 0x001ea20000300a00 */
[----:B------:R-:W3:Y:S02]  /*13380*/  LDL.LU.64 R18, [R1+0x1688] ;  /* 0x0016880001127983 */ /* 0x000ee40000300a00 */
[----:B------:R-:W3:Y:S11]  /*13390*/  LDL.LU.64 R16, [R1+0x1680] ;  /* 0x0016800001107983 */ /* 0x000ef60000300a00 */
[----:B------:R-:W-:Y:S04]  /*133a0*/  @!UPT UIADD3 URZ, URZ, URZ, URZ ;  /* 0x0000003f3f3ff290 */ /* 0x000fe8000fffe03f */
[----:B------:R-:W-:Y:S01]  /*133b0*/  STL.64 [R1+0x240], R8 ;  /* 0x0002400801007387 */ /* 0x000fe20000100a00 */
[----:B------:R0:W-:Y:S04]  /*133c0*/  STL.64 [R1+0x248], R10 ;  /* 0x0002480a01007387 */ /* 0x0001e80000100a00 */
[----:B0-----:R-:W3:Y:S01]  /*133d0*/  LDL.LU.64 R10, [R1+0x1678] ;  /* 0x00167800010a7983 */ /* 0x001ee20000300a00 */
[----:B------:R-:W4:Y:S01]  /*133e0*/  LDL.LU.64 R8, [R1+0x1670] ;  /* 0x0016700001087983 */ /* 0x000f220000300a00 */
[C---:B---3--:R-:W-:Y:S11]  /*133f0*/  HMMA.16816.F32 R16, R20.reuse, R10, R16 ;  /* 0x0000000a1410723c */ /* 0x048ff60000001810 */
[----:B------:R-:W-:Y:S11]  /*13400*/  @!UPT UIADD3 URZ, URZ, URZ, URZ ;  /* 0x0000003f3f3ff290 */ /* 0x000ff6000fffe03f */
[----:B------:R-:W-:Y:S01]  /*13410*/  @!UPT UIADD3 URZ, URZ, URZ, URZ ;  /* 0x0000003f3f3ff290 */ /* 0x000fe2000fffe03f */
[----:B------:R-:W-:Y:S01]  /*13420*/  STL.64 [R1+0xc0], R16 ;  /* 0x0000c01001007387 */ /* 0x000fe20000100a00 */
[----:B------:R0:W-:Y:S03]  /*13430*/  STL.64 [R1+0xc8], R18 ;  /* 0x0000c81201007387 */ /* 0x0001e60000100a00 */
[----:B0-----:R-:W2:Y:S01]  /*13440*/  LDL.LU.64 R18, [R1+0x1668] ;  /* 0x0016680001127983 */ /* 0x001ea20000300a00 */
[----:B------:R-:W2:Y:S02]  /*13450*/  LDL.LU.64 R16, [R1+0x1660] ;  /* 0x0016600001107983 */ /* 0x000ea40000300a00 */
[----:B------:R0:W-:Y:S02]  /*13460*/  STL.64 [R1+0x15f8], R10 ;  /* 0x0015f80a01007387 */ /* 0x0001e40000100a00 */
[----:B----4-:R-:W-:Y:S01]  /*13470*/  STL.64 [R1+0x15f0], R8 ;  /* 0x0015f00801007387 */ /* 0x010fe20000100a00 */
[----:B0-----:R-:W3:Y:S04]  /*13480*/  LDL.LU.64 R10, [R1+0x8] ;  /* 0x00000800010a7983 */ /* 0x001ee80000300a00 */
[----:B---3--:R0:W-:Y:S04]  /*13490*/  STL.64 [R1+0x1600], R10 ;  /* 0x0016000a01007387 */ /* 0x0081e80000100a00 */
[----:B0-----:R-:W3:Y:S01]  /*134a0*/  LDL.LU.64 R10, [R1+0x18] ;  /* 0x00001800010a7983 */ /* 0x001ee20000300a00 */
[C---:B--2---:R-:W-:Y:S03]  /*134b0*/  HMMA.16816.F32 R16, R20.reuse, R14, R16 ;  /* 0x0000000e1410723c */ /* 0x044fe60000001810 */
[----:B---3--:R0:W-:Y:S04]  /*134c0*/  STL.64 [R1+0x1610], R10 ;  /* 0x0016100a01007387 */ /* 0x0081e80000100a00 */
[----:B0-----:R-:W2:Y:S11]  /*134d0*/  LDL.LU.64 R10, [R1+0x28] ;  /* 0x00002800010a7983 */ /* 0x001eb60000300a00 */
[----:B------:R-:W-:Y:S05]  /*134e0*/  @!UPT UIADD3 URZ, URZ, URZ, URZ ;  /* 0x0000003f3f3ff290 */ /* 0x000fea000fffe03f */
[----:B------:R-:W-:Y:S02]  /*134f0*/  STL.64 [R1+0x4b0], R16 ;  /* 0x0004b01001007387 */ /* 0x000fe40000100a00 */
[----:B------:R0:W-:Y:S02]  /*13500*/  STL.64 [R1+0x4b8], R18 ;  /* 0x0004b81201007387 */ /* 0x0001e40000100a00 */
[----:B0-----:R-:W3:Y:S01]  /*13510*/  LDL.LU.64 R18, [R1+0x1658] ;  /* 0x0016580001127983 */ /* 0x001ee20000300a00 */
[----:B------:R0:W-:Y:S02]  /*13520*/  STL.64 [R1+0x1608], R14 ;  /* 0x0016080e01007387 */ /* 0x0001e40000100a00 */
[----:B------:R-:W4:Y:S02]  /*13530*/  LDL.LU R12, [R1+0x1b0] ;  /* 0x0001b000010c7983 */ /* 0x000f240000300800 */
[----:B------:R-:W4:Y:S01]  /*13540*/  LDL.LU R13, [R1+0x1b4] ;  /* 0x0001b400010d7983 */ /* 0x000f220000300800 */
[----:B0-----:R-:W2:Y:S01]  /*13550*/  LDL.LU R14, [R1+0x1b8] ;  /* 0x0001b800010e7983 */ /* 0x001ea20000300800 */
[----:B------:R-:W2:Y:S01]  /*13560*/  LDL.LU R15, [R1+0x1bc] ;  /* 0x0001bc00010f7983 */ /* 0x000ea20000300800 */
[C---:B---3--:R-:W-:Y:S02]  /*13570*/  HMMA.16816.F32 R4, R20.reuse, R18, R4 ;  /* 0x000000121404723c */ /* 0x048fe40000001804 */
[----:B--2---:R-:W-:Y:S01]  /*13580*/  STL.64 [R1+0x1620], R14 ;  /* 0x0016200e01007387 */ /* 0x004fe20000100a00 */
[----:B----4-:R0:W-:Y:S03]  /*13590*/  STL.64 [R1+0x1618], R12 ;  /* 0x0016180c01007387 */ /* 0x0101e60000100a00 */
[----:B0-----:R-:W2:Y:S01]  /*135a0*/  LDL.LU R12, [R1+0x1c0] ;  /* 0x0001c000010c7983 */ /* 0x001ea20000300800 */
[----:B------:R-:W2:Y:S02]  /*135b0*/  LDL.LU R13, [R1+0x1c4] ;  /* 0x0001c400010d7983 */ /* 0x000ea40000300800 */
[----:B------:R-:W2:Y:S02]  /*135c0*/  LDL.LU R14, [R1+0x1c8] ;  /* 0x0001c800010e7983 */ /* 0x000ea40000300800 */
[----:B------:R-:W2:Y:S11]  /*135d0*/  LDL.LU R15, [R1+0x1cc] ;  /* 0x0001cc00010f7983 */ /* 0x000eb60000300800 */
[----:B------:R-:W-:Y:S01]  /*135e0*/  @!UPT UIADD3 URZ, URZ, URZ, URZ ;  /* 0x0000003f3f3ff290 */ /* 0x000fe2000fffe03f */
        /* <DEDUP_REMOVED lines=12> */
[----:B---3--:R-:W-:Y:S01]  /*136b0*/  HMMA.16816.F32 R20, R20, R6, R24 ;  /* 0x000000061414723c */ /* 0x008fe20000001818 */
[----:B------:R-:W2:Y:S01]  /*136c0*/  LDL.LU.64 R26, [R1+0x1630] ;  /* 0x00163000011a7983 */ /* 0x000ea20000300a00 */
[----:B------:R-:W2:Y:S02]  /*136d0*/  LDL.LU.64 R24, [R1+0x1628] ;  /* 0x0016280001187983 */ /* 0x000ea40000300a00 */
[----:B------:R0:W-:Y:S02]  /*136e0*/  STL.64 [R1+0x15d0], R6 ;  /* 0x0015d00601007387 */ /* 0x0001e40000100a00 */
[----:B------:R-:W3:Y:S02]  /*136f0*/  LDL.LU R4, [R1+0x1a0] ;  /* 0x0001a00001047983 */ /* 0x000ee40000300800 */
[----:B------:R-:W-:-:S02]  /*13700*/  IMAD.MOV.U32 R17, RZ, RZ, R10 ;  /* 0x000000ffff117224 */ /* 0x000fc400078e000a */
[----:B------:R-:W-:Y:S11]  /*13710*/  IMAD.MOV.U32 R16, RZ, RZ, R11 ;  /* 0x000000ffff107224 */ /* 0x000ff600078e000b */
[----:B------:R-:W-:Y:S02]  /*13720*/  @!UPT UIADD3 URZ, URZ, URZ, URZ ;  /* 0x0000003f3f3ff290 */ /* 0x000fe4000fffe03f */
[----:B------:R-:W-:Y:S01]  /*13730*/  STL.64 [R1+0x5f0], R20 ;  /* 0x0005f01401007387 */ /* 0x000fe20000100a00 */
[----:B------:R1:W-:Y:S02]  /*13740*/  STL.64 [R1+0x5f8], R22 ;  /* 0x0005f81601007387 */ /* 0x0003e40000100a00 */
[----:B------:R-:W3:Y:S02]  /*13750*/  LDL.LU R5, [R1+0x1a4] ;  /* 0x0001a40001057983 */ /* 0x000ee40000300800 */
[----:B0-----:R-:W3:Y:S01]  /*13760*/  LDL.LU R6, [R1+0x1a8] ;  /* 0x0001a80001067983 */ /* 0x001ee20000300800 */
[----:B------:R-:W3:Y:S01]  /*13770*/  LDL.LU R7, [R1+0x1ac] ;  /* 0x0001ac0001077983 */ /* 0x000ee20000300800 */
[----:B-1----:R-:W-:Y:S02]  /*13780*/  IMAD.MOV.U32 R22, RZ, RZ, R9 ;  /* 0x000000ffff167224 */ /* 0x002fe400078e0009 */
[----:B------:R-:W-:-:S05]  /*13790*/  IMAD.MOV.U32 R23, RZ, RZ, R8 ;  /* 0x000000ffff177224 */ /* 0x000fca00078e0008 */
[----:B------:R0:W-:Y:S01]  /*137a0*/  STL.64 [R1+0x15e8], R22 ;  /* 0x0015e81601007387 */ /* 0x0001e20000100a00 */
[----:B------:R-:W4:Y:S02]  /*137b0*/  LDL.LU R20, [R1+0x190] ;  /* 0x0001900001147983 */ /* 0x000f240000300800 */
[----:B------:R-:W4:Y:S01]  /*137c0*/  LDL.LU R21, [R1+0x194] ;  /* 0x0001940001157983 */ /* 0x000f220000300800 */
[----:B0-----:R-:W4:Y:S01]  /*137d0*/  LDL.LU R22, [R1+0x198] ;  /* 0x0001980001167983 */ /* 0x001f220000300800 */
[----:B------:R-:W4:Y:S01]  /*137e0*/  LDL.LU R23, [R1+0x19c] ;  /* 0x00019c0001177983 */ /* 0x000f220000300800 */
        /* <DEDUP_REMOVED lines=8> */
[C---:B--2---:R-:W-:Y:S11]  /*13870*/  HMMA.16816.F32 R12, R24.reuse, R10, R12 ;  /* 0x0000000a180c723c */ /* 0x044ff6000000180c */
        /* <DEDUP_REMOVED lines=8> */
[C---:B---3--:R-:W-:Y:S11]  /*13900*/  HMMA.16816.F32 R4, R24.reuse, R10, R4 ;  /* 0x0000000a1804723c */ /* 0x048ff60000001804 */
[----:B------:R-:W-:Y:S11]  /*13910*/  @!UPT UIADD3 URZ, URZ, URZ, URZ ;  /* 0x0000003f3f3ff290 */ /* 0x000ff6000fffe03f */
[----:B------:R-:W-:Y:S01]  /*13920*/  @!UPT UIADD3 URZ, URZ, URZ, URZ ;  /* 0x0000003f3f3ff290 */ /* 0x000fe2000fffe03f */
[----:B------:R0:W-:Y:S01]  /*13930*/  STL.64 [R1+0x6b0], R4 ;  /* 0x0006b00401007387 */ /* 0x0001e20000100a00 */
[----:B------:R-:W-:Y:S02]  /*13940*/  STL.64 [R1+0x6b8], R6 ;  /* 0x0006b80601007387 */ /* 0x000fe40000100a00 */
[----:B0-----:R-:W-:Y:S02]  /*13950*/  IMAD.MOV.U32 R5, RZ, RZ, R10 ;  /* 0x000000ffff057224 */ /* 0x001fe400078e000a */
[----:B------:R-:W-:Y:S02]  /*13960*/  IMAD.MOV.U32 R4, RZ, RZ, R11 ;  /* 0x000000ffff047224 */ /* 0x000fe400078e000b */
[----:B------:R-:W4:Y:S01]  /*13970*/  LDL.LU.64 R10, [R1+0x15f8] ;  /* 0x0015f800010a7983 */ /* 0x000f220000300a00 */
[----:B------:R-:W3:Y:S01]  /*13980*/  LDL.LU.64 R8, [R1+0x15f0] ;  /* 0x0015f00001087983 */ /* 0x000ee20000300a00 */
[----:B----4-:R-:W-:Y:S11]  /*13990*/  HMMA.16816.F32 R20, R24, R10, R20 ;  /* 0x0000000a1814723c */ /* 0x010ff60000001814 */
[----:B------:R-:W-:Y:S11]  /*139a0*/  @!UPT UIADD3 URZ, URZ, URZ, URZ ;  /* 0x0000003f3f3ff290 */ /* 0x000ff6000fffe03f */
[----:B------:R-:W-:Y:S01]  /*139b0*/  @!UPT UIADD3 URZ, URZ, URZ, URZ ;  /* 0x0000003f3f3ff290 */ /* 0x000fe2000fffe03f */
[----:B------:R-:W-:Y:S01]  /*139c0*/  STL.64 [R1+0x6a0], R20 ;  /* 0x0006a01401007387 */ /* 0x000fe20000100a00 */
[----:B------:R0:W-:Y:S03]  /*139d0*/  STL.64 [R1+0x6a8], R22 ;  /* 0x0006a81601007387 */ /* 0x0001e60000100a00 */
[----:B0-----:R-:W4:Y:S01]  /*139e0*/  LDL.LU.64 R22, [R1+0x15e8] ;  /* 0x0015e80001167983 */ /* 0x001f220000300a00 */
[----:B------:R0:W-:Y:S02]  /*139f0*/  STL.64 [R1+0x1578], R10 ;  /* 0x0015780a01007387 */ /* 0x0001e40000100a00 */
[----:B---3--:R-:W-:Y:S02]  /*13a00*/  STL.64 [R1+0x1570], R8 ;  /* 0x0015700801007387 */ /* 0x008fe40000100a00 */
[----:B0-----:R-:W-:Y:S02]  /*13a10*/  IMAD.MOV.U32 R10, RZ, RZ, R5 ;  /* 0x000000ffff0a7224 */ /* 0x001fe400078e0005 */
[----:B------:R-:W-:-:S02]  /*13a20*/  IMAD.MOV.U32 R11, RZ, RZ, R4 ;  /* 0x000000ffff0b7224 */ /* 0x000fc400078e0004 */
[----:B------:R-:W4:Y:S01]  /*13a30*/  LDL.LU R4, [R1+0x160] ;  /* 0x0001600001047983 */ /* 0x000f220000300800 */
[----:B------:R-:W4:Y:S02]  /*13a40*/  LDL.LU R5, [R1+0x164] ;  /* 0x0001640001057983 */ /* 0x000f240000300800 */
[----:B------:R-:W4:Y:S02]  /*13a50*/  LDL.LU R6, [R1+0x168] ;  /* 0x0001680001067983 */ /* 0x000f240000300800 */
[----:B------:R-:W4:Y:S01]  /*13a60*/  LDL.LU R7, [R1+0x16c] ;  /* 0x00016c0001077983 */ /* 0x000f220000300800 */
[----:B------:R0:W-:Y:S02]  /*13a70*/  STL.64 [R1+0x1588], R10 ;  /* 0x0015880a01007387 */ /* 0x0001e40000100a00 */
[----:B0-----:R-:W-:Y:S02]  /*13a80*/  IMAD.MOV.U32 R10, RZ, RZ, R13 ;  /* 0x000000ffff0a7224 */ /* 0x001fe400078e000d */
[----:B------:R-:W-:-:S05]  /*13a90*/  IMAD.MOV.U32 R11, RZ, RZ, R12 ;  /* 0x000000ffff0b7224 */ /* 0x000fca00078e000c */
[----:B------:R0:W-:Y:S01]  /*13aa0*/  STL.64 [R1+0x15a0], R10 ;  /* 0x0015a00a01007387 */ /* 0x0001e20000100a00 */
[----:B------:R-:W2:Y:S02]  /*13ab0*/  LDL.LU R8, [R1+0x180] ;  /* 0x0001800001087983 */ /* 0x000ea40000300800 */
[----:B------:R-:W2:Y:S01]  /*13ac0*/  LDL.LU R9, [R1+0x184] ;  /* 0x0001840001097983 */ /* 0x000ea20000300800 */
[----:B0-----:R-:W2:Y:S01]  /*13ad0*/  LDL.LU R10, [R1+0x188] ;  /* 0x00018800010a7983 */ /* 0x001ea20000300800 */
[----:B------:R-:W2:Y:S02]  /*13ae0*/  LDL.LU R11, [R1+0x18c] ;  /* 0x00018c00010b7983 */ /* 0x000ea40000300800 */
[----:B--2---:R-:W-:Y:S11]  /*13af0*/  HMMA.16816.F32 R8, R24, R14, R8 ;  /* 0x0000000e1808723c */ /* 0x004ff60000001808 */
[----:B------:R-:W-:Y:S11]  /*13b00*/  @!UPT UIADD3 URZ, URZ, URZ, URZ ;  /* 0x0000003f3f3ff290 */ /* 0x000ff6000fffe03f */
[----:B------:R-:W-:Y:S01]  /*13b10*/  @!UPT UIADD3 URZ, URZ, URZ, URZ ;  /* 0x0000003f3f3ff290 */ /* 0x000fe2000fffe03f */
[----:B------:R0:W-:Y:S01]  /*13b20*/  STL.64 [R1+0x690], R8 ;  /* 0x0006900801007387 */ /* 0x0001e20000100a00 */
[----:B------:R1:W-:Y:S02]  /*13b30*/  STL.64 [R1+0x698], R10 ;  /* 0x0006980a01007387 */ /* 0x0003e40000100a00 */
[----:B0-----:R-:W-:Y:S02]  /*13b40*/  IMAD.MOV.U32 R9, RZ, RZ, R14 ;  /* 0x000000ffff097224 */ /* 0x001fe400078e000e */
[----:B------:R-:W-:Y:S02]  /*13b50*/  IMAD.MOV.U32 R8, RZ, RZ, R15 ;  /* 0x000000ffff087224 */ /* 0x000fe400078e000f */
[----:B------:R-:W2:Y:S01]  /*13b60*/  LDL.LU.64 R14, [R1+0x15e0] ;  /* 0x0015e000010e7983 */ /* 0x000ea20000300a00 */
[----:B------:R-:W2:Y:S02]  /*13b70*/  LDL.LU.64 R12, [R1+0x15d8] ;  /* 0x0015d800010c7983 */ /* 0x000ea40000300a00 */
[----:B------:R0:W-:Y:S02]  /*13b80*/  STL.64 [R1+0x1558], R18 ;  /* 0x0015581201007387 */ /* 0x0001e40000100a00 */
[----:B-1----:R-:W-:-:S02]  /*13b90*/  IMAD.MOV.U32 R11, RZ, RZ, R16 ;  /* 0x000000ffff0b7224 */ /* 0x002fc400078e0010 */
[----:B------:R-:W-:Y:S01]  /*13ba0*/  IMAD.MOV.U32 R10, RZ, RZ, R17 ;  /* 0x000000ffff0a7224 */ /* 0x000fe200078e0011 */
[C---:B--2---:R-:W-:Y:S07]  /*13bb0*/  HMMA.16816.F32 R12, R24.reuse, R18, R12 ;  /* 0x00000012180c723c */ /* 0x044fee000000180c */
[----:B0-----:R-:W-:Y:S02]  /*13bc0*/  IMAD.MOV.U32 R18, RZ, RZ, R9 ;  /* 0x000000ffff127224 */ /* 0x001fe400078e0009 */
[----:B------:R-:W-:Y:S11]  /*13bd0*/  IMAD.MOV.U32 R19, RZ, RZ, R8 ;  /* 0x000000ffff137224 */ /* 0x000ff600078e0008 */
[----:B------:R-:W-:Y:S03]  /*13be0*/  @!UPT UIADD3 URZ, URZ, URZ, URZ ;  /* 0x0000003f3f3ff290 */ /* 0x000fe6000fffe03f */
[----:B------:R0:W-:Y:S01]  /*13bf0*/  STL.64 [R1+0x680], R12 ;  /* 0x0006800c01007387 */ /* 0x0001e20000100a00 */
[----:B------:R1:W-:Y:S03]  /*13c00*/  STL.64 [R1+0x688], R14 ;  /* 0x0006880e01007387 */ /* 0x0003e60000100a00 */
[----:B0-----:R-:W2:Y:S01]  /*13c10*/  LDL.LU R12, [R1+0xb0] ;  /* 0x0000b000010c7983 */ /* 0x001ea20000300800 */
[----:B------:R-:W2:Y:S02]  /*13c20*/  LDL.LU R13, [R1+0xb4] ;  /* 0x0000b400010d7983 */ /* 0x000ea40000300800 */
[----:B-1----:R-:W2:Y:S02]  /*13c30*/  LDL.LU R14, [R1+0xb8] ;  /* 0x0000b800010e7983 */ /* 0x002ea40000300800 */
[----:B------:R-:W2:Y:S01]  /*13c40*/  LDL.LU R15, [R1+0xbc] ;  /* 0x0000bc00010f7983 */ /* 0x000ea20000300800 */
[----:B------:R0:W-:Y:S01]  /*13c50*/  STL.64 [R1+0x1580], R18 ;  /* 0x0015801201007387 */ /* 0x0001e20000100a00 */
[----:B------:R-:W3:Y:S02]  /*13c60*/  LDL.LU R16, [R1+0x60] ;  /* 0x0000600001107983 */ /* 0x000ee40000300800 */
[----:B------:R-:W3:Y:S01]  /*13c70*/  LDL.LU R17, [R1+0x64] ;  /* 0x0000640001117983 */ /* 0x000ee20000300800 */
[----:B0-----:R-:W2:Y:S01]  /*13c80*/  LDL.LU R18, [R1+0x68] ;  /* 0x0000680001127983 */ /* 0x001ea20000300800 */
[----:B------:R-:W2:Y:S01]  /*13c90*/  LDL.LU R19, [R1+0x6c] ;  /* 0x00006c0001137983 */ /* 0x000ea20000300800 */
[----:B----4-:R-:W-:Y:S02]  /*13ca0*/  HMMA.16816.F32 R4, R24, R22, R4 ;  /* 0x000000161804723c */ /* 0x010fe40000001804 */
[----:B--2---:R-:W-:Y:S01]  /*13cb0*/  STL.64 [R1+0x1598], R18 ;  /* 0x0015981201007387 */ /* 0x004fe20000100a00 */
[----:B---3--:R0:W-:Y:S03]  /*13cc0*/  STL.64 [R1+0x1590], R16 ;  /* 0x0015901001007387 */ /* 0x0081e60000100a00 */
        /* <DEDUP_REMOVED lines=13> */
[----:B------:R0:W-:Y:S02]  /*13da0*/  STL.64 [R1+0x1550], R22 ;  /* 0x0015501601007387 */ /* 0x0001e40000100a00 */
[----:B------:R-:W4:Y:S02]  /*13db0*/  LDL.LU R20, [R1+0x130] ;  /* 0x0001300001147983 */ /* 0x000f240000300800 */
[----:B------:R-:W4:Y:S01]  /*13dc0*/  LDL.LU R21, [R1+0x134] ;  /* 0x0001340001157983 */ /* 0x000f220000300800 */
[----:B0-----:R-:W2:Y:S01]  /*13dd0*/  LDL.LU R22, [R1+0x138] ;  /* 0x0001380001167983 */ /* 0x001ea20000300800 */
[----:B------:R-:W-:-:S02]  /*13de0*/  IMAD.MOV.U32 R23, RZ, RZ, R29 ;  /* 0x000000ffff177224 */ /* 0x000fc400078e001d */
[----:B------:R-:W4:Y:S01]  /*13df0*/  LDL.LU R29, [R1+0x15c8] ;  /* 0x0015c800011d7983 */ /* 0x000f220000300800 */
[----:B---3--:R-:W-:Y:S02]  /*13e00*/  HMMA.16816.F32 R24, R24, R6, R12 ;  /* 0x000000061818723c */ /* 0x008fe4000000180c */
[----:B--2---:R-:W-:Y:S01]  /*13e10*/  STL.64 [R1+0x1568], R22 ;  /* 0x0015681601007387 */ /* 0x004fe20000100a00 */
[----:B----4-:R0:W-:Y:S04]  /*13e20*/  STL.64 [R1+0x1560], R20 ;  /* 0x0015601401007387 */ /* 0x0101e80000100a00 */
[----:B------:R-:W-:Y:S02]  /*13e30*/  IMAD.MOV.U32 R13, RZ, RZ, R6 ;  /* 0x000000ffff0d7224 */ /* 0x000fe400078e0006 */
[----:B------:R-:W-:Y:S01]  /*13e40*/  IMAD.MOV.U32 R12, RZ, RZ, R7 ;  /* 0x000000ffff0c7224 */ /* 0x000fe200078e0007 */
[----:B0-----:R-:W2:Y:S01]  /*13e50*/  LDL.LU R20, [R1+0x140] ;  /* 0x0001400001147983 */ /* 0x001ea20000300800 */
[----:B------:R-:W2:Y:S02]  /*13e60*/  LDL.LU R21, [R1+0x144] ;  /* 0x0001440001157983 */ /* 0x000ea40000300800 */
[----:B------:R-:W2:Y:S02]  /*13e70*/  LDL.LU R22, [R1+0x148] ;  /* 0x0001480001167983 */ /* 0x000ea40000300800 */
[----:B------:R-:W2:Y:S08]  /*13e80*/  LDL.LU R23, [R1+0x14c] ;  /* 0x00014c0001177983 */ /* 0x000eb00000300800 */
[----:B------:R0:W-:Y:S01]  /*13e90*/  STL.64 [R1+0x5e0], R24 ;  /* 0x0005e01801007387 */ /* 0x0001e20000100a00 */
[----:B------:R1:W-:Y:S02]  /*13ea0*/  STL.64 [R1+0x5e8], R26 ;  /* 0x0005e81a01007387 */ /* 0x0003e40000100a00 */
[----:B------:R-:W3:Y:S02]  /*13eb0*/  LDL.LU.64 R6, [R1+0x15c0] ;  /* 0x0015c00001067983 */ /* 0x000ee40000300a00 */
[----:B------:R-:W3:Y:S01]  /*13ec0*/  LDL.LU.64 R4, [R1+0x15b8] ;  /* 0x0015b80001047983 */ /* 0x000ee20000300a00 */
[----:B0-----:R-:W4:Y:S01]  /*13ed0*/  LDL.LU R24, [R1+0x50] ;  /* 0x0000500001187983 */ /* 0x001f220000300800 */
[----:B------:R-:W4:Y:S02]  /*13ee0*/  LDL.LU R25, [R1+0x54] ;  /* 0x0000540001197983 */ /* 0x000f240000300800 */
[----:B-1----:R-:W4:Y:S01]  /*13ef0*/  LDL.LU R26, [R1+0x58] ;  /* 0x00005800011a7983 */ /* 0x002f220000300800 */
[C---:B---3--:R-:W-:Y:S01]  /*13f00*/  HMMA.16816.F32 R8, R4.reuse, R10, R16 ;  /* 0x0000000a0408723c */ /* 0x048fe20000001810 */
[----:B------:R-:W3:Y:S01]  /*13f10*/  LDL.LU.64 R18, [R1+0x15b0] ;  /* 0x0015b00001127983 */ /* 0x000ee20000300a00 */
[----:B------:R-:W3:Y:S11]  /*13f20*/  LDL.LU.64 R16, [R1+0x15a8] ;  /* 0x0015a80001107983 */ /* 0x000ef60000300a00 */
[----:B------:R-:W-:Y:S10]  /*13f30*/  @!UPT UIADD3 URZ, URZ, URZ, URZ ;  /* 0x0000003f3f3ff290 */ /* 0x000ff4000fffe03f */
[----:B------:R-:W-:Y:S01]  /*13f40*/  STL.64 [R1+0xb0], R8 ;  /* 0x0000b00801007387 */ /* 0x000fe20000100a00 */
[----:B------:R0:W-:Y:S03]  /*13f50*/  STL.64 [R1+0xb8], R10 ;  /* 0x0000b80a01007387 */ /* 0x0001e60000100a00 */
[----:B0-----:R-:W3:Y:S02]  /*13f60*/  LDL.LU.64 R10, [R1+0x15a0] ;  /* 0x0015a000010a7983 */ /* 0x001ee40000300a00 */
[C---:B---3--:R-:W-:Y:S02]  /*13f70*/  HMMA.16816.F32 R8, R4.reuse, R10, R16 ;  /* 0x0000000a0408723c */ /* 0x048fe40000001810 */
[----:B------:R-:W3:Y:S01]  /*13f80*/  LDL.LU.64 R18, [R1+0x1598] ;  /* 0x0015980001127983 */ /* 0x000ee20000300a00 */
[----:B------:R-:W3:Y:S11]  /*13f90*/  LDL.LU.64 R16, [R1+0x1590] ;  /* 0x0015900001107983 */ /* 0x000ef60000300a00 */
[----:B------:R-:W-:Y:S09]  /*13fa0*/  @!UPT UIADD3 URZ, URZ, URZ, URZ ;  /* 0x0000003f3f3ff290 */ /* 0x000ff2000fffe03f */
[----:B------:R-:W-:Y:S01]  /*13fb0*/  STL.64 [R1+0xa0], R8 ;  /* 0x0000a00801007387 */ /* 0x000fe20000100a00 */
[----:B------:R0:W-:Y:S03]  /*13fc0*/  STL.64 [R1+0xa8], R10 ;  /* 0x0000a80a01007387 */ /* 0x0001e60000100a00 */
[----:B0-----:R-:W3:Y:S02]  /*13fd0*/  LDL.LU.64 R10, [R1+0x1588] ;  /* 0x00158800010a7983 */ /* 0x001ee40000300a00 */
[C---:B---3--:R-:W-:Y:S02]  /*13fe0*/  HMMA.16816.F32 R8, R4.reuse, R10, R16 ;  /* 0x0000000a0408723c */ /* 0x048fe40000001810 */
[----:B------:R-:W2:Y:S11]  /*13ff0*/  LDL.LU.64 R18, [R1+0x1580] ;  /* 0x0015800001127983 */ /* 0x000eb60000300a00 */
[----:B------:R-:W-:Y:S10]  /*14000*/  @!UPT UIADD3 URZ, URZ, URZ, URZ ;  /* 0x0000003f3f3ff290 */ /* 0x000ff4000fffe03f */
[----:B------:R-:W-:Y:S01]  /*14010*/  STL.64 [R1+0x90], R8 ;  /* 0x0000900801007387 */ /* 0x000fe20000100a00 */
[----:B------:R0:W-:Y:S03]  /*14020*/  STL.64 [R1+0x98], R10 ;  /* 0x0000980a01007387 */ /* 0x0001e60000100a00 */
[----:B0-----:R-:W4:Y:S01]  /*14030*/  LDL.LU.64 R10, [R1+0x1578] ;  /* 0x00157800010a7983 */ /* 0x001f220000300a00 */
[----:B------:R-:W-:Y:S02]  /*14040*/  IMAD.MOV.U32 R27, RZ, RZ, R29 ;  /* 0x000000ffff1b7224 */ /* 0x000fe400078e001d */
[----:B------:R-:W3:Y:S05]  /*14050*/  LDL.LU.64 R8, [R1+0x1570] ;  /* 0x0015700001087983 */ /* 0x000eea0000300a00 */
[C---:B----4-:R-:W-:Y:S11]  /*14060*/  HMMA.16816.F32 R24, R4.reuse, R10, R24 ;  /* 0x0000000a0418723c */ /* 0x050ff60000001818 */
[----:B------:R-:W-:Y:S11]  /*14070*/  @!UPT UIADD3 URZ, URZ, URZ, URZ ;  /* 0x0000003f3f3ff290 */ /* 0x000ff6000fffe03f */
[----:B------:R-:W-:Y:S01]  /*14080*/  @!UPT UIADD3 URZ, URZ, URZ, URZ ;  /* 0x0000003f3f3ff290 */ /* 0x000fe2000fffe03f */
[----:B------:R-:W-:Y:S01]  /*14090*/  STL.64 [R1+0x480], R24 ;  /* 0x0004801801007387 */ /* 0x000fe20000100a00 */
[----:B------:R-:W-:Y:S02]  /*140a0*/  STL [R1+0x488], R26 ;  /* 0x0004881a01007387 */ /* 0x000fe40000100800 */
[----:B------:R-:W-:Y:S02]  /*140b0*/  IMAD.MOV.U32 R29, RZ, RZ, R27 ;  /* 0x000000ffff1d7224 */ /* 0x000fe400078e001b */
[----:B------:R-:W0:Y:S04]  /*140c0*/  LDSM.16.MT88.4 R24, [R2+0x8000] ;  /* 0x008000000218783b */ /* 0x000e280000004200 */
[----:B------:R-:W-:Y:S04]  /*140d0*/  STL [R1+0x11b4], R29 ;  /* 0x0011b41d01007387 */ /* 0x000fe80000100800 */
[----:B0-----:R-:W-:Y:S01]  /*140e0*/  STL.64 [R1+0x1540], R26 ;  /* 0x0015401a01007387 */ /* 0x001fe20000100a00 */
[----:B------:R-:W-:Y:S02]  /*140f0*/  STL.64 [R1+0x1538], R24 ;  /* 0x0015381801007387 */ /* 0x000fe40000100a00 */
[----:B------:R0:W-:Y:S02]  /*14100*/  STL [R1+0x1500], R2 ;  /* 0x0015000201007387 */ /* 0x0001e40000100800 */
[----:B0-----:R-:W4:Y:S01]  /*14110*/  LDL R2, [R1+0x768] ;  /* 0x0007680001027983 */ /* 0x001f220000100800 */
[----:B--2---:R-:W-:Y:S03]  /*14120*/  HMMA.16816.F32 R16, R4, R18, R20 ;  /* 0x000000120410723c */ /* 0x004fe60000001814 */
[----:B----4-:R-:W0:Y:S02]  /*14130*/  LDSM.16.M88.4 R24, [R2+0x10000] ;  /* 0x010000000218783b */ /* 0x010e240000000200 */
[----:B0-----:R-:W-:-:S02]  /*14140*/  IMAD.MOV.U32 R29, RZ, RZ, R27 ;  /* 0x000000ffff1d7224 */ /* 0x001fc400078e001b */
[----:B------:R0:W-:Y:S01]  /*14150*/  STL.64 [R1+0x60], R24 ;  /* 0x0000601801007387 */ /* 0x0001e20000100a00 */
[----:B------:R-:W-:Y:S02]  /*14160*/  IMAD.MOV.U32 R15, RZ, RZ, R24 ;  /* 0x000000ffff0f7224 */ /* 0x000fe400078e0018 */
[----:B------:R-:W-:Y:S01]  /*14170*/  STL.64 [R1+0x68], R26 ;  /* 0x0000681a01007387 */ /* 0x000fe20000100a00 */
[----:B0-----:R-:W2:Y:S01]  /*14180*/  LDL.LU R24, [R1+0x150] ;  /* 0x0001500001187983 */ /* 0x001ea20000300800 */
[----:B------:R-:W-:Y:S02]  /*14190*/  STL [R1+0x1530], R29 ;  /* 0x0015301d01007387 */ /* 0x000fe40000100800 */
[----:B------:R-:W4:Y:S02]  /*141a0*/  LDL.LU.64 R22, [R1+0x1568] ;  /* 0x0015680001167983 */ /* 0x000f240000300a00 */
[----:B------:R-:W4:Y:S07]  /*141b0*/  LDL.LU.64 R20, [R1+0x1560] ;  /* 0x0015600001147983 */ /* 0x000f2e0000300a00 */
[----:B------:R-:W-:Y:S01]  /*141c0*/  STL.64 [R1+0x470], R16 ;  /* 0x0004701001007387 */ /* 0x000fe20000100a00 */
[----:B------:R-:W-:Y:S02]  /*141d0*/  STL.64 [R1+0x478], R18 ;  /* 0x0004781201007387 */ /* 0x000fe40000100a00 */
[----:B------:R-:W0:Y:S02]  /*141e0*/  LDSM.16.M88.4 R16, [R2+0x10800] ;  /* 0x010800000210783b */ /* 0x000e240000000200 */
[----:B0-----:R-:W-:Y:S02]  /*141f0*/  STL.64 [R1+0x50], R16 ;  /* 0x0000501001007387 */ /* 0x001fe40000100a00 */
[----:B------:R0:W-:Y:S02]  /*14200*/  STL.64 [R1+0x58], R18 ;  /* 0x0000581201007387 */ /* 0x0001e40000100a00 */
[----:B0-----:R-:W4:Y:S01]  /*14210*/  LDL.LU.64 R18, [R1+0x1558] ;  /* 0x0015580001127983 */ /* 0x001f220000300a00 */
[----:B------:R-:W-:-:S02]  /*14220*/  IMAD.MOV.U32 R29, RZ, RZ, R17 ;  /* 0x000000ffff1d7224 */ /* 0x000fc400078e0011 */
[----:B------:R-:W-:Y:S02]  /*14230*/  IMAD.MOV.U32 R14, RZ, RZ, R25 ;  /* 0x000000ffff0e7224 */ /* 0x000fe400078e0019 */
[----:B------:R-:W-:Y:S01]  /*14240*/  IMAD.MOV.U32 R25, RZ, RZ, R28 ;  /* 0x000000ffff197224 */ /* 0x000fe200078e001c */
[----:B----4-:R-:W-:Y:S01]  /*14250*/  HMMA.16816.F32 R16, R4, R18, R20 ;  /* 0x000000120410723c */ /* 0x010fe20000001814 */
[----:B------:R-:W2:Y:S11]  /*14260*/  LDL.LU.64 R22, [R1+0x1550] ;  /* 0x0015500001167983 */ /* 0x000eb60000300a00 */
[----:B------:R-:W-:Y:S11]  /*14270*/  @!UPT UIADD3 URZ, URZ, URZ, URZ ;  /* 0x0000003f3f3ff290 */ /* 0x000ff6000fffe03f */
[----:B------:R0:W-:Y:S01]  /*14280*/  STL [R1+0x230], R16 ;  /* 0x0002301001007387 */ /* 0x0001e20000100800 */
[----:B------:R-:W-:-:S03]  /*14290*/  IMAD.MOV.U32 R28, RZ, RZ, R17 ;  /* 0x000000ffff1c7224 */ /* 0x000fc600078e0011 */
[----:B0-----:R-:W4:Y:S01]  /*142a0*/  LDL.LU R16, [R1+0x5d0] ;  /* 0x0005d00001107983 */ /* 0x001f220000300800 */
[----:B------:R-:W4:Y:S02]  /*142b0*/  LDL.LU R17, [R1+0x5d4] ;  /* 0x0005d40001117983 */ /* 0x000f240000300800 */
[----:B------:R-:W-:Y:S02]  /*142c0*/  IMAD.MOV.U32 R26, RZ, RZ, R3 ;  /* 0x000000ffff1a7224 */ /* 0x000fe400078e0003 */
[----:B------:R-:W-:Y:S02]  /*142d0*/  IMAD.MOV.U32 R27, RZ, RZ, R0 ;  /* 0x000000ffff1b7224 */ /* 0x000fe400078e0000 */
[----:B------:R-:W-:Y:S02]  /*142e0*/  IMAD.MOV.U32 R3, RZ, RZ, R18 ;  /* 0x000000ffff037224 */ /* 0x000fe400078e0012 */
[----:B------:R-:W-:Y:S02]  /*142f0*/  IMAD.MOV.U32 R0, RZ, RZ, R19 ;  /* 0x000000ffff007224 */ /* 0x000fe400078e0013 */
[----:B---3--:R-:W-:-:S02]  /*14300*/  IMAD.MOV.U32 R18, RZ, RZ, R8 ;  /* 0x000000ffff127224 */ /* 0x008fc400078e0008 */
[----:B------:R-:W-:Y:S01]  /*14310*/  IMAD.MOV.U32 R19, RZ, RZ, R9 ;  /* 0x000000ffff137224 */ /* 0x000fe200078e0009 */
[----:B------:R-:W3:Y:S01]  /*14320*/  LDL.LU R8, [R1+0x154c] ;  /* 0x00154c0001087983 */ /* 0x000ee20000300800 */
[----:B------:R-:W2:Y:S03]  /*14330*/  LDL.LU R9, [R1+0x1548] ;  /* 0x0015480001097983 */ /* 0x000ea60000300800 */
[----:B------:R-:W-:Y:S04]  /*14340*/  STL.64 [R1+0x14d0], R18 ;  /* 0x0014d01201007387 */ /* 0x000fe80000100a00 */
[----:B----4-:R0:W-:Y:S04]  /*14350*/  STL.64 [R1+0x14c8], R16 ;  /* 0x0014c81001007387 */ /* 0x0101e80000100a00 */
[----:B0-----:R-:W4:Y:S01]  /*14360*/  LDL.LU R16, [R1+0x540] ;  /* 0x0005400001107983 */ /* 0x001f220000300800 */
[----:B------:R-:W4:Y:S02]  /*14370*/  LDL.LU R17, [R1+0x544] ;  /* 0x0005440001117983 */ /* 0x000f240000300800 */
[----:B------:R-:W2:Y:S02]  /*14380*/  LDL.LU R18, [R1+0x548] ;  /* 0x0005480001127983 */ /* 0x000ea40000300800 */
[----:B------:R-:W2:Y:S02]  /*14390*/  LDL.LU R19, [R1+0x54c] ;  /* 0x00054c0001137983 */ /* 0x000ea40000300800 */
[----:B--2---:R-:W-:Y:S01]  /*143a0*/  STL.64 [R1+0x14e0], R18 ;  /* 0x0014e01201007387 */ /* 0x004fe20000100a00 */
[----:B----4-:R0:W-:Y:S03]  /*143b0*/  STL.64 [R1+0x14d8], R16 ;  /* 0x0014d81001007387 */ /* 0x0101e60000100a00 */
[----:B0-----:R-:W2:Y:S01]  /*143c0*/  LDL.LU R16, [R1+0x360] ;  /* 0x0003600001107983 */ /* 0x001ea20000300800 */
[----:B------:R-:W2:Y:S02]  /*143d0*/  LDL.LU R17, [R1+0x364] ;  /* 0x0003640001117983 */ /* 0x000ea40000300800 */
[----:B------:R-:W-:-:S02]  /*143e0*/  IMAD.MOV.U32 R18, RZ, RZ, R9 ;  /* 0x000000ffff127224 */ /* 0x000fc400078e0009 */
[----:B---3--:R-:W-:Y:S01]  /*143f0*/  IMAD.MOV.U32 R19, RZ, RZ, R8 ;  /* 0x000000ffff137224 */ /* 0x008fe200078e0008 */
[----:B------:R-:W-:Y:S01]  /*14400*/  HMMA.16816.F32 R20, R4, R22, R24 ;  /* 0x000000160414723c */ /* 0x000fe20000001818 */
[----:B------:R-:W-:Y:S04]  /*14410*/  LDSM.16.M88.4 R8, [R2+0x11800] ;  /* 0x011800000208783b */ /* 0x000fe80000000200 */
[----:B------:R-:W-:Y:S04]  /*14420*/  STL.64 [R1+0x14f0], R18 ;  /* 0x0014f01201007387 */ /* 0x000fe80000100a00 */
[----:B--2---:R-:W-:Y:S02]  /*14430*/  STL.64 [R1+0x14e8], R16 ;  /* 0x0014e81001007387 */ /* 0x004fe40000100a00 */
[----:B------:R-:W0:Y:S04]  /*14440*/  LDSM.16.M88.4 R16, [R2+0x11000] ;  /* 0x011000000210783b */ /* 0x000e280000000200 */
[----:B------:R-:W-:Y:S02]  /*14450*/  STL [R1+0x1184], R3 ;  /* 0x0011840301007387 */ /* 0x000fe40000100800 */
[----:B------:R-:W-:Y:S01]  /*14460*/  STL [R1+0x1180], R28 ;  /* 0x0011801c01007387 */ /* 0x000fe20000100800 */
[----:B------:R-:W-:Y:S05]  /*14470*/  STL [R1+0x117c], R0 ;  /* 0x00117c0001007387 */ /* 0x000fea0000100800 */
[----:B------:R-:W-:Y:S02]  /*14480*/  STL [R1+0x350], R20 ;  /* 0x0003501401007387 */ /* 0x000fe40000100800 */
[----:B------:R-:W2:Y:S02]  /*14490*/  LDL.LU R24, [R1+0x110] ;  /* 0x0001100001187983 */ /* 0x000ea40000300800 */
[----:B------:R-:W2:Y:S01]  /*144a0*/  LDL.LU R25, [R1+0x114] ;  /* 0x0001140001197983 */ /* 0x000ea20000300800 */
[----:B------:R-:W2:Y:S01]  /*144b0*/  LDL.LU R26, [R1+0x118] ;  /* 0x00011800011a7983 */ /* 0x000ea20000300800 */
[----:B------:R-:W2:Y:S03]  /*144c0*/  LDL.LU R27, [R1+0x11c] ;  /* 0x00011c00011b7983 */ /* 0x000ea60000300800 */
[----:B0-----:R-:W-:Y:S01]  /*144d0*/  STL.64 [R1+0x40], R16 ;  /* 0x0000401001007387 */ /* 0x001fe20000100a00 */
[----:B------:R-:W-:Y:S02]  /*144e0*/  STL.64 [R1+0x48], R18 ;  /* 0x0000481201007387 */ /* 0x000fe40000100a00 */
[----:B------:R0:W-:Y:S02]  /*144f0*/  STL.64 [R1+0x1508], R16 ;  /* 0x0015081001007387 */ /* 0x0001e40000100a00 */
[----:B0-----:R-:W3:Y:S01]  /*14500*/  LDL.LU R16, [R1+0x270] ;  /* 0x0002700001107983 */ /* 0x001ee20000300800 */
[----:B------:R-:W3:Y:S02]  /*14510*/  LDL.LU R17, [R1+0x274] ;  /* 0x0002740001117983 */ /* 0x000ee40000300800 */
[----:B------:R-:W4:Y:S02]  /*14520*/  LDL.LU R18, [R1+0x278] ;  /* 0x0002780001127983 */ /* 0x000f240000300800 */
[----:B------:R-:W4:Y:S02]  /*14530*/  LDL.LU R19, [R1+0x27c] ;  /* 0x00027c0001137983 */ /* 0x000f240000300800 */
[----:B----4-:R-:W-:Y:S01]  /*14540*/  STL.64 [R1+0x1518], R18 ;  /* 0x0015181201007387 */ /* 0x010fe20000100a00 */
[----:B---3--:R-:W-:Y:S02]  /*14550*/  STL.64 [R1+0x1510], R16 ;  /* 0x0015101001007387 */ /* 0x008fe40000100a00 */
[----:B------:R-:W-:Y:S02]  /*14560*/  STL.64 [R1+0x30], R8 ;  /* 0x0000300801007387 */ /* 0x000fe40000100a00 */
[----:B------:R-:W-:Y:S01]  /*14570*/  STL.64 [R1+0x38], R10 ;  /* 0x0000380a01007387 */ /* 0x000fe20000100a00 */
[----:B------:R0:W-:Y:S04]  /*14580*/  STL.64 [R1+0x14f8], R8 ;  /* 0x0014f80801007387 */ /* 0x0001e80000100a00 */
[----:B0-----:R-:W3:Y:S01]  /*14590*/  LDL.LU R8, [R1+0x4a0] ;  /* 0x0004a00001087983 */ /* 0x001ee20000300800 */
[----:B------:R-:W3:Y:S02]  /*145a0*/  LDL.LU R9, [R1+0x4a4] ;  /* 0x0004a40001097983 */ /* 0x000ee40000300800 */
[----:B------:R-:W4:Y:S02]  /*145b0*/  LDL.LU R10, [R1+0x4a8] ;  /* 0x0004a800010a7983 */ /* 0x000f240000300800 */
[----:B------:R-:W4:Y:S02]  /*145c0*/  LDL.LU R11, [R1+0x4ac] ;  /* 0x0004ac00010b7983 */ /* 0x000f240000300800 */
[----:B------:R-:W-:-:S02]  /*145d0*/  IMAD.MOV.U32 R3, RZ, RZ, R21 ;  /* 0x000000ffff037224 */ /* 0x000fc400078e0015 */
[----:B------:R-:W-:Y:S02]  /*145e0*/  IMAD.MOV.U32 R28, RZ, RZ, R22 ;  /* 0x000000ffff1c7224 */ /* 0x000fe400078e0016 */
[----:B------:R-:W-:Y:S01]  /*145f0*/  IMAD.MOV.U32 R0, RZ, RZ, R23 ;  /* 0x000000ffff007224 */ /* 0x000fe200078e0017 */
        /* <DEDUP_REMOVED lines=8> */
[----:B------:R-:W2:Y:S02]  /*14680*/  LDL.LU R22, [R1+0x668] ;  /* 0x0006680001167983 */ /* 0x000ea40000300800 */
[----:B------:R-:W2:Y:S02]  /*14690*/  LDL.LU R23, [R1+0x66c] ;  /* 0x00066c0001177983 */ /* 0x000ea40000300800 */
[----:B------:R-:W-:-:S02]  /*146a0*/  IMAD.MOV.U32 R16, RZ, RZ, R15 ;  /* 0x000000ffff107224 */ /* 0x000fc400078e000f */
[----:B------:R-:W-:Y:S01]  /*146b0*/  IMAD.MOV.U32 R17, RZ, RZ, R14 ;  /* 0x000000ffff117224 */ /* 0x000fe200078e000e */
[----:B--2---:R0:W-:Y:S01]  /*146c0*/  STL.64 [R1+0x14c0], R22 ;  /* 0x0014c01601007387 */ /* 0x0041e20000100a00 */
[----:B----4-:R1:W-:Y:S02]  /*146d0*/  STL.64 [R1+0x14b8], R20 ;  /* 0x0014b81401007387 */ /* 0x0103e40000100a00 */
[----:B------:R-:W-:Y:S02]  /*146e0*/  STL [R1+0x1190], R0 ;  /* 0x0011900001007387 */ /* 0x000fe40000100800 */
[----:B------:R-:W-:Y:S01]  /*146f0*/  STL [R1+0x118c], R28 ;  /* 0x00118c1c01007387 */ /* 0x000fe20000100800 */
[----:B------:R-:W-:Y:S01]  /*14700*/  STL [R1+0x1188], R3 ;  /* 0x0011880301007387 */ /* 0x000fe20000100800 */
[----:B0-----:R-:W-:Y:S02]  /*14710*/  IMAD.MOV.U32 R22, RZ, RZ, R13 ;  /* 0x000000ffff167224 */ /* 0x001fe400078e000d */
[----:B------:R-:W-:-:S02]  /*14720*/  IMAD.MOV.U32 R23, RZ, RZ, R12 ;  /* 0x000000ffff177224 */ /* 0x000fc400078e000c */
[----:B------:R-:W0:Y:S05]  /*14730*/  LDSM.16.M88.4 R12, [R2+0x12000] ;  /* 0x01200000020c783b */ /* 0x000e2a0000000200 */
[----:B-1----:R-:W-:Y:S01]  /*14740*/  HMMA.16816.F32 R20, R4, R22, R24 ;  /* 0x000000160414723c */ /* 0x002fe20000001818 */
[----:B------:R-:W3:Y:S01]  /*14750*/  LDL.LU.64 R26, [R1+0x1540] ;  /* 0x00154000011a7983 */ /* 0x000ee20000300a00 */
[----:B------:R-:W3:Y:S02]  /*14760*/  LDL.LU.64 R24, [R1+0x1538] ;  /* 0x0015380001187983 */ /* 0x000ee40000300a00 */
[----:B------:R-:W2:Y:S03]  /*14770*/  LDL R4, [R1+0x50] ;  /* 0x0000500001047983 */ /* 0x000ea60000100800 */
[----:B------:R-:W-:Y:S11]  /*14780*/  IMAD.MOV.U32 R5, RZ, RZ, R29 ;  /* 0x000000ffff057224 */ /* 0x000ff600078e001d */
[----:B------:R-:W-:Y:S05]  /*14790*/  @!UPT UIADD3 URZ, URZ, URZ, URZ ;  /* 0x0000003f3f3ff290 */ /* 0x000fea000fffe03f */
[----:B------:R-:W-:Y:S01]  /*147a0*/  STL.64 [R1+0x340], R20 ;  /* 0x0003401401007387 */ /* 0x000fe20000100a00 */
[----:B------:R-:W-:Y:S02]  /*147b0*/  STL.64 [R1+0x348], R22 ;  /* 0x0003481601007387 */ /* 0x000fe40000100a00 */
[----:B------:R-:W4:Y:S02]  /*147c0*/  LDL.LU R29, [R1+0x1530] ;  /* 0x00153000011d7983 */ /* 0x000f240000300800 */
[----:B------:R-:W-:Y:S01]  /*147d0*/  LDSM.16.M88.4 R20, [R2+0x12800] ;  /* 0x012800000214783b */ /* 0x000fe20000000200 */
[C---:B---3--:R-:W-:Y:S01]  /*147e0*/  HMMA.16816.F32 R16, R24.reuse, R16, R8 ;  /* 0x000000101810723c */ /* 0x048fe20000001808 */
[----:B------:R-:W3:Y:S02]  /*147f0*/  LDL.LU.64 R10, [R1+0x1528] ;  /* 0x00152800010a7983 */ /* 0x000ee40000300a00 */
[----:B------:R-:W3:Y:S02]  /*14800*/  LDL.LU.64 R8, [R1+0x1520] ;  /* 0x0015200001087983 */ /* 0x000ee40000300a00 */
[----:B0-----:R-:W-:Y:S02]  /*14810*/  STL.64 [R1+0x20], R12 ;  /* 0x0000200c01007387 */ /* 0x001fe40000100a00 */
[----:B------:R-:W-:Y:S11]  /*14820*/  STL.64 [R1+0x28], R14 ;  /* 0x0000280e01007387 */ /* 0x000ff60000100a00 */
[----:B------:R-:W-:Y:S05]  /*14830*/  @!UPT UIADD3 URZ, URZ, URZ, URZ ;  /* 0x0000003f3f3ff290 */ /* 0x000fea000fffe03f */
[----:B------:R-:W-:Y:S01]  /*14840*/  STL.64 [R1+0x330], R16 ;  /* 0x0003301001007387 */ /* 0x000fe20000100a00 */
[----:B------:R-:W-:Y:S02]  /*14850*/  STL.64 [R1+0x338], R18 ;  /* 0x0003381201007387 */ /* 0x000fe40000100a00 */
[----:B------:R-:W0:Y:S02]  /*14860*/  LDSM.16.M88.4 R16, [R2+0x13000] ;  /* 0x013000000210783b */ /* 0x000e240000000200 */
[----:B0-----:R-:W-:Y:S02]  /*14870*/  STL.64 [R1], R16 ;  /* 0x0000001001007387 */ /* 0x001fe40000100a00 */
[----:B------:R0:W-:Y:S02]  /*14880*/  STL.64 [R1+0x8], R18 ;  /* 0x0000081201007387 */ /* 0x0001e40000100a00 */
[----:B0-----:R-:W2:Y:S01]  /*14890*/  LDL.LU.64 R18, [R1+0x1518] ;  /* 0x0015180001127983 */ /* 0x001ea20000300a00 */
[----:B------:R-:W2:Y:S02]  /*148a0*/  LDL.LU.64 R16, [R1+0x1510] ;  /* 0x0015100001107983 */ /* 0x000ea40000300a00 */
[C---:B--2---:R-:W-:Y:S01]  /*148b0*/  HMMA.16816.F32 R4, R24.reuse, R4, R16 ;  /* 0x000000041804723c */ /* 0x044fe20000001810 */
[----:B------:R-:W3:Y:S01]  /*148c0*/  LDL.LU.64 R16, [R1+0x1508] ;  /* 0x0015080001107983 */ /* 0x000ee20000300a00 */
[----:B------:R-:W-:Y:S02]  /*148d0*/  STL.64 [R1+0x10], R20 ;  /* 0x0000101401007387 */ /* 0x000fe40000100a00 */
[----:B------:R-:W-:Y:S11]  /*148e0*/  STL.64 [R1+0x18], R22 ;  /* 0x0000181601007387 */ /* 0x000ff60000100a00 */
[----:B------:R-:W-:Y:S08]  /*148f0*/  @!UPT UIADD3 URZ, URZ, URZ, URZ ;  /* 0x0000003f3f3ff290 */ /* 0x000ff0000fffe03f */
[----:B------:R-:W-:Y:S01]  /*14900*/  STL.64 [R1+0x320], R4 ;  /* 0x0003200401007387 */ /* 0x000fe20000100a00 */
[----:B------:R-:W-:Y:S02]  /*14910*/  STL.64 [R1+0x328], R6 ;  /* 0x0003280601007387 */ /* 0x000fe40000100a00 */
[----:B------:R0:W1:Y:S02]  /*14920*/  LDSM.16.M88.4 R4, [R2+0x13800] ;  /* 0x013800000204783b */ /* 0x0000640000000200 */
[----:B0-----:R-:W2:Y:S04]  /*14930*/  LDL.LU R2, [R1+0x1500] ;  /* 0x0015000001027983 */ /* 0x001ea80000300800 */
[----:B-1----:R-:W-:Y:S01]  /*14940*/  STL [R1+0x10d4], R6 ;  /* 0x0010d40601007387 */ /* 0x002fe20000100800 */
[----:B------:R-:W-:Y:S01]  /*14950*/  STL [R1+0x10d0], R7 ;  /* 0x0010d00701007387 */ /* 0x000fe20000100800 */
[C---:B---3--:R-:W-:Y:S02]  /*14960*/  HMMA.16816.F32 R16, R24.reuse, R16, R8 ;  /* 0x000000101810723c */ /* 0x048fe40000001808 */
[----:B------:R-:W3:Y:S11]  /*14970*/  LDL.LU.64 R8, [R1+0x14f8] ;  /* 0x0014f80001087983 */ /* 0x000ef60000300a00 */
[----:B------:R-:W-:Y:S10]  /*14980*/  @!UPT UIADD3 URZ, URZ, URZ, URZ ;  /* 0x0000003f3f3ff290 */ /* 0x000ff4000fffe03f */
[----:B------:R-:W-:Y:S01]  /*14990*/  STL.64 [R1+0x310], R16 ;  /* 0x0003101001007387 */ /* 0x000fe20000100a00 */
[----:B------:R0:W-:Y:S03]  /*149a0*/  STL.64 [R1+0x318], R18 ;  /* 0x0003181201007387 */ /* 0x0001e60000100a00 */
[----:B0-----:R-:W3:Y:S01]  /*149b0*/  LDL.LU.64 R18, [R1+0x14f0] ;  /* 0x0014f00001127983 */ /* 0x001ee20000300a00 */
[----:B------:R-:W3:Y:S02]  /*149c0*/  LDL.LU.64 R16, [R1+0x14e8] ;  /* 0x0014e80001107983 */ /* 0x000ee40000300a00 */
[C---:B---3--:R-:W-:Y:S01]  /*149d0*/  HMMA.16816.F32 R8, R24.reuse, R8, R16 ;  /* 0x000000081808723c */ /* 0x048fe20000001810 */
[----:B------:R-:W3:Y:S01]  /*149e0*/  LDL.LU.64 R18, [R1+0x14e0] ;  /* 0x0014e00001127983 */ /* 0x000ee20000300a00 */
[----:B------:R-:W3:Y:S11]  /*149f0*/  LDL.LU.64 R16, [R1+0x14d8] ;  /* 0x0014d80001107983 */ /* 0x000ef60000300a00 */
[----:B------:R-:W-:Y:S10]  /*14a00*/  @!UPT UIADD3 URZ, URZ, URZ, URZ ;  /* 0x0000003f3f3ff290 */ /* 0x000ff4000fffe03f */
[----:B------:R-:W-:Y:S01]  /*14a10*/  STL.64 [R1+0x300], R8 ;  /* 0x0003000801007387 */ /* 0x000fe20000100a00 */
[----:B------:R-:W-:Y:S02]  /*14a20*/  STL.64 [R1+0x308], R10 ;  /* 0x0003080a01007387 */ /* 0x000fe40000100a00 */
[----:B------:R-:W-:Y:S02]  /*14a30*/  IMAD.MOV.U32 R28, RZ, RZ, R20 ;  /* 0x000000ffff1c7224 */ /* 0x000fe400078e0014 */
[----:B------:R-:W-:Y:S01]  /*14a40*/  IMAD.MOV.U32 R3, RZ, RZ, R21 ;  /* 0x000000ffff037224 */ /* 0x000fe200078e0015 */
[----:B--2---:R-:W-:Y:S01]  /*14a50*/  LDSM.16.MT88.4 R8, [R2+0x8080] ;  /* 0x008080000208783b */ /* 0x004fe20000004200 */
[C---:B---3--:R-:W-:Y:S03]  /*14a60*/  HMMA.16816.F32 R12, R24.reuse, R12, R16 ;  /* 0x0000000c180c723c */ /* 0x048fe60000001810 */
[----:B------:R-:W2:Y:S01]  /*14a70*/  LDL.LU.64 R18, [R1+0x14d0] ;  /* 0x0014d00001127983 */ /* 0x000ea20000300a00 */
[----:B------:R-:W2:Y:S11]  /*14a80*/  LDL.LU.64 R16, [R1+0x14c8] ;  /* 0x0014c80001107983 */ /* 0x000eb60000300a00 */
[----:B------:R-:W-:Y:S08]  /*14a90*/  @!UPT UIADD3 URZ, URZ, URZ, URZ ;  /* 0x0000003f3f3ff290 */ /* 0x000ff0000fffe03f */
[----:B------:R-:W-:Y:S01]  /*14aa0*/  STL.64 [R1+0x2f0], R12 ;  /* 0x0002f00c01007387 */ /* 0x000fe20000100a00 */
[----:B------:R-:W-:Y:S02]  /*14ab0*/  STL.64 [R1+0x2f8], R14 ;  /* 0x0002f80e01007387 */ /* 0x000fe40000100a00 */
[----:B------:R-:W0:Y:S02]  /*14ac0*/  LDSM.16.MT88.4 R12, [R2+0x8100] ;  /* 0x00810000020c783b */ /* 0x000e240000004200 */
[----:B0-----:R-:W-:Y:S02]  /*14ad0*/  STL.64 [R1+0x1458], R14 ;  /* 0x0014580e01007387 */ /* 0x001fe40000100a00 */
[----:B------:R0:W-:Y:S02]  /*14ae0*/  STL.64 [R1+0x1450], R12 ;  /* 0x0014500c01007387 */ /* 0x0001e40000100a00 */
[----:B0-----:R-:W3:Y:S01]  /*14af0*/  LDL.64 R12, [R1] ;  /* 0x00000000010c7983 */ /* 0x001ee20000100a00 */
[----:B------:R-:W3:Y:S01]  /*14b00*/  LDL.LU.64 R22, [R1+0x14c0] ;  /* 0x0014c00001167983 */ /* 0x000ee20000300a00 */
[C---:B--2---:R-:W-:Y:S02]  /*14b10*/  HMMA.16816.F32 R16, R24.reuse, R20, R16 ;  /* 0x000000141810723c */ /* 0x044fe40000001810 */
[----:B------:R-:W2:Y:S11]  /*14b20*/  LDL.LU.64 R20, [R1+0x14b8] ;  /* 0x0014b80001147983 */ /* 0x000eb60000300a00 */
[----:B------:R-:W-:Y:S10]  /*14b30*/  @!UPT UIADD3 URZ, URZ, URZ, URZ ;  /* 0x0000003f3f3ff290 */ /* 0x000ff4000fffe03f */
[----:B------:R-:W-:Y:S01]  /*14b40*/  STL.64 [R1+0x2e0], R16 ;  /* 0x0002e01001007387 */ /* 0x000fe20000100a00 */
[----:B------:R-:W-:Y:S02]  /*14b50*/  STL [R1+0x2e8], R18 ;  /* 0x0002e81201007387 */ /* 0x000fe40000100800 */
[----:B------:R-:W-:Y:S02]  /*14b60*/  IMAD.MOV.U32 R0, RZ, RZ, R19 ;  /* 0x000000ffff007224 */ /* 0x000fe400078e0013 */
[----:B------:R-:W0:Y:S04]  /*14b70*/  LDSM.16.MT88.4 R16, [R2+0x8180] ;  /* 0x008180000210783b */ /* 0x000e280000004200 */
[----:B------:R-:W-:Y:S04]  /*14b80*/  STL [R1+0x11b0], R0 ;  /* 0x0011b00001007387 */ /* 0x000fe80000100800 */
[----:B0-----:R-:W-:Y:S01]  /*14b90*/  STL.64 [R1+0x13d8], R18 ;  /* 0x0013d81201007387 */ /* 0x001fe20000100a00 */
[----:B------:R0:W-:Y:S03]  /*14ba0*/  STL.64 [R1+0x13d0], R16 ;  /* 0x0013d01001007387 */ /* 0x0001e60000100a00 */
[----:B0-----:R-:W4:Y:S01]  /*14bb0*/  LDL.LU R16, [R1+0x650] ;  /* 0x0006500001107983 */ /* 0x001f220000300800 */
[----:B------:R-:W4:Y:S02]  /*14bc0*/  LDL.LU R17, [R1+0x654] ;  /* 0x0006540001117983 */ /* 0x000f240000300800 */
[----:B------:R-:W4:Y:S02]  /*14bd0*/  LDL.LU R18, [R1+0x658] ;  /* 0x0006580001127983 */ /* 0x000f240000300800 */
[----:B------:R-:W4:Y:S01]  /*14be0*/  LDL.LU R19, [R1+0x65c] ;  /* 0x00065c0001137983 */ /* 0x000f220000300800 */
[----:B---3--:R4:W-:Y:S01]  /*14bf0*/  STL.64 [R1+0x1470], R12 ;  /* 0x0014700c01007387 */ /* 0x0089e20000100a00 */
[C---:B--2---:R-:W-:Y:S11]  /*14c00*/  HMMA.16816.F32 R20, R24.reuse, R12, R20 ;  /* 0x0000000c1814723c */ /* 0x044ff60000001814 */
[----:B------:R-:W-:Y:S11]  /*14c10*/  @!UPT UIADD3 URZ, URZ, URZ, URZ ;  /* 0x0000003f3f3ff290 */ /* 0x000ff6000fffe03f */
[----:B------:R-:W-:Y:S01]  /*14c20*/  @!UPT UIADD3 URZ, URZ, URZ, URZ ;  /* 0x0000003f3f3ff290 */ /* 0x000fe2000fffe03f */
[----:B------:R-:W-:Y:S01]  /*14c30*/  STL.64 [R1+0x2d0], R20 ;  /* 0x0002d01401007387 */ /* 0x000fe20000100a00 */
[----:B------:R-:W-:Y:S02]  /*14c40*/  STL.64 [R1+0x2d8], R22 ;  /* 0x0002d81601007387 */ /* 0x000fe40000100a00 */
[----:B------:R-:W0:Y:S01]  /*14c50*/  LDSM.16.MT88.4 R20, [R2+0x8200] ;  /* 0x008200000214783b */ /* 0x000e220000004200 */
[----:B----4-:R-:W-:Y:S01]  /*14c60*/  HMMA.16816.F32 R12, R24, R4, R16 ;  /* 0x00000004180c723c */ /* 0x010fe20000001810 */
[----:B0-----:R-:W-:Y:S02]  /*14c70*/  STL.64 [R1+0x1340], R22 ;  /* 0x0013401601007387 */ /* 0x001fe40000100a00 */
[----:B------:R0:W-:Y:S02]  /*14c80*/  STL.64 [R1+0x1338], R20 ;  /* 0x0013381401007387 */ /* 0x0001e40000100a00 */
[----:B------:R-:W1:Y:S04]  /*14c90*/  LDSM.16.MT88.4 R24, [R2+0x8280] ;  /* 0x008280000218783b */ /* 0x000e680000004200 */
[----:B0-----:R-:W2:Y:S11]  /*14ca0*/  LDL.LU R20, [R1+0x730] ;  /* 0x0007300001147983 */ /* 0x001eb60000300800 */
[----:B------:R-:W-:Y:S03]  /*14cb0*/  @!UPT UIADD3 URZ, URZ, URZ, URZ ;  /* 0x0000003f3f3ff290 */ /* 0x000fe6000fffe03f */
[----:B------:R0:W-:Y:S01]  /*14cc0*/  STL.64 [R1+0x220], R12 ;  /* 0x0002200c01007387 */ /* 0x0001e20000100a00 */
[----:B------:R-:W-:Y:S02]  /*14cd0*/  STL.64 [R1+0x228], R14 ;  /* 0x0002280e01007387 */ /* 0x000fe40000100a00 */
[----:B------:R-:W2:Y:S02]  /*14ce0*/  LDL.LU R21, [R1+0x734] ;  /* 0x0007340001157983 */ /* 0x000ea40000300800 */
[----:B------:R-:W3:Y:S01]  /*14cf0*/  LDL.LU R22, [R1+0x738] ;  /* 0x0007380001167983 */ /* 0x000ee20000300800 */
[----:B------:R-:W3:Y:S04]  /*14d00*/  LDL.LU R23, [R1+0x73c] ;  /* 0x00073c0001177983 */ /* 0x000ee80000300800 */
[----:B---3--:R-:W-:Y:S01]  /*14d10*/  STL.64 [R1+0x14a8], R22 ;  /* 0x0014a81601007387 */ /* 0x008fe20000100a00 */
[----:B--2---:R2:W-:Y:S02]  /*14d20*/  STL.64 [R1+0x14a0], R20 ;  /* 0x0014a01401007387 */ /* 0x0045e40000100a00 */
[----:B0-----:R-:W3:Y:S01]  /*14d30*/  LDL.64 R12, [R1+0x50] ;  /* 0x00005000010c7983 */ /* 0x001ee20000100a00 */
[----:B--2---:R-:W2:Y:S04]  /*14d40*/  LDL.64 R20, [R1+0x60] ;  /* 0x0000600001147983 */ /* 0x004ea80000100a00 */
[----:B---3--:R0:W-:Y:S04]  /*14d50*/  STL.64 [R1+0x14b0], R12 ;  /* 0x0014b00c01007387 */ /* 0x0081e80000100a00 */
[----:B0-----:R-:W2:Y:S01]  /*14d60*/  LDL.LU R12, [R1+0x740] ;  /* 0x00074000010c7983 */ /* 0x001ea20000300800 */
[----:B------:R-:W2:Y:S02]  /*14d70*/  LDL.LU R13, [R1+0x744] ;  /* 0x00074400010d7983 */ /* 0x000ea40000300800 */
[----:B------:R-:W2:Y:S02]  /*14d80*/  LDL.LU R14, [R1+0x748] ;  /* 0x00074800010e7983 */ /* 0x000ea40000300800 */
[----:B------:R-:W2:Y:S01]  /*14d90*/  LDL.LU R15, [R1+0x74c] ;  /* 0x00074c00010f7983 */ /* 0x000ea20000300800 */
[----:B------:R0:W-:Y:S04]  /*14da0*/  STL.64 [R1+0x1480], R4 ;  /* 0x0014800401007387 */ /* 0x0001e80000100a00 */
[----:B0-----:R-:W3:Y:S01]  /*14db0*/  LDL.LU R4, [R1+0x710] ;  /* 0x0007100001047983 */ /* 0x001ee20000300800 */
[----:B------:R-:W3:Y:S02]  /*14dc0*/  LDL.LU R5, [R1+0x714] ;  /* 0x0007140001057983 */ /* 0x000ee40000300800 */
[----:B------:R-:W4:Y:S02]  /*14dd0*/  LDL.LU R6, [R1+0x718] ;  /* 0x0007180001067983 */ /* 0x000f240000300800 */
[----:B------:R-:W4:Y:S02]  /*14de0*/  LDL.LU R7, [R1+0x71c] ;  /* 0x00071c0001077983 */ /* 0x000f240000300800 */
[----:B----4-:R-:W-:Y:S01]  /*14df0*/  STL.64 [R1+0x1490], R6 ;  /* 0x0014900601007387 */ /* 0x010fe20000100a00 */
[----:B---3--:R0:W-:Y:S03]  /*14e00*/  STL.64 [R1+0x1488], R4 ;  /* 0x0014880401007387 */ /* 0x0081e60000100a00 */
[----:B0-----:R-:W3:Y:S01]  /*14e10*/  LDL.64 R4, [R1+0x40] ;  /* 0x0000400001047983 */ /* 0x001ee20000100a00 */
[----:B------:R-:W4:Y:S02]  /*14e20*/  LDL.LU R16, [R1+0x620] ;  /* 0x0006200001107983 */ /* 0x000f240000300800 */
[----:B------:R-:W4:Y:S02]  /*14e30*/  LDL.LU R17, [R1+0x624] ;  /* 0x0006240001117983 */ /* 0x000f240000300800 */
[----:B------:R-:W2:Y:S01]  /*14e40*/  LDL.LU R18, [R1+0x628] ;  /* 0x0006280001127983 */ /* 0x000ea20000300800 */
[----:B------:R-:W2:Y:S04]  /*14e50*/  LDL.LU R19, [R1+0x62c] ;  /* 0x00062c0001137983 */ /* 0x000ea80000300800 */
[----:B--2---:R-:W-:Y:S01]  /*14e60*/  STL.64 [R1+0x13e8], R18 ;  /* 0x0013e81201007387 */ /* 0x004fe20000100a00 */
[----:B----4-:R0:W-:Y:S03]  /*14e70*/  STL.64 [R1+0x13e0], R16 ;  /* 0x0013e01001007387 */ /* 0x0101e60000100a00 */
[----:B0-----:R-:W2:Y:S01]  /*14e80*/  LDL.64 R16, [R1+0x20] ;  /* 0x0000200001107983 */ /* 0x001ea20000100a00 */
[----:B------:R-:W-:Y:S03]  /*14e90*/  HMMA.16816.F32 R12, R8, R20, R12 ;  /* 0x00000014080c723c */ /* 0x000fe6000000180c */
[----:B--2---:R0:W-:Y:S04]  /*14ea0*/  STL.64 [R1+0x1478], R16 ;  /* 0x0014781001007387 */ /* 0x0041e80000100a00 */
[----:B0-----:R-:W2:Y:S01]  /*14eb0*/  LDL.64 R16, [R1+0x30] ;  /* 0x0000300001107983 */ /* 0x001ea20000100a00 */
[----:B------:R-:W-:-:S03]  /*14ec0*/  IMAD.MOV.U32 R0, RZ, RZ, R21 ;  /* 0x000000ffff007224 */ /* 0x000fc600078e0015 */
[----:B--2---:R0:W-:Y:S04]  /*14ed0*/  STL.64 [R1+0x1498], R16 ;  /* 0x0014981001007387 */ /* 0x0041e80000100a00 */
[----:B0-----:R-:W3:Y:S01]  /*14ee0*/  LDL.LU R16, [R1+0x720] ;  /* 0x0007200001107983 */ /* 0x001ee20000300800 */
[----:B------:R-:W3:Y:S02]  /*14ef0*/  LDL.LU R17, [R1+0x724] ;  /* 0x0007240001117983 */ /* 0x000ee40000300800 */
[----:B------:R-:W3:Y:S02]  /*14f00*/  LDL.LU R18, [R1+0x728] ;  /* 0x0007280001127983 */ /* 0x000ee40000300800 */
[----:B------:R-:W3:Y:S01]  /*14f10*/  LDL.LU R19, [R1+0x72c] ;  /* 0x00072c0001137983 */ /* 0x000ee20000300800 */
[----:B-1----:R-:W-:Y:S01]  /*14f20*/  STL.64 [R1+0x12c0], R26 ;  /* 0x0012c01a01007387 */ /* 0x002fe20000100a00 */
[----:B------:R0:W-:Y:S02]  /*14f30*/  STL.64 [R1+0x12b8], R24 ;  /* 0x0012b81801007387 */ /* 0x0001e40000100a00 */
[----:B------:R1:W-:Y:S02]  /*14f40*/  STL.64 [R1+0x210], R12 ;  /* 0x0002100c01007387 */ /* 0x0003e40000100a00 */
[----:B------:R-:W-:Y:S02]  /*14f50*/  STL.64 [R1+0x218], R14 ;  /* 0x0002180e01007387 */ /* 0x000fe40000100a00 */
[----:B0-----:R-:W-:Y:S01]  /*14f60*/  IMAD.MOV.U32 R25, RZ, RZ, R3 ;  /* 0x000000ffff197224 */ /* 0x001fe200078e0003 */
[----:B-1----:R-:W2:Y:S01]  /*14f70*/  LDL.LU.64 R12, [R1+0x14b0] ;  /* 0x0014b000010c7983 */ /* 0x002ea20000300a00 */
[----:B------:R-:W-:-:S02]  /*14f80*/  IMAD.MOV.U32 R3, RZ, RZ, R20 ;  /* 0x000000ffff037224 */ /* 0x000fc400078e0014 */
[----:B------:R-:W2:Y:S02]  /*14f90*/  LDL.LU.64 R22, [R1+0x14a8] ;  /* 0x0014a80001167983 */ /* 0x000ea40000300a00 */
[----:B------:R-:W2:Y:S01]  /*14fa0*/  LDL.LU.64 R20, [R1+0x14a0] ;  /* 0x0014a00001147983 */ /* 0x000ea20000300a00 */
[C---:B---3--:R-:W-:Y:S08]  /*14fb0*/  HMMA.16816.F32 R16, R8.reuse, R4, R16 ;  /* 0x000000040810723c */ /* 0x048ff00000001810 */
[----:B--2---:R-:W-:Y:S11]  /*14fc0*/  HMMA.16816.F32 R20, R8, R12, R20 ;  /* 0x0000000c0814723c */ /* 0x004ff60000001814 */
[----:B------:R-:W-:Y:S11]  /*14fd0*/  @!UPT UIADD3 URZ, URZ, URZ, URZ ;  /* 0x0000003f3f3ff290 */ /* 0x000ff6000fffe03f */
[----:B------:R-:W-:Y:S01]  /*14fe0*/  @!UPT UIADD3 URZ, URZ, URZ, URZ ;  /* 0x0000003f3f3ff290 */ /* 0x000fe2000fffe03f */
[----:B------:R0:W-:Y:S01]  /*14ff0*/  STL.64 [R1+0x200], R20 ;  /* 0x0002001401007387 */ /* 0x0001e20000100a00 */
[----:B------:R1:W-:Y:S02]  /*15000*/  STL.64 [R1+0x208], R22 ;  /* 0x0002081601007387 */ /* 0x0003e40000100a00 */
[----:B0-----:R-:W-:Y:S02]  /*15010*/  IMAD.MOV.U32 R21, RZ, RZ, R12 ;  /* 0x000000ffff157224 */ /* 0x001fe400078e000c */
[----:B------:R-:W-:Y:S01]  /*15020*/  IMAD.MOV.U32 R20, RZ, RZ, R13 ;  /* 0x000000ffff147224 */ /* 0x000fe200078e000d */
[----:B------:R-:W2:Y:S01]  /*15030*/  LDL.LU R12, [R1+0x6f0] ;  /* 0x0006f000010c7983 */ /* 0x000ea20000300800 */
[----:B------:R-:W2:Y:S02]  /*15040*/  LDL.LU R13, [R1+0x6f4] ;  /* 0x0006f400010d7983 */ /* 0x000ea40000300800 */
[----:B------:R-:W2:Y:S02]  /*15050*/  LDL.LU R14, [R1+0x6f8] ;  /* 0x0006f800010e7983 */ /* 0x000ea40000300800 */
[----:B------:R-:W2:Y:S01]  /*15060*/  LDL.LU R15, [R1+0x6fc] ;  /* 0x0006fc00010f7983 */ /* 0x000ea20000300800 */
[----:B------:R0:W-:Y:S01]  /*15070*/  STL.64 [R1+0x1f0], R16 ;  /* 0x0001f01001007387 */ /* 0x0001e20000100a00 */
[----:B------:R-:W-:Y:S02]  /*15080*/  STL.64 [R1+0x1f8], R18 ;  /* 0x0001f81201007387 */ /* 0x000fe40000100a00 */
[----:B-1----:R-:W-:-:S02]  /*15090*/  IMAD.MOV.U32 R23, RZ, RZ, R4 ;  /* 0x000000ffff177224 */ /* 0x002fc400078e0004 */
[----:B------:R-:W-:Y:S01]  /*150a0*/  IMAD.MOV.U32 R22, RZ, RZ, R5 ;  /* 0x000000ffff167224 */ /* 0x000fe200078e0005 */
[----:B0-----:R-:W3:Y:S01]  /*150b0*/  LDL.LU.64 R16, [R1+0x1498] ;  /* 0x0014980001107983 */ /* 0x001ee20000300a00 */
[----:B------:R-:W3:Y:S02]  /*150c0*/  LDL.LU.64 R6, [R1+0x1490] ;  /* 0x0014900001067983 */ /* 0x000ee40000300a00 */
[----:B------:R-:W3:Y:S02]  /*150d0*/  LDL.LU.64 R4, [R1+0x1488] ;  /* 0x0014880001047983 */ /* 0x000ee40000300a00 */
[C---:B---3--:R-:W-:Y:S11]  /*150e0*/  HMMA.16816.F32 R4, R8.reuse, R16, R4 ;  /* 0x000000100804723c */ /* 0x048ff60000001804 */
[----:B------:R-:W-:Y:S11]  /*150f0*/  @!UPT UIADD3 URZ, URZ, URZ, URZ ;  /* 0x0000003f3f3ff290 */ /* 0x000ff6000fffe03f */
[----:B------:R-:W-:Y:S01]  /*15100*/  @!UPT UIADD3 URZ, URZ, URZ, URZ ;  /* 0x0000003f3f3ff290 */ /* 0x000fe2000fffe03f */
[----:B------:R0:W-:Y:S01]  /*15110*/  STL.64 [R1+0x1e0], R4 ;  /* 0x0001e00401007387 */ /* 0x0001e20000100a00 */
[----:B------:R1:W-:Y:S03]  /*15120*/  STL.64 [R1+0x1e8], R6 ;  /* 0x0001e80601007387 */ /* 0x0003e60000100a00 */
[----:B0-----:R-:W3:Y:S01]  /*15130*/  LDL.LU.64 R4, [R1+0x1480] ;  /* 0x0014800001047983 */ /* 0x001ee20000300a00 */
[----:B-1----:R-:W-:Y:S02]  /*15140*/  IMAD.MOV.U32 R7, RZ, RZ, R16 ;  /* 0x000000ffff077224 */ /* 0x002fe400078e0010 */
[----:B------:R-:W-:Y:S02]  /*15150*/  IMAD.MOV.U32 R6, RZ, RZ, R17 ;  /* 0x000000ffff067224 */ /* 0x000fe400078e0011 */
[----:B------:R-:W4:Y:S03]  /*15160*/  LDL.LU.64 R16, [R1+0x1478] ;  /* 0x0014780001107983 */ /* 0x000f260000300a00 */
[----:B------:R-:W-:Y:S01]  /*15170*/  STL.64 [R1+0x1468], R6 ;  /* 0x0014680601007387 */ /* 0x000fe20000100a00 */
[----:B---3--:R0:W-:Y:S04]  /*15180*/  STL.64 [R1+0x1460], R4 ;  /* 0x0014600401007387 */ /* 0x0081e80000100a00 */
[----:B0-----:R-:W3:Y:S01]  /*15190*/  LDL.LU R4, [R1+0x700] ;  /* 0x0007000001047983 */ /* 0x001ee20000300800 */
[----:B------:R-:W3:Y:S02]  /*151a0*/  LDL.LU R5, [R1+0x704] ;  /* 0x0007040001057983 */ /* 0x000ee40000300800 */
[----:B------:R-:W3:Y:S02]  /*151b0*/  LDL.LU R6, [R1+0x708] ;  /* 0x0007080001067983 */ /* 0x000ee40000300800 */
[----:B------:R-:W3:Y:S01]  /*151c0*/  LDL.LU R7, [R1+0x70c] ;  /* 0x00070c0001077983 */ /* 0x000ee20000300800 */
[----:B----4-:R0:W-:Y:S01]  /*151d0*/  STL.64 [R1+0x13f8], R16 ;  /* 0x0013f81001007387 */ /* 0x0101e20000100a00 */
[----:B---3--:R-:W-:Y:S03]  /*151e0*/  HMMA.16816.F32 R4, R8, R16, R4 ;  /* 0x000000100804723c */ /* 0x008fe60000001804 */
[----:B0-----:R-:W3:Y:S11]  /*151f0*/  LDL.LU R16, [R1+0xd0] ;  /* 0x0000d00001107983 */ /* 0x001ef60000300800 */
[----:B------:R-:W-:Y:S09]  /*15200*/  @!UPT UIADD3 URZ, URZ, URZ, URZ ;  /* 0x0000003f3f3ff290 */ /* 0x000ff2000fffe03f */
[----:B------:R-:W-:Y:S01]  /*15210*/  STL.64 [R1+0x1d0], R4 ;  /* 0x0001d00401007387 */ /* 0x000fe20000100a00 */
[----:B------:R-:W-:Y:S02]  /*15220*/  STL.64 [R1+0x1d8], R6 ;  /* 0x0001d80601007387 */ /* 0x000fe40000100a00 */
[----:B------:R-:W3:Y:S02]  /*15230*/  LDL.LU R17, [R1+0xd4] ;  /* 0x0000d40001117983 */ /* 0x000ee40000300800 */
[----:B------:R-:W4:Y:S01]  /*15240*/  LDL.LU R18, [R1+0xd8] ;  /* 0x0000d80001127983 */ /* 0x000f220000300800 */
[----:B------:R-:W4:Y:S01]  /*15250*/  LDL.LU R19, [R1+0xdc] ;  /* 0x0000dc0001137983 */ /* 0x000f220000300800 */
[----:B------:R-:W-:-:S07]  /*15260*/  IMAD.MOV.U32 R24, RZ, RZ, R28 ;  /* 0x000000ffff187224 */ /* 0x000fce00078e001c */
[----:B--2---:R-:W-:Y:S01]  /*15270*/  HMMA.16816.F32 R12, R8, R24, R12 ;  /* 0x00000018080c723c */ /* 0x004fe2000000180c */
[----:B----4-:R-:W-:Y:S01]  /*15280*/  STL.64 [R1+0x1408], R18 ;  /* 0x0014081201007387 */ /* 0x010fe20000100a00 */
[----:B---3--:R0:W-:Y:S02]  /*15290*/  STL.64 [R1+0x1400], R16 ;  /* 0x0014001001007387 */ /* 0x0081e40000100a00 */
[----:B0-----:R-:W-:Y:S02]  /*152a0*/  IMAD.MOV.U32 R16, RZ, RZ, R23 ;  /* 0x000000ffff107224 */ /* 0x001fe400078e0017 */
[----:B------:R-:W-:-:S05]  /*152b0*/  IMAD.MOV.U32 R17, RZ, RZ, R22 ;  /* 0x000000ffff117224 */ /* 0x000fca00078e0016 */
[----:B------:R0:W-:Y:S01]  /*152c0*/  STL.64 [R1+0x1420], R16 ;  /* 0x0014201001007387 */ /* 0x0001e20000100a00 */
[----:B------:R-:W2:Y:S02]  /*152d0*/  LDL.LU R4, [R1+0x6e0] ;  /* 0x0006e00001047983 */ /* 0x000ea40000300800 */
[----:B------:R-:W2:Y:S02]  /*152e0*/  LDL.LU R5, [R1+0x6e4] ;  /* 0x0006e40001057983 */ /* 0x000ea40000300800 */
[----:B------:R-:W2:Y:S01]  /*152f0*/  LDL.LU R6, [R1+0x6e8] ;  /* 0x0006e80001067983 */ /* 0x000ea20000300800 */
[----:B------:R-:W2:Y:S01]  /*15300*/  LDL.LU R7, [R1+0x6ec] ;  /* 0x0006ec0001077983 */ /* 0x000ea20000300800 */
[----:B0-----:R-:W-:Y:S02]  /*15310*/  IMAD.MOV.U32 R16, RZ, RZ, R21 ;  /* 0x000000ffff107224 */ /* 0x001fe400078e0015 */
[----:B------:R-:W-:Y:S02]  /*15320*/  IMAD.MOV.U32 R17, RZ, RZ, R20 ;  /* 0x000000ffff117224 */ /* 0x000fe400078e0014 */
[----:B------:R-:W3:Y:S01]  /*15330*/  LDL.LU R20, [R1+0x640] ;  /* 0x0006400001147983 */ /* 0x000ee20000300800 */
[----:B------:R-:W3:Y:S02]  /*15340*/  LDL.LU R21, [R1+0x644] ;  /* 0x0006440001157983 */ /* 0x000ee40000300800 */
[----:B------:R-:W3:Y:S02]  /*15350*/  LDL.LU R22, [R1+0x648] ;  /* 0x0006480001167983 */ /* 0x000ee40000300800 */
[----:B------:R-:W3:Y:S01]  /*15360*/  LDL.LU R23, [R1+0x64c] ;  /* 0x00064c0001177983 */ /* 0x000ee20000300800 */
[----:B------:R-:W-:Y:S01]  /*15370*/  STL.64 [R1+0x1438], R16 ;  /* 0x0014381001007387 */ /* 0x000fe20000100a00 */
[----:B------:R0:W-:Y:S02]  /*15380*/  STL.64 [R1+0x1c0], R12 ;  /* 0x0001c00c01007387 */ /* 0x0001e40000100a00 */
[----:B------:R-:W-:Y:S01]  /*15390*/  STL.64 [R1+0x1c8], R14 ;  /* 0x0001c80e01007387 */ /* 0x000fe20000100a00 */
[----:B0-----:R-:W2:Y:S01]  /*153a0*/  LDL.LU.64 R12, [R1+0x1470] ;  /* 0x00147000010c7983 */ /* 0x001ea20000300a00 */
[----:B------:R0:W-:Y:S03]  /*153b0*/  STL.64 [R1+0x13f0], R24 ;  /* 0x0013f01801007387 */ /* 0x0001e60000100a00 */
        /* <DEDUP_REMOVED lines=8> */
[----:B------:R-:W4:Y:S02]  /*15440*/  LDL.LU R26, [R1+0xe8] ;  /* 0x0000e800011a7983 */ /* 0x000f240000300800 */
[----:B------:R-:W4:Y:S01]  /*15450*/  LDL.LU R27, [R1+0xec] ;  /* 0x0000ec00011b7983 */ /* 0x000f220000300800 */
[----:B------:R-:W-:Y:S01]  /*15460*/  HMMA.16816.F32 R4, R8, R12, R4 ;  /* 0x0000000c0804723c */ /* 0x000fe20000001804 */
[----:B----4-:R-:W-:Y:S01]  /*15470*/  STL.64 [R1+0x1430], R26 ;  /* 0x0014301a01007387 */ /* 0x010fe20000100a00 */
[----:B--2---:R0:W-:Y:S03]  /*15480*/  STL.64 [R1+0x1428], R24 ;  /* 0x0014281801007387 */ /* 0x0041e60000100a00 */
[----:B0-----:R-:W2:Y:S01]  /*15490*/  LDL.LU R24, [R1+0xf0] ;  /* 0x0000f00001187983 */ /* 0x001ea20000300800 */
[----:B------:R-:W2:Y:S02]  /*154a0*/  LDL.LU R25, [R1+0xf4] ;  /* 0x0000f40001197983 */ /* 0x000ea40000300800 */
[----:B------:R-:W4:Y:S02]  /*154b0*/  LDL.LU R26, [R1+0xf8] ;  /* 0x0000f800011a7983 */ /* 0x000f240000300800 */
[----:B------:R-:W4:Y:S02]  /*154c0*/  LDL.LU R27, [R1+0xfc] ;  /* 0x0000fc00011b7983 */ /* 0x000f240000300800 */
[----:B------:R-:W-:-:S02]  /*154d0*/  IMAD.MOV.U32 R16, RZ, RZ, R3 ;  /* 0x000000ffff107224 */ /* 0x000fc400078e0003 */
[----:B------:R-:W-:Y:S02]  /*154e0*/  IMAD.MOV.U32 R17, RZ, RZ, R0 ;  /* 0x000000ffff117224 */ /* 0x000fe400078e0000 */
[----:B------:R-:W-:Y:S02]  /*154f0*/  IMAD.MOV.U32 R3, RZ, RZ, R12 ;  /* 0x000000ffff037224 */ /* 0x000fe400078e000c */
[----:B------:R-:W-:Y:S01]  /*15500*/  IMAD.MOV.U32 R0, RZ, RZ, R13 ;  /* 0x000000ffff007224 */ /* 0x000fe200078e000d */
[----:B----4-:R-:W-:Y:S01]  /*15510*/  STL.64 [R1+0x1448], R26 ;  /* 0x0014481a01007387 */ /* 0x010fe20000100a00 */
[----:B--2---:R0:W-:Y:S03]  /*15520*/  STL.64 [R1+0x1440], R24 ;  /* 0x0014401801007387 */ /* 0x0041e60000100a00 */
[----:B0-----:R-:W2:Y:S01]  /*15530*/  LDL.LU R24, [R1+0x100] ;  /* 0x0001000001187983 */ /* 0x001ea20000300800 */
[----:B------:R-:W2:Y:S02]  /*15540*/  LDL.LU R25, [R1+0x104] ;  /* 0x0001040001197983 */ /* 0x000ea40000300800 */
[----:B------:R-:W2:Y:S02]  /*15550*/  LDL.LU R26, [R1+0x108] ;  /* 0x00010800011a7983 */ /* 0x000ea40000300800 */
[----:B------:R-:W2:Y:S01]  /*15560*/  LDL.LU R27, [R1+0x10c] ;  /* 0x00010c00011b7983 */ /* 0x000ea20000300800 */
[----:B------:R-:W-:Y:S01]  /*15570*/  STL.64 [R1+0x1b0], R4 ;  /* 0x0001b00401007387 */ /* 0x000fe20000100a00 */
[----:B------:R0:W-:Y:S03]  /*15580*/  STL.64 [R1+0x1b8], R6 ;  /* 0x0001b80601007387 */ /* 0x0001e60000100a00 */
[----:B0-----:R-:W4:Y:S01]  /*15590*/  LDL.LU.64 R6, [R1+0x1468] ;  /* 0x0014680001067983 */ /* 0x001f220000300a00 */
[----:B------:R-:W3:Y:S02]  /*155a0*/  LDL.LU.64 R4, [R1+0x1460] ;  /* 0x0014600001047983 */ /* 0x000ee40000300a00 */
[----:B------:R-:W2:Y:S02]  /*155b0*/  LDL.LU.64 R14, [R1+0x1458] ;  /* 0x00145800010e7983 */ /* 0x000ea40000300a00 */
[----:B------:R-:W2:Y:S01]  /*155c0*/  LDL.LU.64 R12, [R1+0x1450] ;  /* 0x00145000010c7983 */ /* 0x000ea20000300a00 */
[----:B---3--:R-:W-:Y:S08]  /*155d0*/  HMMA.16816.F32 R20, R8, R4, R20 ;  /* 0x000000040814723c */ /* 0x008ff00000001814 */
[C---:B--2---:R-:W-:Y:S11]  /*155e0*/  HMMA.16816.F32 R16, R12.reuse, R16, R24 ;  /* 0x000000100c10723c */ /* 0x044ff60000001818 */
[----:B------:R-:W-:Y:S04]  /*155f0*/  @!UPT UIADD3 URZ, URZ, URZ, URZ ;  /* 0x0000003f3f3ff290 */ /* 0x000fe8000fffe03f */
[----:B------:R0:W-:Y:S01]  /*15600*/  STL.64 [R1+0x110], R20 ;  /* 0x0001101401007387 */ /* 0x0001e20000100a00 */
[----:B------:R1:W-:Y:S03]  /*15610*/  STL.64 [R1+0x118], R22 ;  /* 0x0001181601007387 */ /* 0x0003e60000100a00 */
[----:B0-----:R-:W2:Y:S01]  /*15620*/  LDL.LU R20, [R1+0x5c0] ;  /* 0x0005c00001147983 */ /* 0x001ea20000300800 */
[----:B------:R-:W2:Y:S02]  /*15630*/  LDL.LU R21, [R1+0x5c4] ;  /* 0x0005c40001157983 */ /* 0x000ea40000300800 */
[----:B-1----:R-:W2:Y:S02]  /*15640*/  LDL.LU R22, [R1+0x5c8] ;  /* 0x0005c80001167983 */ /* 0x002ea40000300800 */
[----:B------:R-:W2:Y:S01]  /*15650*/  LDL.LU R23, [R1+0x5cc] ;  /* 0x0005cc0001177983 */ /* 0x000ea20000300800 */
[----:B------:R-:W3:Y:S01]  /*15660*/  LDL.LU.64 R26, [R1+0x1448] ;  /* 0x00144800011a7983 */ /* 0x000ee20000300a00 */
[----:B------:R-:W3:Y:S02]  /*15670*/  LDL.LU.64 R24, [R1+0x1440] ;  /* 0x0014400001187983 */ /* 0x000ee40000300a00 */
[----:B------:R0:W-:Y:S02]  /*15680*/  STL.64 [R1+0x100], R16 ;  /* 0x0001001001007387 */ /* 0x0001e40000100a00 */
[----:B------:R3:W-:Y:S01]  /*15690*/  STL.64 [R1+0x108], R18 ;  /* 0x0001081201007387 */ /* 0x0007e20000100a00 */
[----:B0-----:R-:W3:Y:S02]  /*156a0*/  LDL.LU.64 R16, [R1+0x1438] ;  /* 0x0014380001107983 */ /* 0x001ee40000300a00 */
        /* <DEDUP_REMOVED lines=11> */
[----:B------:R-:W-:Y:S01]  /*15760*/  STL.64 [R1+0xe0], R16 ;  /* 0x0000e01001007387 */ /* 0x000fe20000100a00 */
[----:B------:R0:W-:Y:S03]  /*15770*/  STL.64 [R1+0xe8], R18 ;  /* 0x0000e81201007387 */ /* 0x0001e60000100a00 */
[----:B0-----:R-:W2:Y:S01]  /*15780*/  LDL.LU.64 R18, [R1+0x1408] ;  /* 0x0014080001127983 */ /* 0x001ea20000300a00 */
[----:B------:R-:W2:Y:S02]  /*15790*/  LDL.LU.64 R16, [R1+0x1400] ;  /* 0x0014000001107983 */ /* 0x000ea40000300a00 */
[----:B----4-:R-:W-:Y:S02]  /*157a0*/  IMAD.MOV.U32 R8, RZ, RZ, R7 ;  /* 0x000000ffff087224 */ /* 0x010fe400078e0007 */
[----:B------:R-:W-:-:S07]  /*157b0*/  IMAD.MOV.U32 R9, RZ, RZ, R6 ;  /* 0x000000ffff097224 */ /* 0x000fce00078e0006 */
[----:B--2---:R-:W-:Y:S11]  /*157c0*/  HMMA.16816.F32 R16, R12, R8, R16 ;  /* 0x000000080c10723c */ /* 0x004ff60000001810 */
[----:B------:R-:W-:Y:S11]  /*157d0*/  @!UPT UIADD3 URZ, URZ, URZ, URZ ;  /* 0x0000003f3f3ff290 */ /* 0x000ff6000fffe03f */
[----:B------:R-:W-:Y:S01]  /*157e0*/  @!UPT UIADD3 URZ, URZ, URZ, URZ ;  /* 0x0000003f3f3ff290 */ /* 0x000fe2000fffe03f */
[----:B------:R0:W-:Y:S04]  /*157f0*/  STL.64 [R1+0xd0], R16 ;  /* 0x0000d01001007387 */ /* 0x0001e80000100a00 */
[----:B0-----:R-:W3:Y:S01]  /*15800*/  LDL.LU.64 R16, [R1+0x13f8] ;  /* 0x0013f80001107983 */ /* 0x001ee20000300a00 */
[----:B------:R-:W-:Y:S02]  /*15810*/  IMAD.MOV.U32 R7, RZ, RZ, R19 ;  /* 0x000000ffff077224 */ /* 0x000fe400078e0013 */
[----:B------:R-:W-:Y:S02]  /*15820*/  IMAD.MOV.U32 R6, RZ, RZ, R18 ;  /* 0x000000ffff067224 */ /* 0x000fe400078e0012 */
[----:B------:R0:W-:Y:S01]  /*15830*/  STL.64 [R1+0x13b0], R8 ;  /* 0x0013b00801007387 */ /* 0x0001e20000100a00 */
[----:B------:R-:W-:Y:S02]  /*15840*/  STL [R1+0x10dc], R7 ;  /* 0x0010dc0701007387 */ /* 0x000fe40000100800 */
[----:B------:R-:W-:Y:S02]  /*15850*/  STL [R1+0x10d8], R6 ;  /* 0x0010d80601007387 */ /* 0x000fe40000100800 */
[----:B0-----:R-:W-:-:S02]  /*15860*/  IMAD.MOV.U32 R8, RZ, RZ, R3 ;  /* 0x000000ffff087224 */ /* 0x001fc400078e0003 */
[----:B------:R-:W-:Y:S01]  /*15870*/  IMAD.MOV.U32 R9, RZ, RZ, R0 ;  /* 0x000000ffff097224 */ /* 0x000fe200078e0000 */
[C---:B---3--:R-:W-:Y:S01]  /*15880*/  HMMA.16816.F32 R24, R12.reuse, R16, R24 ;  /* 0x000000100c18723c */ /* 0x048fe20000001818 */
[----:B------:R-:W-:Y:S02]  /*15890*/  IMAD.MOV.U32 R3, RZ, RZ, R16 ;  /* 0x000000ffff037224 */ /* 0x000fe400078e0010 */
[----:B------:R-:W-:Y:S11]  /*158a0*/  IMAD.MOV.U32 R0, RZ, RZ, R17 ;  /* 0x000000ffff007224 */ /* 0x000ff600078e0011 */
[----:B------:R-:W-:Y:S09]  /*158b0*/  @!UPT UIADD3 URZ, URZ, URZ, URZ ;  /* 0x0000003f3f3ff290 */ /* 0x000ff2000fffe03f */
[----:B------:R0:W-:Y:S01]  /*158c0*/  STL.64 [R1+0x1a0], R24 ;  /* 0x0001a01801007387 */ /* 0x0001e20000100a00 */
[----:B------:R1:W-:Y:S03]  /*158d0*/  STL.64 [R1+0x1a8], R26 ;  /* 0x0001a81a01007387 */ /* 0x0003e60000100a00 */
[----:B0-----:R-:W1:Y:S01]  /*158e0*/  LDL.LU.64 R24, [R1+0x13f0] ;  /* 0x0013f00001187983 */ /* 0x001e620000300a00 */
[----:B------:R-:W1:Y:S02]  /*158f0*/  LDL.LU.64 R18, [R1+0x13e8] ;  /* 0x0013e80001127983 */ /* 0x000e640000300a00 */
[----:B------:R-:W1:Y:S02]  /*15900*/  LDL.LU.64 R16, [R1+0x13e0] ;  /* 0x0013e00001107983 */ /* 0x000e640000300a00 */
[C---:B-1----:R-:W-:Y:S01]  /*15910*/  HMMA.16816.F32 R24, R12.reuse, R24, R16 ;  /* 0x000000180c18723c */ /* 0x042fe20000001810 */
[----:B------:R-:W2:Y:S01]  /*15920*/  LDL.LU.64 R18, [R1+0x13d8] ;  /* 0x0013d80001127983 */ /* 0x000ea20000300a00 */
[----:B------:R-:W2:Y:S11]  /*15930*/  LDL.LU.64 R16, [R1+0x13d0] ;  /* 0x0013d00001107983 */ /* 0x000eb60000300a00 */
[----:B------:R-:W-:Y:S10]  /*15940*/  @!UPT UIADD3 URZ, URZ, URZ, URZ ;  /* 0x0000003f3f3ff290 */ /* 0x000ff4000fffe03f */
[----:B------:R0:W-:Y:S01]  /*15950*/  STL.64 [R1+0x2c0], R24 ;  /* 0x0002c01801007387 */ /* 0x0001e20000100a00 */
[----:B------:R1:W-:Y:S03]  /*15960*/  STL.64 [R1+0x2c8], R26 ;  /* 0x0002c81a01007387 */ /* 0x0003e60000100a00 */
[----:B0-----:R-:W3:Y:S01]  /*15970*/  LDL.LU R24, [R1+0x4e0] ;  /* 0x0004e00001187983 */ /* 0x001ee20000300800 */
[----:B------:R-:W3:Y:S02]  /*15980*/  LDL.LU R25, [R1+0x4e4] ;  /* 0x0004e40001197983 */ /* 0x000ee40000300800 */
[----:B-1----:R-:W4:Y:S02]  /*15990*/  LDL.LU R26, [R1+0x4e8] ;  /* 0x0004e800011a7983 */ /* 0x002f240000300800 */
[----:B------:R-:W4:Y:S02]  /*159a0*/  LDL.LU R27, [R1+0x4ec] ;  /* 0x0004ec00011b7983 */ /* 0x000f240000300800 */
[----:B----4-:R-:W-:Y:S01]  /*159b0*/  STL.64 [R1+0x12f8], R26 ;  /* 0x0012f81a01007387 */ /* 0x010fe20000100a00 */
[----:B---3--:R0:W-:Y:S03]  /*159c0*/  STL.64 [R1+0x12f0], R24 ;  /* 0x0012f01801007387 */ /* 0x0081e60000100a00 */
[----:B0-----:R-:W3:Y:S01]  /*159d0*/  LDL.LU R24, [R1+0x4f0] ;  /* 0x0004f00001187983 */ /* 0x001ee20000300800 */
[----:B------:R-:W3:Y:S02]  /*159e0*/  LDL.LU R25, [R1+0x4f4] ;  /* 0x0004f40001197983 */ /* 0x000ee40000300800 */
[----:B------:R-:W4:Y:S02]  /*159f0*/  LDL.LU R26, [R1+0x4f8] ;  /* 0x0004f800011a7983 */ /* 0x000f240000300800 */
[----:B------:R-:W4:Y:S02]  /*15a00*/  LDL.LU R27, [R1+0x4fc] ;  /* 0x0004fc00011b7983 */ /* 0x000f240000300800 */
[----:B----4-:R-:W-:Y:S01]  /*15a10*/  STL.64 [R1+0x1308], R26 ;  /* 0x0013081a01007387 */ /* 0x010fe20000100a00 */
[----:B---3--:R0:W-:Y:S03]  /*15a20*/  STL.64 [R1+0x1300], R24 ;  /* 0x0013001801007387 */ /* 0x0081e60000100a00 */
[----:B0-----:R-:W3:Y:S04]  /*15a30*/  LDL.64 R24, [R1+0x40] ;  /* 0x0000400001187983 */ /* 0x001ee80000100a00 */
[----:B---3--:R0:W-:Y:S04]  /*15a40*/  STL.64 [R1+0x13a8], R24 ;  /* 0x0013a81801007387 */ /* 0x0081e80000100a00 */
[----:B0-----:R-:W3:Y:S01]  /*15a50*/  LDL.LU R24, [R1+0x610] ;  /* 0x0006100001187983 */ /* 0x001ee20000300800 */
[----:B------:R-:W3:Y:S02]  /*15a60*/  LDL.LU R25, [R1+0x614] ;  /* 0x0006140001197983 */ /* 0x000ee40000300800 */
[----:B------:R-:W3:Y:S02]  /*15a70*/  LDL.LU R26, [R1+0x618] ;  /* 0x00061800011a7983 */ /* 0x000ee40000300800 */
[----:B------:R-:W3:Y:S02]  /*15a80*/  LDL.LU R27, [R1+0x61c] ;  /* 0x00061c00011b7983 */ /* 0x000ee40000300800 */
[C---:B---3--:R-:W-:Y:S11]  /*15a90*/  HMMA.16816.F32 R8, R12.reuse, R8, R24 ;  /* 0x000000080c08723c */ /* 0x048ff60000001818 */
[----:B------:R-:W-:Y:S11]  /*15aa0*/  @!UPT UIADD3 URZ, URZ, URZ, URZ ;  /* 0x0000003f3f3ff290 */ /* 0x000ff6000fffe03f */
[----:B------:R-:W-:Y:S01]  /*15ab0*/  @!UPT UIADD3 URZ, URZ, URZ, URZ ;  /* 0x0000003f3f3ff290 */ /* 0x000fe2000fffe03f */
[----:B------:R0:W-:Y:S01]  /*15ac0*/  STL.64 [R1+0x3f0], R8 ;  /* 0x0003f00801007387 */ /* 0x0001e20000100a00 */
[----:B------:R-:W-:Y:S02]  /*15ad0*/  IMAD.MOV.U32 R7, RZ, RZ, R10 ;  /* 0x000000ffff077224 */ /* 0x000fe400078e000a */
[----:B------:R-:W-:Y:S02]  /*15ae0*/  IMAD.MOV.U32 R6, RZ, RZ, R11 ;  /* 0x000000ffff067224 */ /* 0x000fe400078e000b */
[----:B0-----:R-:W-:Y:S03]  /*15af0*/  HMMA.16816.F32 R8, R12, R4, R20 ;  /* 0x000000040c08723c */ /* 0x001fe60000001814 */
[----:B------:R-:W-:Y:S01]  /*15b00*/  STL.64 [R1+0x1350], R6 ;  /* 0x0013500601007387 */ /* 0x000fe20000100a00 */
[----:B------:R0:W-:Y:S11]  /*15b10*/  STL.64 [R1+0x1348], R4 ;  /* 0x0013480401007387 */ /* 0x0001f60000100a00 */
[----:B------:R-:W-:Y:S08]  /*15b20*/  @!UPT UIADD3 URZ, URZ, URZ, URZ ;  /* 0x0000003f3f3ff290 */ /* 0x000ff0000fffe03f */
[----:B------:R1:W-:Y:S01]  /*15b30*/  STL.64 [R1+0x3e0], R8 ;  /* 0x0003e00801007387 */ /* 0x0003e20000100a00 */
[----:B------:R3:W-:Y:S02]  /*15b40*/  STL.64 [R1+0x3e8], R10 ;  /* 0x0003e80a01007387 */ /* 0x0007e40000100a00 */
[----:B0-----:R-:W4:Y:S02]  /*15b50*/  LDL.64 R4, [R1] ;  /* 0x0000000001047983 */ /* 0x001f240000100a00 */
[----:B----4-:R-:W-:Y:S01]  /*15b60*/  STL.64 [R1+0x1368], R4 ;  /* 0x0013680401007387 */ /* 0x010fe20000100a00 */
[----:B------:R-:W4:Y:S02]  /*15b70*/  LDL.LU R20, [R1+0x530] ;  /* 0x0005300001147983 */ /* 0x000f240000300800 */
[----:B------:R-:W4:Y:S02]  /*15b80*/  LDL.LU R21, [R1+0x534] ;  /* 0x0005340001157983 */ /* 0x000f240000300800 */
[----:B------:R-:W2:Y:S01]  /*15b90*/  LDL.LU R22, [R1+0x538] ;  /* 0x0005380001167983 */ /* 0x000ea20000300800 */
[----:B------:R-:W2:Y:S01]  /*15ba0*/  LDL.LU R23, [R1+0x53c] ;  /* 0x00053c0001177983 */ /* 0x000ea20000300800 */
[----:B-1----:R-:W2:Y:S02]  /*15bb0*/  LDL.LU R8, [R1+0x5a0] ;  /* 0x0005a00001087983 */ /* 0x002ea40000300800 */
[----:B------:R-:W2:Y:S02]  /*15bc0*/  LDL.LU R9, [R1+0x5a4] ;  /* 0x0005a40001097983 */ /* 0x000ea40000300800 */
[----:B---3--:R-:W3:Y:S01]  /*15bd0*/  LDL.LU R10, [R1+0x5a8] ;  /* 0x0005a800010a7983 */ /* 0x008ee20000300800 */
[----:B------:R-:W3:Y:S04]  /*15be0*/  LDL.LU R11, [R1+0x5ac] ;  /* 0x0005ac00010b7983 */ /* 0x000ee80000300800 */
[----:B---3--:R-:W-:Y:S01]  /*15bf0*/  STL.64 [R1+0x13c0], R10 ;  /* 0x0013c00a01007387 */ /* 0x008fe20000100a00 */
[----:B--2---:R0:W-:Y:S02]  /*15c00*/  STL.64 [R1+0x13b8], R8 ;  /* 0x0013b80801007387 */ /* 0x0041e40000100a00 */
[----:B------:R-:W2:Y:S01]  /*15c10*/  LDL.64 R24, [R1+0x50] ;  /* 0x0000500001187983 */ /* 0x000ea20000100a00 */
[----:B0-----:R-:W3:Y:S04]  /*15c20*/  LDL.64 R8, [R1+0x60] ;  /* 0x0000600001087983 */ /* 0x001ee80000100a00 */
[----:B--2---:R0:W-:Y:S04]  /*15c30*/  STL.64 [R1+0x13c8], R24 ;  /* 0x0013c81801007387 */ /* 0x0041e80000100a00 */
[----:B0-----:R-:W3:Y:S01]  /*15c40*/  LDL.LU R24, [R1+0x5b0] ;  /* 0x0005b00001187983 */ /* 0x001ee20000300800 */
[----:B------:R-:W3:Y:S02]  /*15c50*/  LDL.LU R25, [R1+0x5b4] ;  /* 0x0005b40001197983 */ /* 0x000ee40000300800 */
[----:B------:R-:W3:Y:S02]  /*15c60*/  LDL.LU R26, [R1+0x5b8] ;  /* 0x0005b800011a7983 */ /* 0x000ee40000300800 */
[----:B------:R-:W3:Y:S01]  /*15c70*/  LDL.LU R27, [R1+0x5bc] ;  /* 0x0005bc00011b7983 */ /* 0x000ee20000300800 */
[----:B------:R-:W2:Y:S04]  /*15c80*/  LDL.64 R4, [R1+0x10] ;  /* 0x0000100001047983 */ /* 0x000ea80000100a00 */
[----:B--2---:R0:W-:Y:S04]  /*15c90*/  STL.64 [R1+0x1380], R4 ;  /* 0x0013800401007387 */ /* 0x0041e80000100a00 */
        /* <DEDUP_REMOVED lines=10> */
[----:B---3--:R-:W-:Y:S01]  /*15d40*/  HMMA.16816.F32 R24, R16, R8, R24 ;  /* 0x000000081018723c */ /* 0x008fe20000001818 */
[----:B--2---:R-:W-:Y:S01]  /*15d50*/  STL.64 [R1+0x13a0], R6 ;  /* 0x0013a00601007387 */ /* 0x004fe20000100a00 */
[----:B------:R0:W-:Y:S03]  /*15d60*/  STL.64 [R1+0x1398], R4 ;  /* 0x0013980401007387 */ /* 0x0001e60000100a00 */
[----:B0-----:R-:W2:Y:S01]  /*15d70*/  LDL.LU R4, [R1+0x590] ;  /* 0x0005900001047983 */ /* 0x001ea20000300800 */
[----:B------:R-:W2:Y:S02]  /*15d80*/  LDL.LU R5, [R1+0x594] ;  /* 0x0005940001057983 */ /* 0x000ea40000300800 */
[----:B------:R-:W2:Y:S02]  /*15d90*/  LDL.LU R6, [R1+0x598] ;  /* 0x0005980001067983 */ /* 0x000ea40000300800 */
[----:B------:R-:W2:Y:S01]  /*15da0*/  LDL.LU R7, [R1+0x59c] ;  /* 0x00059c0001077983 */ /* 0x000ea20000300800 */
[----:B------:R-:W-:Y:S01]  /*15db0*/  STL.64 [R1+0x1360], R22 ;  /* 0x0013601601007387 */ /* 0x000fe20000100a00 */
[----:B----4-:R0:W-:Y:S03]  /*15dc0*/  STL.64 [R1+0x1358], R20 ;  /* 0x0013581401007387 */ /* 0x0101e60000100a00 */
[----:B0-----:R-:W3:Y:S01]  /*15dd0*/  LDL.LU R20, [R1+0x400] ;  /* 0x0004000001147983 */ /* 0x001ee20000300800 */
[----:B------:R-:W3:Y:S02]  /*15de0*/  LDL.LU R21, [R1+0x404] ;  /* 0x0004040001157983 */ /* 0x000ee40000300800 */
[----:B------:R-:W4:Y:S02]  /*15df0*/  LDL.LU R22, [R1+0x408] ;  /* 0x0004080001167983 */ /* 0x000f240000300800 */
[----:B------:R-:W4:Y:S02]  /*15e00*/  LDL.LU R23, [R1+0x40c] ;  /* 0x00040c0001177983 */ /* 0x000f240000300800 */
[----:B------:R-:W-:-:S02]  /*15e10*/  IMAD.MOV.U32 R12, RZ, RZ, R3 ;  /* 0x000000ffff0c7224 */ /* 0x000fc400078e0003 */
[----:B------:R-:W-:Y:S02]  /*15e20*/  IMAD.MOV.U32 R13, RZ, RZ, R0 ;  /* 0x000000ffff0d7224 */ /* 0x000fe400078e0000 */
        /* <DEDUP_REMOVED lines=8> */
[----:B------:R0:W-:Y:S01]  /*15eb0*/  STL.64 [R1+0x460], R24 ;  /* 0x0004601801007387 */ /* 0x0001e20000100a00 */
[----:B------:R-:W-:Y:S03]  /*15ec0*/  STL.64 [R1+0x468], R26 ;  /* 0x0004681a01007387 */ /* 0x000fe60000100a00 */
[----:B0-----:R-:W4:Y:S01]  /*15ed0*/  LDL.LU.64 R24, [R1+0x13c8] ;  /* 0x0013c80001187983 */ /* 0x001f220000300a00 */
[----:B------:R-:W4:Y:S02]  /*15ee0*/  LDL.LU.64 R10, [R1+0x13c0] ;  /* 0x0013c000010a7983 */ /* 0x000f240000300a00 */
[----:B------:R-:W4:Y:S02]  /*15ef0*/  LDL.LU.64 R8, [R1+0x13b8] ;  /* 0x0013b80001087983 */ /* 0x000f240000300a00 */
[C---:B----4-:R-:W-:Y:S11]  /*15f00*/  HMMA.16816.F32 R8, R16.reuse, R24, R8 ;  /* 0x000000181008723c */ /* 0x050ff60000001808 */
[----:B------:R-:W-:Y:S11]  /*15f10*/  @!UPT UIADD3 URZ, URZ, URZ, URZ ;  /* 0x0000003f3f3ff290 */ /* 0x000ff6000fffe03f */
[----:B------:R-:W-:Y:S01]  /*15f20*/  @!UPT UIADD3 URZ, URZ, URZ, URZ ;  /* 0x0000003f3f3ff290 */ /* 0x000fe2000fffe03f */
[----:B------:R0:W-:Y:S01]  /*15f30*/  STL.64 [R1+0x450], R8 ;  /* 0x0004500801007387 */ /* 0x0001e20000100a00 */
[----:B------:R1:W-:Y:S03]  /*15f40*/  STL.64 [R1+0x458], R10 ;  /* 0x0004580a01007387 */ /* 0x0003e60000100a00 */
[----:B0-----:R-:W4:Y:S01]  /*15f50*/  LDL.LU.64 R8, [R1+0x13b0] ;  /* 0x0013b00001087983 */ /* 0x001f220000300a00 */
[----:B-1----:R-:W-:Y:S02]  /*15f60*/  IMAD.MOV.U32 R11, RZ, RZ, R24 ;  /* 0x000000ffff0b7224 */ /* 0x002fe400078e0018 */
[----:B------:R-:W-:Y:S02]  /*15f70*/  IMAD.MOV.U32 R10, RZ, RZ, R25 ;  /* 0x000000ffff0a7224 */ /* 0x000fe400078e0019 */
[----:B------:R-:W2:Y:S02]  /*15f80*/  LDL.LU.64 R24, [R1+0x13a8] ;  /* 0x0013a80001187983 */ /* 0x000ea40000300a00 */
[----:B--2---:R-:W-:Y:S11]  /*15f90*/  HMMA.16816.F32 R4, R16, R24, R4 ;  /* 0x000000181004723c */ /* 0x004ff60000001804 */
        /* <DEDUP_REMOVED lines=8> */
[----:B------:R-:W-:-:S05]  /*16020*/  IMAD.MOV.U32 R25, RZ, RZ, R10 ;  /* 0x000000ffff197224 */ /* 0x000fca00078e000a */
[----:B------:R-:W-:Y:S01]  /*16030*/  STL.64 [R1+0x1320], R24 ;  /* 0x0013201801007387 */ /* 0x000fe20000100a00 */
[C---:B----4-:R-:W-:Y:S11]  /*16040*/  HMMA.16816.F32 R4, R16.reuse, R8, R4 ;  /* 0x000000081004723c */ /* 0x050ff60000001804 */
[----:B------:R-:W-:Y:S11]  /*16050*/  @!UPT UIADD3 URZ, URZ, URZ, URZ ;  /* 0x0000003f3f3ff290 */ /* 0x000ff6000fffe03f */
[----:B------:R-:W-:Y:S01]  /*16060*/  @!UPT UIADD3 URZ, URZ, URZ, URZ ;  /* 0x0000003f3f3ff290 */ /* 0x000fe2000fffe03f */
[----:B------:R-:W-:Y:S01]  /*16070*/  STL.64 [R1+0x430], R4 ;  /* 0x0004300401007387 */ /* 0x000fe20000100a00 */
[----:B------:R0:W-:Y:S03]  /*16080*/  STL.64 [R1+0x438], R6 ;  /* 0x0004380601007387 */ /* 0x0001e60000100a00 */
[----:B0-----:R-:W2:Y:S01]  /*16090*/  LDL.LU.64 R6, [R1+0x1390] ;  /* 0x0013900001067983 */ /* 0x001ea20000300a00 */
[----:B------:R-:W2:Y:S02]  /*160a0*/  LDL.LU.64 R4, [R1+0x1388] ;  /* 0x0013880001047983 */ /* 0x000ea40000300a00 */
[----:B------:R0:W-:Y:S02]  /*160b0*/  STL.64 [R1+0x1318], R8 ;  /* 0x0013180801007387 */ /* 0x0001e40000100a00 */
[----:B0-----:R-:W4:Y:S01]  /*160c0*/  LDL.LU R8, [R1+0x510] ;  /* 0x0005100001087983 */ /* 0x001f220000300800 */
[----:B------:R-:W4:Y:S02]  /*160d0*/  LDL.LU R9, [R1+0x514] ;  /* 0x0005140001097983 */ /* 0x000f240000300800 */
[----:B------:R-:W3:Y:S02]  /*160e0*/  LDL.LU R10, [R1+0x518] ;  /* 0x00051800010a7983 */ /* 0x000ee40000300800 */
[----:B------:R-:W3:Y:S01]  /*160f0*/  LDL.LU R11, [R1+0x51c] ;  /* 0x00051c00010b7983 */ /* 0x000ee20000300800 */
[C---:B--2---:R-:W-:Y:S01]  /*16100*/  HMMA.16816.F32 R4, R16.reuse, R12, R4 ;  /* 0x0000000c1004723c */ /* 0x044fe20000001804 */
[----:B---3--:R-:W-:Y:S01]  /*16110*/  STL.64 [R1+0x1330], R10 ;  /* 0x0013300a01007387 */ /* 0x008fe20000100a00 */
[----:B----4-:R0:W-:Y:S03]  /*16120*/  STL.64 [R1+0x1328], R8 ;  /* 0x0013280801007387 */ /* 0x0101e60000100a00 */
[----:B0-----:R-:W2:Y:S01]  /*16130*/  LDL.LU R8, [R1+0x520] ;  /* 0x0005200001087983 */ /* 0x001ea20000300800 */
[----:B------:R-:W2:Y:S02]  /*16140*/  LDL.LU R9, [R1+0x524] ;  /* 0x0005240001097983 */ /* 0x000ea40000300800 */
[----:B------:R-:W2:Y:S02]  /*16150*/  LDL.LU R10, [R1+0x528] ;  /* 0x00052800010a7983 */ /* 0x000ea40000300800 */
[----:B------:R-:W2:Y:S11]  /*16160*/  LDL.LU R11, [R1+0x52c] ;  /* 0x00052c00010b7983 */ /* 0x000eb60000300800 */
[----:B------:R-:W-:Y:S02]  /*16170*/  @!UPT UIADD3 URZ, URZ, URZ, URZ ;  /* 0x0000003f3f3ff290 */ /* 0x000fe4000fffe03f */
[----:B------:R0:W-:Y:S01]  /*16180*/  STL.64 [R1+0x420], R4 ;  /* 0x0004200401007387 */ /* 0x0001e20000100a00 */
[----:B------:R-:W-:Y:S03]  /*16190*/  STL.64 [R1+0x428], R6 ;  /* 0x0004280601007387 */ /* 0x000fe60000100a00 */
        /* <DEDUP_REMOVED lines=10> */
[----:B------:R-:W-:Y:S02]  /*16240*/  IMAD.MOV.U32 R24, RZ, RZ, R3 ;  /* 0x000000ffff187224 */ /* 0x000fe400078e0003 */
[----:B------:R-:W-:Y:S01]  /*16250*/  IMAD.MOV.U32 R25, RZ, RZ, R0 ;  /* 0x000000ffff197224 */ /* 0x000fe200078e0000 */
[----:B---3--:R-:W-:Y:S01]  /*16260*/  HMMA.16816.F32 R20, R16, R4, R20 ;  /* 0x000000041014723c */ /* 0x008fe20000001814 */
[----:B------:R-:W-:-:S02]  /*16270*/  IMAD.MOV.U32 R3, RZ, RZ, R4 ;  /* 0x000000ffff037224 */ /* 0x000fc400078e0004 */
[----:B------:R-:W-:Y:S11]  /*16280*/  IMAD.MOV.U32 R0, RZ, RZ, R5 ;  /* 0x000000ffff007224 */ /* 0x000ff600078e0005 */
[----:B------:R-:W-:Y:S09]  /*16290*/  @!UPT UIADD3 URZ, URZ, URZ, URZ ;  /* 0x0000003f3f3ff290 */ /* 0x000ff2000fffe03f */
[----:B------:R-:W-:Y:S01]  /*162a0*/  STL.64 [R1+0x400], R20 ;  /* 0x0004001401007387 */ /* 0x000fe20000100a00 */
[----:B------:R0:W-:Y:S03]  /*162b0*/  STL.64 [R1+0x408], R22 ;  /* 0x0004081601007387 */ /* 0x0001e60000100a00 */
[----:B0-----:R-:W3:Y:S01]  /*162c0*/  LDL.LU.64 R22, [R1+0x1360] ;  /* 0x0013600001167983 */ /* 0x001ee20000300a00 */
[----:B------:R-:W3:Y:S02]  /*162d0*/  LDL.LU.64 R20, [R1+0x1358] ;  /* 0x0013580001147983 */ /* 0x000ee40000300a00 */
[----:B------:R-:W4:Y:S02]  /*162e0*/  LDL.LU.64 R6, [R1+0x1350] ;  /* 0x0013500001067983 */ /* 0x000f240000300a00 */
[----:B------:R-:W3:Y:S02]  /*162f0*/  LDL.LU.64 R4, [R1+0x1348] ;  /* 0x0013480001047983 */ /* 0x000ee40000300a00 */
[----:B---3--:R-:W-:Y:S01]  /*16300*/  HMMA.16816.F32 R16, R16, R4, R20 ;  /* 0x000000041010723c */ /* 0x008fe20000001814 */
[----:B------:R-:W2:Y:S01]  /*16310*/  LDL.LU.64 R22, [R1+0x1340] ;  /* 0x0013400001167983 */ /* 0x000ea20000300a00 */
[----:B------:R-:W2:Y:S02]  /*16320*/  LDL.LU.64 R20, [R1+0x1338] ;  /* 0x0013380001147983 */ /* 0x000ea40000300a00 */
[----:B----4-:R-:W-:Y:S02]  /*16330*/  STL.64 [R1+0x12d0], R6 ;  /* 0x0012d00601007387 */ /* 0x010fe40000100a00 */
[----:B------:R0:W-:Y:S11]  /*16340*/  STL.64 [R1+0x12c8], R4 ;  /* 0x0012c80401007387 */ /* 0x0001f60000100a00 */
[----:B------:R-:W-:Y:S06]  /*16350*/  @!UPT UIADD3 URZ, URZ, URZ, URZ ;  /* 0x0000003f3f3ff290 */ /* 0x000fec000fffe03f */
[----:B------:R-:W-:Y:S01]  /*16360*/  STL.64 [R1+0x3d0], R16 ;  /* 0x0003d01001007387 */ /* 0x000fe20000100a00 */
[----:B------:R-:W-:Y:S02]  /*16370*/  STL.64 [R1+0x3d8], R18 ;  /* 0x0003d81201007387 */ /* 0x000fe40000100a00 */
[----:B0-----:R-:W3:Y:S02]  /*16380*/  LDL.LU R4, [R1+0x500] ;  /* 0x0005000001047983 */ /* 0x001ee40000300800 */
[----:B------:R-:W3:Y:S01]  /*16390*/  LDL.LU R5, [R1+0x504] ;  /* 0x0005040001057983 */ /* 0x000ee20000300800 */
[----:B------:R-:W3:Y:S01]  /*163a0*/  LDL.LU R6, [R1+0x508] ;  /* 0x0005080001067983 */ /* 0x000ee20000300800 */
[----:B------:R-:W3:Y:S01]  /*163b0*/  LDL.LU R7, [R1+0x50c] ;  /* 0x00050c0001077983 */ /* 0x000ee20000300800 */
[C---:B--2---:R-:W-:Y:S02]  /*163c0*/  HMMA.16816.F32 R24, R20.reuse, R24, R8 ;  /* 0x000000181418723c */ /* 0x044fe40000001808 */
[----:B------:R-:W2:Y:S01]  /*163d0*/  LDL.LU.64 R10, [R1+0x1330] ;  /* 0x00133000010a7983 */ /* 0x000ea20000300a00 */
[----:B------:R-:W2:Y:S11]  /*163e0*/  LDL.LU.64 R8, [R1+0x1328] ;  /* 0x0013280001087983 */ /* 0x000eb60000300a00 */
[----:B------:R-:W-:Y:S09]  /*163f0*/  @!UPT UIADD3 URZ, URZ, URZ, URZ ;  /* 0x0000003f3f3ff290 */ /* 0x000ff2000fffe03f */
[----:B------:R0:W-:Y:S01]  /*16400*/  STL.64 [R1+0x3c0], R24 ;  /* 0x0003c01801007387 */ /* 0x0001e20000100a00 */
[----:B------:R2:W-:Y:S03]  /*16410*/  STL.64 [R1+0x3c8], R26 ;  /* 0x0003c81a01007387 */ /* 0x0005e60000100a00 */
[----:B0-----:R-:W2:Y:S02]  /*16420*/  LDL.LU.64 R24, [R1+0x1320] ;  /* 0x0013200001187983 */ /* 0x001ea40000300a00 */
[C---:B--2---:R-:W-:Y:S02]  /*16430*/  HMMA.16816.F32 R24, R20.reuse, R24, R8 ;  /* 0x000000181418723c */ /* 0x044fe40000001808 */
[----:B------:R-:W2:Y:S11]  /*16440*/  LDL.LU.64 R8, [R1+0x1318] ;  /* 0x0013180001087983 */ /* 0x000eb60000300a00 */
[----:B------:R-:W-:Y:S10]  /*16450*/  @!UPT UIADD3 URZ, URZ, URZ, URZ ;  /* 0x0000003f3f3ff290 */ /* 0x000ff4000fffe03f */
[----:B------:R0:W-:Y:S01]  /*16460*/  STL.64 [R1+0x3b0], R24 ;  /* 0x0003b01801007387 */ /* 0x0001e20000100a00 */
[----:B------:R1:W-:Y:S03]  /*16470*/  STL.64 [R1+0x3b8], R26 ;  /* 0x0003b81a01007387 */ /* 0x0003e60000100a00 */
[----:B0-----:R-:W3:Y:S02]  /*16480*/  LDL.LU.64 R24, [R1+0x1310] ;  /* 0x0013100001187983 */ /* 0x001ee40000300a00 */
[C---:B---3--:R-:W-:Y:S11]  /*16490*/  HMMA.16816.F32 R4, R20.reuse, R24, R4 ;  /* 0x000000181404723c */ /* 0x048ff60000001804 */
[----:B------:R-:W-:Y:S11]  /*164a0*/  @!UPT UIADD3 URZ, URZ, URZ, URZ ;  /* 0x0000003f3f3ff290 */ /* 0x000ff6000fffe03f */
[----:B------:R-:W-:Y:S01]  /*164b0*/  @!UPT UIADD3 URZ, URZ, URZ, URZ ;  /* 0x0000003f3f3ff290 */ /* 0x000fe2000fffe03f */
[----:B------:R0:W-:Y:S01]  /*164c0*/  STL.64 [R1+0x3a0], R4 ;  /* 0x0003a00401007387 */ /* 0x0001e20000100a00 */
[----:B------:R-:W-:Y:S02]  /*164d0*/  STL.64 [R1+0x3a8], R6 ;  /* 0x0003a80601007387 */ /* 0x000fe40000100a00 */
[----:B-1----:R-:W2:Y:S02]  /*164e0*/  LDL.LU.64 R26, [R1+0x1308] ;  /* 0x00130800011a7983 */ /* 0x002ea40000300a00 */
[----:B0-----:R-:W-:Y:S02]  /*164f0*/  IMAD.MOV.U32 R5, RZ, RZ, R24 ;  /* 0x000000ffff057224 */ /* 0x001fe400078e0018 */
[----:B------:R-:W-:Y:S02]  /*16500*/  IMAD.MOV.U32 R4, RZ, RZ, R25 ;  /* 0x000000ffff047224 */ /* 0x000fe400078e0019 */
[----:B------:R-:W2:Y:S02]  /*16510*/  LDL.LU.64 R24, [R1+0x1300] ;  /* 0x0013000001187983 */ /* 0x000ea40000300a00 */
[----:B--2---:R-:W-:Y:S11]  /*16520*/  HMMA.16816.F32 R24, R20, R8, R24 ;  /* 0x000000081418723c */ /* 0x004ff60000001818 */
[----:B------:R-:W-:Y:S11]  /*16530*/  @!UPT UIADD3 URZ, URZ, URZ, URZ ;  /* 0x0000003f3f3ff290 */ /* 0x000ff6000fffe03f */
[----:B------:R-:W-:Y:S01]  /*16540*/  @!UPT UIADD3 URZ, URZ, URZ, URZ ;  /* 0x0000003f3f3ff290 */ /* 0x000fe2000fffe03f */
[----:B------:R-:W-:Y:S01]  /*16550*/  STL.64 [R1+0x390], R24 ;  /* 0x0003901801007387 */ /* 0x000fe20000100a00 */
[----:B------:R0:W-:Y:S03]  /*16560*/  STL.64 [R1+0x398], R26 ;  /* 0x0003981a01007387 */ /* 0x0001e60000100a00 */
[----:B0-----:R-:W2:Y:S01]  /*16570*/  LDL.LU.64 R26, [R1+0x12f8] ;  /* 0x0012f800011a7983 */ /* 0x001ea20000300a00 */
[----:B------:R-:W2:Y:S02]  /*16580*/  LDL.LU.64 R24, [R1+0x12f0] ;  /* 0x0012f00001187983 */ /* 0x000ea40000300a00 */
[----:B------:R0:W-:Y:S02]  /*16590*/  STL.64 [R1+0x1270], R8 ;  /* 0x0012700801007387 */ /* 0x0001e40000100a00 */
[----:B0-----:R-:W-:Y:S02]  /*165a0*/  IMAD.MOV.U32 R8, RZ, RZ, R5 ;  /* 0x000000ffff087224 */ /* 0x001fe400078e0005 */
[----:B------:R-:W-:-:S05]  /*165b0*/  IMAD.MOV.U32 R9, RZ, RZ, R4 ;  /* 0x000000ffff097224 */ /* 0x000fca00078e0004 */
[----:B------:R0:W-:Y:S04]  /*165c0*/  STL.64 [R1+0x1288], R8 ;  /* 0x0012880801007387 */ /* 0x0001e80000100a00 */
[----:B0-----:R-:W3:Y:S01]  /*165d0*/  LDL.LU.64 R8, [R1+0x50] ;  /* 0x0000500001087983 */ /* 0x001ee20000300a00 */
[----:B--2---:R-:W-:Y:S03]  /*165e0*/  HMMA.16816.F32 R4, R20, R12, R24 ;  /* 0x0000000c1404723c */ /* 0x004fe60000001818 */
[----:B---3--:R-:W-:Y:S01]  /*165f0*/  STL.64 [R1+0x12a0], R8 ;  /* 0x0012a00801007387 */ /* 0x008fe20000100a00 */
[----:B------:R-:W2:Y:S11]  /*16600*/  LDL.LU R24, [R1+0x490] ;  /* 0x0004900001187983 */ /* 0x000eb60000300800 */
[----:B------:R-:W-:Y:S08]  /*16610*/  @!UPT UIADD3 URZ, URZ, URZ, URZ ;  /* 0x0000003f3f3ff290 */ /* 0x000ff0000fffe03f */
[----:B------:R0:W-:Y:S02]  /*16620*/  STL.64 [R1+0x380], R4 ;  /* 0x0003800401007387 */ /* 0x0001e40000100a00 */
[----:B------:R-:W-:Y:S01]  /*16630*/  STL.64 [R1+0x388], R6 ;  /* 0x0003880601007387 */ /* 0x000fe20000100a00 */
[----:B------:R-:W2:Y:S01]  /*16640*/  LDL.LU R25, [R1+0x494] ;  /* 0x0004940001197983 */ /* 0x000ea20000300800 */
[----:B------:R-:W3:Y:S02]  /*16650*/  LDL.LU R26, [R1+0x498] ;  /* 0x00049800011a7983 */ /* 0x000ee40000300800 */
[----:B------:R-:W3:Y:S02]  /*16660*/  LDL.LU R27, [R1+0x49c] ;  /* 0x00049c00011b7983 */ /* 0x000ee40000300800 */
[----:B0-----:R-:W-:Y:S02]  /*16670*/  IMAD.MOV.U32 R4, RZ, RZ, R3 ;  /* 0x000000ffff047224 */ /* 0x001fe400078e0003 */
[----:B------:R-:W-:-:S02]  /*16680*/  IMAD.MOV.U32 R5, RZ, RZ, R0 ;  /* 0x000000ffff057224 */ /* 0x000fc400078e0000 */
[----:B------:R-:W-:Y:S02]  /*16690*/  IMAD.MOV.U32 R17, RZ, RZ, R14 ;  /* 0x000000ffff117224 */ /* 0x000fe400078e000e */
[----:B------:R-:W-:Y:S01]  /*166a0*/  IMAD.MOV.U32 R16, RZ, RZ, R15 ;  /* 0x000000ffff107224 */ /* 0x000fe200078e000f */
[----:B---3--:R-:W-:Y:S01]  /*166b0*/  STL.64 [R1+0x12e0], R26 ;  /* 0x0012e01a01007387 */ /* 0x008fe20000100a00 */
[----:B--2---:R-:W-:Y:S02]  /*166c0*/  STL.64 [R1+0x12d8], R24 ;  /* 0x0012d81801007387 */ /* 0x004fe40000100a00 */
[----:B------:R0:W-:Y:S02]  /*166d0*/  STL.64 [R1+0x12e8], R4 ;  /* 0x0012e80401007387 */ /* 0x0001e40000100a00 */
        /* <DEDUP_REMOVED lines=8> */
[----:B------:R-:W4:Y:S01]  /*16760*/  LDL.LU.64 R8, [R1+0x60] ;  /* 0x0000600001087983 */ /* 0x000f220000300a00 */
        /* <DEDUP_REMOVED lines=11> */
[C---:B------:R-:W-:Y:S01]  /*16820*/  HMMA.16816.F32 R4, R20.reuse, R16, R4 ;  /* 0x000000101404723c */ /* 0x040fe20000001804 */
        /* <DEDUP_REMOVED lines=11> */
[----:B------:R-:W2:Y:S02]  /*168e0*/  LDL.LU R15, [R1+0x26c] ;  /* 0x00026c00010f7983 */ /* 0x000ea40000300800 */
[----:B------:R0:W-:Y:S01]  /*168f0*/  STL.64 [R1+0x370], R4 ;  /* 0x0003700401007387 */ /* 0x0001e20000100a00 */
[----:B------:R-:W-:Y:S03]  /*16900*/  STL.64 [R1+0x378], R6 ;  /* 0x0003780601007387 */ /* 0x000fe60000100a00 */
[----:B0-----:R-:W3:Y:S01]  /*16910*/  LDL.LU.64 R4, [R1+0x12e8] ;  /* 0x0012e80001047983 */ /* 0x001ee20000300a00 */
[----:B------:R0:W-:Y:S03]  /*16920*/  STL.64 [R1+0x1260], R16 ;  /* 0x0012601001007387 */ /* 0x0001e60000100a00 */
[----:B0-----:R-:W2:Y:S01]  /*16930*/  LDL.LU R16, [R1+0x4b0] ;  /* 0x0004b00001107983 */ /* 0x001ea20000300800 */
[----:B------:R-:W2:Y:S02]  /*16940*/  LDL.LU R17, [R1+0x4b4] ;  /* 0x0004b40001117983 */ /* 0x000ea40000300800 */
[----:B------:R-:W2:Y:S02]  /*16950*/  LDL.LU R18, [R1+0x4b8] ;  /* 0x0004b80001127983 */ /* 0x000ea40000300800 */
[----:B------:R-:W2:Y:S01]  /*16960*/  LDL.LU R19, [R1+0x4bc] ;  /* 0x0004bc0001137983 */ /* 0x000ea20000300800 */
[C---:B---3--:R-:W-:Y:S01]  /*16970*/  HMMA.16816.F32 R4, R20.reuse, R4, R24 ;  /* 0x000000041404723c */ /* 0x048fe20000001818 */
[----:B------:R-:W3:Y:S01]  /*16980*/  LDL.LU.64 R26, [R1+0x12e0] ;  /* 0x0012e000011a7983 */ /* 0x000ee20000300a00 */
[----:B------:R-:W3:Y:S11]  /*16990*/  LDL.LU.64 R24, [R1+0x12d8] ;  /* 0x0012d80001187983 */ /* 0x000ef60000300a00 */
[----:B------:R-:W-:Y:S10]  /*169a0*/  @!UPT UIADD3 URZ, URZ, URZ, URZ ;  /* 0x0000003f3f3ff290 */ /* 0x000ff4000fffe03f */
[----:B------:R-:W-:Y:S01]  /*169b0*/  STL.64 [R1+0x360], R4 ;  /* 0x0003600401007387 */ /* 0x000fe20000100a00 */
[----:B------:R0:W-:Y:S03]  /*169c0*/  STL.64 [R1+0x368], R6 ;  /* 0x0003680601007387 */ /* 0x0001e60000100a00 */
[----:B0-----:R-:W2:Y:S01]  /*169d0*/  LDL.LU.64 R6, [R1+0x12d0] ;  /* 0x0012d00001067983 */ /* 0x001ea20000300a00 */
[----:B------:R-:W3:Y:S02]  /*169e0*/  LDL.LU.64 R4, [R1+0x12c8] ;  /* 0x0012c80001047983 */ /* 0x000ee40000300a00 */
[----:B---3--:R-:W-:Y:S01]  /*169f0*/  HMMA.16816.F32 R20, R20, R4, R24 ;  /* 0x000000041414723c */ /* 0x008fe20000001818 */
[----:B------:R-:W3:Y:S01]  /*16a00*/  LDL.LU.64 R26, [R1+0x12c0] ;  /* 0x0012c000011a7983 */ /* 0x000ee20000300a00 */
[----:B------:R-:W3:Y:S02]  /*16a10*/  LDL.LU.64 R24, [R1+0x12b8] ;  /* 0x0012b80001187983 */ /* 0x000ee40000300a00 */
[----:B--2---:R-:W-:Y:S02]  /*16a20*/  STL.64 [R1+0x1258], R6 ;  /* 0x0012580601007387 */ /* 0x004fe40000100a00 */
[----:B------:R0:W-:Y:S02]  /*16a30*/  STL.64 [R1+0x1250], R4 ;  /* 0x0012500401007387 */ /* 0x0001e40000100a00 */
[----:B----4-:R-:W-:-:S02]  /*16a40*/  IMAD.MOV.U32 R3, RZ, RZ, R8 ;  /* 0x000000ffff037224 */ /* 0x010fc400078e0008 */
[----:B------:R-:W-:Y:S11]  /*16a50*/  IMAD.MOV.U32 R0, RZ, RZ, R9 ;  /* 0x000000ffff007224 */ /* 0x000ff600078e0009 */
[----:B------:R-:W-:Y:S02]  /*16a60*/  @!UPT UIADD3 URZ, URZ, URZ, URZ ;  /* 0x0000003f3f3ff290 */ /* 0x000fe4000fffe03f */
[----:B------:R1:W-:Y:S01]  /*16a70*/  STL.64 [R1+0x2b0], R20 ;  /* 0x0002b01401007387 */ /* 0x0003e20000100a00 */
[----:B------:R-:W-:Y:S02]  /*16a80*/  STL.64 [R1+0x2b8], R22 ;  /* 0x0002b81601007387 */ /* 0x000fe40000100a00 */
[----:B0-----:R-:W2:Y:S02]  /*16a90*/  LDL.LU R4, [R1+0x550] ;  /* 0x0005500001047983 */ /* 0x001ea40000300800 */
[----:B------:R-:W2:Y:S01]  /*16aa0*/  LDL.LU R5, [R1+0x554] ;  /* 0x0005540001057983 */ /* 0x000ea20000300800 */
[----:B------:R-:W2:Y:S01]  /*16ab0*/  LDL.LU R6, [R1+0x558] ;  /* 0x0005580001067983 */ /* 0x000ea20000300800 */
[----:B------:R-:W2:Y:S03]  /*16ac0*/  LDL.LU R7, [R1+0x55c] ;  /* 0x00055c0001077983 */ /* 0x000ea60000300800 */
[----:B-1----:R-:W4:Y:S01]  /*16ad0*/  LDL.64 R20, [R1] ;  /* 0x0000000001147983 */ /* 0x002f220000100a00 */
[C---:B---3--:R-:W-:Y:S11]  /*16ae0*/  HMMA.16816.F32 R12, R24.reuse, R8, R12 ;  /* 0x00000008180c723c */ /* 0x048ff6000000180c */
[----:B------:R-:W-:Y:S11]  /*16af0*/  @!UPT UIADD3 URZ, URZ, URZ, URZ ;  /* 0x0000003f3f3ff290 */ /* 0x000ff6000fffe03f */
[----:B------:R-:W-:Y:S01]  /*16b00*/  @!UPT UIADD3 URZ, URZ, URZ, URZ ;  /* 0x0000003f3f3ff290 */ /* 0x000fe2000fffe03f */
[----:B------:R-:W-:Y:S01]  /*16b10*/  STL.64 [R1+0x2a0], R12 ;  /* 0x0002a00c01007387 */ /* 0x000fe20000100a00 */
[----:B------:R0:W-:Y:S03]  /*16b20*/  STL.64 [R1+0x2a8], R14 ;  /* 0x0002a80e01007387 */ /* 0x0001e60000100a00 */
[----:B0-----:R-:W3:Y:S01]  /*16b30*/  LDL.LU.64 R14, [R1+0x12b0] ;  /* 0x0012b000010e7983 */ /* 0x001ee20000300a00 */
[----:B------:R-:W3:Y:S02]  /*16b40*/  LDL.LU.64 R12, [R1+0x12a8] ;  /* 0x0012a800010c7983 */ /* 0x000ee40000300a00 */
[----:B------:R-:W3:Y:S02]  /*16b50*/  LDL.LU.64 R8, [R1+0x12a0] ;  /* 0x0012a00001087983 */ /* 0x000ee40000300a00 */
        /* <DEDUP_REMOVED lines=13> */
[----:B------:R0:W-:Y:S01]  /*16c30*/  STL.64 [R1+0x280], R8 ;  /* 0x0002800801007387 */ /* 0x0001e20000100a00 */
[----:B------:R3:W-:Y:S03]  /*16c40*/  STL.64 [R1+0x288], R10 ;  /* 0x0002880a01007387 */ /* 0x0007e60000100a00 */
[----:B0-----:R-:W3:Y:S02]  /*16c50*/  LDL.LU.64 R8, [R1+0x1270] ;  /* 0x0012700001087983 */ /* 0x001ee40000300a00 */
[C---:B---3--:R-:W-:Y:S02]  /*16c60*/  HMMA.16816.F32 R8, R24.reuse, R8, R12 ;  /* 0x000000081808723c */ /* 0x048fe4000000180c */
[----:B------:R-:W3:Y:S11]  /*16c70*/  LDL.LU.64 R12, [R1+0x1268] ;  /* 0x00126800010c7983 */ /* 0x000ef60000300a00 */
[----:B------:R-:W-:Y:S10]  /*16c80*/  @!UPT UIADD3 URZ, URZ, URZ, URZ ;  /* 0x0000003f3f3ff290 */ /* 0x000ff4000fffe03f */
[----:B------:R-:W-:Y:S01]  /*16c90*/  STL.64 [R1+0x270], R8 ;  /* 0x0002700801007387 */ /* 0x000fe20000100a00 */
[----:B------:R-:W-:Y:S02]  /*16ca0*/  STL.64 [R1+0x278], R10 ;  /* 0x0002780a01007387 */ /* 0x000fe40000100a00 */
[----:B------:R-:W-:Y:S01]  /*16cb0*/  LDSM.16.MT88.4 R8, [R2+0x8300] ;  /* 0x008300000208783b */ /* 0x000fe20000004200 */
[C---:B---3--:R-:W-:Y:S01]  /*16cc0*/  HMMA.16816.F32 R12, R24.reuse, R12, R16 ;  /* 0x0000000c180c723c */ /* 0x048fe20000001810 */
[----:B------:R-:W2:Y:S11]  /*16cd0*/  LDL.LU.64 R16, [R1+0x1260] ;  /* 0x0012600001107983 */ /* 0x000eb60000300a00 */
[----:B------:R-:W-:Y:S11]  /*16ce0*/  @!UPT UIADD3 URZ, URZ, URZ, URZ ;  /* 0x0000003f3f3ff290 */ /* 0x000ff6000fffe03f */
[----:B------:R-:W-:Y:S01]  /*16cf0*/  STL.64 [R1+0x260], R12 ;  /* 0x0002600c01007387 */ /* 0x000fe20000100a00 */
[----:B------:R-:W-:Y:S02]  /*16d00*/  STL.64 [R1+0x268], R14 ;  /* 0x0002680e01007387 */ /* 0x000fe40000100a00 */
[----:B------:R-:W0:Y:S02]  /*16d10*/  LDSM.16.MT88.4 R12, [R2+0x8380] ;  /* 0x00838000020c783b */ /* 0x000e240000004200 */
[----:B0-----:R-:W-:Y:S02]  /*16d20*/  STL.64 [R1+0x11c0], R14 ;  /* 0x0011c00e01007387 */ /* 0x001fe40000100a00 */
[----:B------:R0:W-:Y:S02]  /*16d30*/  STL.64 [R1+0x11b8], R12 ;  /* 0x0011b80c01007387 */ /* 0x0001e40000100a00 */
[----:B0-----:R-:W3:Y:S01]  /*16d40*/  LDL.LU R12, [R1+0x5f0] ;  /* 0x0005f000010c7983 */ /* 0x001ee20000300800 */
[----:B------:R-:W3:Y:S02]  /*16d50*/  LDL.LU R13, [R1+0x5f4] ;  /* 0x0005f400010d7983 */ /* 0x000ee40000300800 */
[----:B------:R-:W3:Y:S02]  /*16d60*/  LDL.LU R14, [R1+0x5f8] ;  /* 0x0005f800010e7983 */ /* 0x000ee40000300800 */
[----:B------:R-:W3:Y:S01]  /*16d70*/  LDL.LU R15, [R1+0x5fc] ;  /* 0x0005fc00010f7983 */ /* 0x000ee20000300800 */
[----:B--2---:R-:W-:Y:S01]  /*16d80*/  HMMA.16816.F32 R16, R24, R16, R4 ;  /* 0x000000101810723c */ /* 0x004fe20000001804 */
[----:B------:R-:W2:Y:S01]  /*16d90*/  LDL.LU.64 R6, [R1+0x1258] ;  /* 0x0012580001067983 */ /* 0x000ea20000300a00 */
[----:B------:R-:W3:Y:S11]  /*16da0*/  LDL.LU.64 R4, [R1+0x1250] ;  /* 0x0012500001047983 */ /* 0x000ef60000300a00 */
[----:B------:R-:W-:Y:S10]  /*16db0*/  @!UPT UIADD3 URZ, URZ, URZ, URZ ;  /* 0x0000003f3f3ff290 */ /* 0x000ff4000fffe03f */
[----:B------:R-:W-:Y:S01]  /*16dc0*/  STL.64 [R1+0x250], R16 ;  /* 0x0002501001007387 */ /* 0x000fe20000100a00 */
[----:B------:R-:W-:Y:S02]  /*16dd0*/  STL.64 [R1+0x258], R18 ;  /* 0x0002581201007387 */ /* 0x000fe40000100a00 */
[----:B------:R-:W0:Y:S02]  /*16de0*/  LDSM.16.MT88.4 R16, [R2+0xc000] ;  /* 0x00c000000210783b */ /* 0x000e240000004200 */
[----:B0-----:R-:W-:Y:S02]  /*16df0*/  STL.64 [R1+0x1140], R18 ;  /* 0x0011401201007387 */ /* 0x001fe40000100a00 */
[----:B------:R0:W-:Y:S02]  /*16e00*/  STL.64 [R1+0x1138], R16 ;  /* 0x0011381001007387 */ /* 0x0001e40000100a00 */
[----:B0-----:R-:W-:Y:S02]  /*16e10*/  IMAD.MOV.U32 R16, RZ, RZ, R23 ;  /* 0x000000ffff107224 */ /* 0x001fe400078e0017 */
[----:B------:R-:W-:-:S05]  /*16e20*/  IMAD.MOV.U32 R17, RZ, RZ, R22 ;  /* 0x000000ffff117224 */ /* 0x000fca00078e0016 */
[----:B------:R0:W-:Y:S04]  /*16e30*/  STL.64 [R1+0x1248], R16 ;  /* 0x0012481001007387 */ /* 0x0001e80000100a00 */
[----:B0-----:R-:W4:Y:S01]  /*16e40*/  LDL.LU R16, [R1+0x600] ;  /* 0x0006000001107983 */ /* 0x001f220000300800 */
[----:B------:R-:W4:Y:S02]  /*16e50*/  LDL.LU R17, [R1+0x604] ;  /* 0x0006040001117983 */ /* 0x000f240000300800 */
[----:B------:R-:W4:Y:S02]  /*16e60*/  LDL.LU R18, [R1+0x608] ;  /* 0x0006080001127983 */ /* 0x000f240000300800 */
[----:B------:R-:W4:Y:S02]  /*16e70*/  LDL.LU R19, [R1+0x60c] ;  /* 0x00060c0001137983 */ /* 0x000f240000300800 */
[C---:B----4-:R-:W-:Y:S11]  /*16e80*/  HMMA.16816.F32 R16, R24.reuse, R20, R16 ;  /* 0x000000141810723c */ /* 0x050ff60000001810 */
[----:B------:R-:W-:Y:S11]  /*16e90*/  @!UPT UIADD3 URZ, URZ, URZ, URZ ;  /* 0x0000003f3f3ff290 */ /* 0x000ff6000fffe03f */
[----:B------:R-:W-:Y:S01]  /*16ea0*/  @!UPT UIADD3 URZ, URZ, URZ, URZ ;  /* 0x0000003f3f3ff290 */ /* 0x000fe2000fffe03f */
[----:B------:R0:W-:Y:S02]  /*16eb0*/  STL.64 [R1+0x240], R16 ;  /* 0x0002401001007387 */ /* 0x0001e40000100a00 */
[----:B0-----:R-:W-:Y:S02]  /*16ec0*/  IMAD.MOV.U32 R17, RZ, RZ, R20 ;  /* 0x000000ffff117224 */ /* 0x001fe400078e0014 */
[----:B------:R-:W-:Y:S02]  /*16ed0*/  IMAD.MOV.U32 R16, RZ, RZ, R21 ;  /* 0x000000ffff107224 */ /* 0x000fe400078e0015 */
[----:B------:R-:W0:Y:S04]  /*16ee0*/  LDSM.16.MT88.4 R20, [R2+0xc080] ;  /* 0x00c080000214783b */ /* 0x000e280000004200 */
[----:B------:R-:W-:Y:S04]  /*16ef0*/  STL.64 [R1+0x248], R18 ;  /* 0x0002481201007387 */ /* 0x000fe80000100a00 */
[----:B0-----:R-:W-:Y:S01]  /*16f00*/  STL.64 [R1+0x10c8], R22 ;  /* 0x0010c81601007387 */ /* 0x001fe20000100a00 */
[----:B------:R0:W-:Y:S03]  /*16f10*/  STL.64 [R1+0x10c0], R20 ;  /* 0x0010c01401007387 */ /* 0x0001e60000100a00 */
[----:B0-----:R-:W4:Y:S01]  /*16f20*/  LDL.LU.64 R20, [R1+0x40] ;  /* 0x0000400001147983 */ /* 0x001f220000300a00 */
[----:B------:R-:W2:Y:S01]  /*16f30*/  LDL.64 R22, [R1+0x48] ;  /* 0x0000480001167983 */ /* 0x000ea20000100a00 */
[----:B---3--:R-:W-:Y:S01]  /*16f40*/  HMMA.16816.F32 R12, R24, R4, R12 ;  /* 0x00000004180c723c */ /* 0x008fe2000000180c */
[----:B------:R-:W0:Y:S01]  /*16f50*/  LDSM.16.MT88.4 R24, [R2+0xc100] ;  /* 0x00c100000218783b */ /* 0x000e220000004200 */
[----:B--2---:R-:W-:Y:S03]  /*16f60*/  STL.64 [R1+0x1240], R22 ;  /* 0x0012401601007387 */ /* 0x004fe60000100a00 */
[----:B----4-:R-:W-:Y:S02]  /*16f70*/  STL.64 [R1+0x1238], R20 ;  /* 0x0012381401007387 */ /* 0x010fe40000100a00 */
[----:B------:R-:W-:Y:S02]  /*16f80*/  STL.64 [R1+0x11d0], R6 ;  /* 0x0011d00601007387 */ /* 0x000fe40000100a00 */
[----:B------:R-:W-:Y:S11]  /*16f90*/  STL.64 [R1+0x11c8], R4 ;  /* 0x0011c80401007387 */ /* 0x000ff60000100a00 */
[----:B------:R-:W-:Y:S03]  /*16fa0*/  @!UPT UIADD3 URZ, URZ, URZ, URZ ;  /* 0x0000003f3f3ff290 */ /* 0x000fe6000fffe03f */
[----:B------:R1:W-:Y:S01]  /*16fb0*/  STL.64 [R1+0x190], R12 ;  /* 0x0001900c01007387 */ /* 0x0003e20000100a00 */
[----:B------:R2:W-:Y:S03]  /*16fc0*/  STL.64 [R1+0x198], R14 ;  /* 0x0001980e01007387 */ /* 0x0005e60000100a00 */
[----:B-1----:R-:W3:Y:S01]  /*16fd0*/  LDL.LU R12, [R1+0x5e0] ;  /* 0x0005e000010c7983 */ /* 0x002ee20000300800 */
[----:B------:R-:W3:Y:S02]  /*16fe0*/  LDL.LU R13, [R1+0x5e4] ;  /* 0x0005e400010d7983 */ /* 0x000ee40000300800 */
[----:B--2---:R-:W2:Y:S02]  /*16ff0*/  LDL.LU R14, [R1+0x5e8] ;  /* 0x0005e800010e7983 */ /* 0x004ea40000300800 */
[----:B------:R-:W2:Y:S02]  /*17000*/  LDL.LU R15, [R1+0x5ec] ;  /* 0x0005ec00010f7983 */ /* 0x000ea40000300800 */
[----:B------:R-:W-:-:S02]  /*17010*/  IMAD.MOV.U32 R4, RZ, RZ, R17 ;  /* 0x000000ffff047224 */ /* 0x000fc400078e0011 */
[----:B------:R-:W-:Y:S01]  /*17020*/  IMAD.MOV.U32 R5, RZ, RZ, R16 ;  /* 0x000000ffff057224 */ /* 0x000fe200078e0010 */
[----:B--2---:R-:W-:Y:S01]  /*17030*/  STL.64 [R1+0x11e0], R14 ;  /* 0x0011e00e01007387 */ /* 0x004fe20000100a00 */
[----:B---3--:R-:W-:Y:S03]  /*17040*/  STL.64 [R1+0x11d8], R12 ;  /* 0x0011d80c01007387 */ /* 0x008fe60000100a00 */
[----:B------:R1:W-:Y:S02]  /*17050*/  STL.64 [R1+0x11e8], R4 ;  /* 0x0011e80401007387 */ /* 0x0003e40000100a00 */
[----:B-1----:R-:W2:Y:S04]  /*17060*/  LDL.64 R4, [R1+0x10] ;  /* 0x0000100001047983 */ /* 0x002ea80000100a00 */
[----:B--2---:R1:W-:Y:S01]  /*17070*/  STL.64 [R1+0x1200], R4 ;  /* 0x0012000401007387 */ /* 0x0043e20000100a00 */
[----:B------:R-:W2:Y:S02]  /*17080*/  LDL.LU R12, [R1+0x670] ;  /* 0x00067000010c7983 */ /* 0x000ea40000300800 */
[----:B------:R-:W2:Y:S02]  /*17090*/  LDL.LU R13, [R1+0x674] ;  /* 0x00067400010d7983 */ /* 0x000ea40000300800 */
[----:B------:R-:W3:Y:S01]  /*170a0*/  LDL.LU R14, [R1+0x678] ;  /* 0x00067800010e7983 */ /* 0x000ee20000300800 */
[----:B------:R-:W3:Y:S01]  /*170b0*/  LDL.LU R15, [R1+0x67c] ;  /* 0x00067c00010f7983 */ /* 0x000ee20000300800 */
[----:B------:R-:W4:Y:S02]  /*170c0*/  LDL.LU R20, [R1+0x6c0] ;  /* 0x0006c00001147983 */ /* 0x000f240000300800 */
[----:B------:R-:W4:Y:S02]  /*170d0*/  LDL.LU R21, [R1+0x6c4] ;  /* 0x0006c40001157983 */ /* 0x000f240000300800 */
[----:B------:R-:W4:Y:S01]  /*170e0*/  LDL.LU R22, [R1+0x6c8] ;  /* 0x0006c80001167983 */ /* 0x000f220000300800 */
[----:B------:R-:W4:Y:S01]  /*170f0*/  LDL.LU R23, [R1+0x6cc] ;  /* 0x0006cc0001177983 */ /* 0x000f220000300800 */
[----:B------:R-:W2:Y:S02]  /*17100*/  LDL.LU R16, [R1+0x6d0] ;  /* 0x0006d00001107983 */ /* 0x000ea40000300800 */
[----:B------:R-:W2:Y:S02]  /*17110*/  LDL.LU R17, [R1+0x6d4] ;  /* 0x0006d40001117983 */ /* 0x000ea40000300800 */
[----:B------:R-:W2:Y:S01]  /*17120*/  LDL.LU R18, [R1+0x6d8] ;  /* 0x0006d80001127983 */ /* 0x000ea20000300800 */
[----:B------:R-:W2:Y:S01]  /*17130*/  LDL.LU R19, [R1+0x6dc] ;  /* 0x0006dc0001137983 */ /* 0x000ea20000300800 */
[----:B-1----:R-:W2:Y:S03]  /*17140*/  LDL.LU.64 R4, [R1+0x20] ;  /* 0x0000200001047983 */ /* 0x002ea60000300a00 */
[----:B--2---:R1:W-:Y:S04]  /*17150*/  STL.64 [R1+0x1218], R4 ;  /* 0x0012180401007387 */ /* 0x0043e80000100a00 */
[----:B-1----:R-:W2:Y:S04]  /*17160*/  LDL.LU.64 R4, [R1+0x30] ;  /* 0x0000300001047983 */ /* 0x002ea80000300a00 */
[----:B--2---:R1:W-:Y:S04]  /*17170*/  STL.64 [R1+0x1230], R4 ;  /* 0x0012300401007387 */ /* 0x0043e80000100a00 */
[----:B-1----:R-:W2:Y:S01]  /*17180*/  LDL.LU R4, [R1+0x6b0] ;  /* 0x0006b00001047983 */ /* 0x002ea20000300800 */
[----:B------:R-:W2:Y:S02]  /*17190*/  LDL.LU R5, [R1+0x6b4] ;  /* 0x0006b40001057983 */ /* 0x000ea40000300800 */
[----:B------:R-:W2:Y:S02]  /*171a0*/  LDL.LU R6, [R1+0x6b8] ;  /* 0x0006b80001067983 */ /* 0x000ea40000300800 */
[----:B------:R-:W2:Y:S01]  /*171b0*/  LDL.LU R7, [R1+0x6bc] ;  /* 0x0006bc0001077983 */ /* 0x000ea20000300800 */
[----:B---3--:R-:W-:Y:S01]  /*171c0*/  STL.64 [R1+0x11f8], R14 ;  /* 0x0011f80e01007387 */ /* 0x008fe20000100a00 */
[----:B------:R1:W-:Y:S03]  /*171d0*/  STL.64 [R1+0x11f0], R12 ;  /* 0x0011f00c01007387 */ /* 0x0003e60000100a00 */
[----:B-1----:R-:W3:Y:S01]  /*171e0*/  LDL.LU R12, [R1+0x680] ;  /* 0x00068000010c7983 */ /* 0x002ee20000300800 */
[----:B------:R-:W3:Y:S02]  /*171f0*/  LDL.LU R13, [R1+0x684] ;  /* 0x00068400010d7983 */ /* 0x000ee40000300800 */
[----:B------:R-:W2:Y:S02]  /*17200*/  LDL.LU R14, [R1+0x688] ;  /* 0x00068800010e7983 */ /* 0x000ea40000300800 */
[----:B------:R-:W2:Y:S02]  /*17210*/  LDL.LU R15, [R1+0x68c] ;  /* 0x00068c00010f7983 */ /* 0x000ea40000300800 */
[----:B--2---:R-:W-:Y:S01]  /*17220*/  STL.64 [R1+0x1210], R14 ;  /* 0x0012100e01007387 */ /* 0x004fe20000100a00 */
[----:B---3--:R1:W-:Y:S03]  /*17230*/  STL.64 [R1+0x1208], R12 ;  /* 0x0012080c01007387 */ /* 0x0083e60000100a00 */
[----:B-1----:R-:W2:Y:S01]  /*17240*/  LDL.LU R12, [R1+0x690] ;  /* 0x00069000010c7983 */ /* 0x002ea20000300800 */
[----:B------:R-:W2:Y:S02]  /*17250*/  LDL.LU R13, [R1+0x694] ;  /* 0x00069400010d7983 */ /* 0x000ea40000300800 */
[----:B------:R-:W3:Y:S02]  /*17260*/  LDL.LU R14, [R1+0x698] ;  /* 0x00069800010e7983 */ /* 0x000ee40000300800 */
[----:B------:R-:W3:Y:S02]  /*17270*/  LDL.LU R15, [R1+0x69c] ;  /* 0x00069c00010f7983 */ /* 0x000ee40000300800 */
[----:B---3--:R-:W-:Y:S01]  /*17280*/  STL.64 [R1+0x1228], R14 ;  /* 0x0012280e01007387 */ /* 0x008fe20000100a00 */
[----:B--2---:R1:W-:Y:S03]  /*17290*/  STL.64 [R1+0x1220], R12 ;  /* 0x0012200c01007387 */ /* 0x0043e60000100a00 */
[----:B-1----:R-:W2:Y:S01]  /*172a0*/  LDL.LU R12, [R1+0x6a0] ;  /* 0x0006a000010c7983 */ /* 0x002ea20000300800 */
[----:B------:R-:W2:Y:S02]  /*172b0*/  LDL.LU R13, [R1+0x6a4] ;  /* 0x0006a400010d7983 */ /* 0x000ea40000300800 */
[----:B------:R-:W2:Y:S02]  /*172c0*/  LDL.LU R14, [R1+0x6a8] ;  /* 0x0006a800010e7983 */ /* 0x000ea40000300800 */
[----:B------:R-:W2:Y:S01]  /*172d0*/  LDL.LU R15, [R1+0x6ac] ;  /* 0x0006ac00010f7983 */ /* 0x000ea20000300800 */
[----:B------:R-:W-:Y:S01]  /*172e0*/  STL [R1+0x1178], R2 ;  /* 0x0011780201007387 */ /* 0x000fe20000100800 */
[----:B0-----:R0:W-:Y:S02]  /*172f0*/  STL.64 [R1+0x1058], R26 ;  /* 0x0010581a01007387 */ /* 0x0011e40000100a00 */
[----:B------:R1:W-:Y:S01]  /*17300*/  STL.64 [R1+0x1050], R24 ;  /* 0x0010501801007387 */ /* 0x0003e20000100a00 */
[----:B0-----:R-:W3:Y:S01]  /*17310*/  LDL R26, [R1+0x68] ;  /* 0x00006800011a7983 */ /* 0x001ee20000100800 */
[----:B-1----:R-:W-:-:S02]  /*17320*/  IMAD.MOV.U32 R24, RZ, RZ, R3 ;  /* 0x000000ffff187224 */ /* 0x002fc400078e0003 */
[----:B------:R-:W-:-:S07]  /*17330*/  IMAD.MOV.U32 R25, RZ, RZ, R0 ;  /* 0x000000ffff197224 */ /* 0x000fce00078e0000 */
[C---:B------:R-:W-:Y:S11]  /*17340*/  HMMA.16816.F32 R16, R8.reuse, R24, R16 ;  /* 0x000000180810723c */ /* 0x040ff60000001810 */
[----:B------:R-:W-:Y:S11]  /*17350*/  @!UPT UIADD3 URZ, URZ, URZ, URZ ;  /* 0x0000003f3f3ff290 */ /* 0x000ff6000fffe03f */
[----:B------:R-:W-:Y:S01]  /*17360*/  @!UPT UIADD3 URZ, URZ, URZ, URZ ;  /* 0x0000003f3f3ff290 */ /* 0x000fe2000fffe03f */
[----:B------:R0:W-:Y:S01]  /*17370*/  STL.64 [R1+0x180], R16 ;  /* 0x0001801001007387 */ /* 0x0001e20000100a00 */
[----:B------:R-:W-:Y:S03]  /*17380*/  STL.64 [R1+0x188], R18 ;  /* 0x0001881201007387 */ /* 0x000fe60000100a00 */
[----:B0-----:R-:W4:Y:S02]  /*17390*/  LDL.LU.64 R16, [R1+0x1248] ;  /* 0x0012480001107983 */ /* 0x001f240000300a00 */
[C---:B----4-:R-:W-:Y:S11]  /*173a0*/  HMMA.16816.F32 R20, R8.reuse, R16, R20 ;  /* 0x000000100814723c */ /* 0x050ff60000001814 */
[----:B------:R-:W-:Y:S11]  /*173b0*/  @!UPT UIADD3 URZ, URZ, URZ, URZ ;  /* 0x0000003f3f3ff290 */ /* 0x000ff6000fffe03f */
[----:B------:R-:W-:Y:S01]  /*173c0*/  @!UPT UIADD3 URZ, URZ, URZ, URZ ;  /* 0x0000003f3f3ff290 */ /* 0x000fe2000fffe03f */
[----:B------:R-:W-:Y:S01]  /*173d0*/  STL.64 [R1+0x170], R20 ;  /* 0x0001701401007387 */ /* 0x000fe20000100a00 */
[----:B------:R0:W-:Y:S03]  /*173e0*/  STL.64 [R1+0x178], R22 ;  /* 0x0001781601007387 */ /* 0x0001e60000100a00 */
[----:B0-----:R-:W4:Y:S01]  /*173f0*/  LDL.LU.64 R22, [R1+0x1240] ;  /* 0x0012400001167983 */ /* 0x001f220000300a00 */
[----:B------:R-:W2:Y:S02]  /*17400*/  LDL.LU.64 R20, [R1+0x1238] ;  /* 0x0012380001147983 */ /* 0x000ea40000300a00 */
[----:B------:R0:W-:Y:S02]  /*17410*/  STL.64 [R1+0x11a8], R16 ;  /* 0x0011a81001007387 */ /* 0x0001e40000100a00 */
[----:B0-----:R-:W3:Y:S01]  /*17420*/  LDL.LU R16, [R1+0xb0] ;  /* 0x0000b00001107983 */ /* 0x001ee20000300800 */
[----:B------:R-:W3:Y:S02]  /*17430*/  LDL.LU R17, [R1+0xb4] ;  /* 0x0000b40001117983 */ /* 0x000ee40000300800 */
[----:B------:R-:W3:Y:S02]  /*17440*/  LDL.LU R18, [R1+0xb8] ;  /* 0x0000b80001127983 */ /* 0x000ee40000300800 */
[----:B------:R-:W3:Y:S01]  /*17450*/  LDL.LU R19, [R1+0xbc] ;  /* 0x0000bc0001137983 */ /* 0x000ee20000300800 */
[C---:B--2---:R-:W-:Y:S11]  /*17460*/  HMMA.16816.F32 R4, R8.reuse, R20, R4 ;  /* 0x000000140804723c */ /* 0x044ff60000001804 */
[----:B------:R-:W-:Y:S11]  /*17470*/  @!UPT UIADD3 URZ, URZ, URZ, URZ ;  /* 0x0000003f3f3ff290 */ /* 0x000ff6000fffe03f */
[----:B------:R-:W-:Y:S01]  /*17480*/  @!UPT UIADD3 URZ, URZ, URZ, URZ ;  /* 0x0000003f3f3ff290 */ /* 0x000fe2000fffe03f */
[----:B------:R0:W-:Y:S01]  /*17490*/  STL.64 [R1+0x160], R4 ;  /* 0x0001600401007387 */ /* 0x0001e20000100a00 */
[----:B------:R-:W-:Y:S03]  /*174a0*/  STL.64 [R1+0x168], R6 ;  /* 0x0001680601007387 */ /* 0x000fe60000100a00 */
[----:B0-----:R-:W2:Y:S01]  /*174b0*/  LDL.LU.64 R4, [R1+0x1230] ;  /* 0x0012300001047983 */ /* 0x001ea20000300a00 */
[----:B----4-:R-:W-:Y:S02]  /*174c0*/  STL.64 [R1+0x11a0], R22 ;  /* 0x0011a01601007387 */ /* 0x010fe40000100a00 */
[----:B------:R0:W-:Y:S02]  /*174d0*/  STL.64 [R1+0x1198], R20 ;  /* 0x0011981401007387 */ /* 0x0001e40000100a00 */
[----:B------:R-:W-:Y:S01]  /*174e0*/  IMAD.MOV.U32 R27, RZ, RZ, R29 ;  /* 0x000000ffff1b7224 */ /* 0x000fe200078e001d */
[----:B0-----:R-:W4:Y:S01]  /*174f0*/  LDL.LU R20, [R1+0xa0] ;  /* 0x0000a00001147983 */ /* 0x001f220000300800 */
[----:B------:R-:W4:Y:S02]  /*17500*/  LDL.LU R21, [R1+0xa4] ;  /* 0x0000a40001157983 */ /* 0x000f240000300800 */
[----:B------:R-:W4:Y:S02]  /*17510*/  LDL.LU R22, [R1+0xa8] ;  /* 0x0000a80001167983 */ /* 0x000f240000300800 */
[----:B------:R-:W4:Y:S01]  /*17520*/  LDL.LU R23, [R1+0xac] ;  /* 0x0000ac0001177983 */ /* 0x000f220000300800 */
        /* <DEDUP_REMOVED lines=19> */
[----:B------:R-:W-:Y:S11]  /*17660*/  IMAD.MOV.U32 R2, RZ, RZ, R5 ;  /* 0x000000ffff027224 */ /* 0x000ff600078e0005 */
[----:B------:R-:W-:Y:S11]  /*17670*/  @!UPT UIADD3 URZ, URZ, URZ, URZ ;  /* 0x0000003f3f3ff290 */ /* 0x000ff6000fffe03f */
        /* <DEDUP_REMOVED lines=11> */
[----:B0-----:R-:W2:Y:S01]  /*17730*/  LDL.LU.64 R6, [R1+0x11d0] ;  /* 0x0011d00001067983 */ /* 0x001ea20000300a00 */
[----:B------:R-:W2:Y:S02]  /*17740*/  LDL.LU.64 R4, [R1+0x11c8] ;  /* 0x0011c80001047983 */ /* 0x000ea40000300a00 */
[----:B--2---:R-:W-:Y:S01]  /*17750*/  HMMA.16816.F32 R8, R8, R4, R12 ;  /* 0x000000040808723c */ /* 0x004fe2000000180c */
[----:B------:R-:W3:Y:S01]  /*17760*/  LDL.LU.64 R14, [R1+0x11c0] ;  /* 0x0011c000010e7983 */ /* 0x000ee20000300a00 */
[----:B------:R-:W3:Y:S11]  /*17770*/  LDL.LU.64 R12, [R1+0x11b8] ;  /* 0x0011b800010c7983 */ /* 0x000ef60000300a00 */
[----:B------:R-:W-:Y:S10]  /*17780*/  @!UPT UIADD3 URZ, URZ, URZ, URZ ;  /* 0x0000003f3f3ff290 */ /* 0x000ff4000fffe03f */
[----:B------:R0:W-:Y:S01]  /*17790*/  STL.64 [R1+0xc0], R8 ;  /* 0x0000c00801007387 */ /* 0x0001e20000100a00 */
[----:B------:R-:W-:Y:S02]  /*177a0*/  STL.64 [R1+0xc8], R10 ;  /* 0x0000c80a01007387 */ /* 0x000fe40000100a00 */
[----:B0-----:R-:W-:Y:S02]  /*177b0*/  IMAD.MOV.U32 R8, RZ, RZ, R29 ;  /* 0x000000ffff087224 */ /* 0x001fe400078e001d */
[----:B------:R-:W-:Y:S01]  /*177c0*/  IMAD.MOV.U32 R9, RZ, RZ, R0 ;  /* 0x000000ffff097224 */ /* 0x000fe200078e0000 */
[----:B------:R-:W2:Y:S01]  /*177d0*/  LDL.LU R29, [R1+0x11b4] ;  /* 0x0011b400011d7983 */ /* 0x000ea20000300800 */
[----:B------:R-:W2:Y:S02]  /*177e0*/  LDL.LU R0, [R1+0x11b0] ;  /* 0x0011b00001007983 */ /* 0x000ea40000300800 */
[----:B------:R-:W-:Y:S02]  /*177f0*/  STL.64 [R1+0x1150], R6 ;  /* 0x0011500601007387 */ /* 0x000fe40000100a00 */
[----:B------:R0:W-:Y:S02]  /*17800*/  STL.64 [R1+0x1148], R4 ;  /* 0x0011480401007387 */ /* 0x0001e40000100a00 */
[----:B0-----:R-:W4:Y:S01]  /*17810*/  LDL.LU R4, [R1+0x480] ;  /* 0x0004800001047983 */ /* 0x001f220000300800 */
[----:B------:R-:W4:Y:S02]  /*17820*/  LDL.LU R5, [R1+0x484] ;  /* 0x0004840001057983 */ /* 0x000f240000300800 */
[----:B------:R-:W4:Y:S01]  /*17830*/  LDL.LU R6, [R1+0x488] ;  /* 0x0004880001067983 */ /* 0x000f220000300800 */
[C---:B---3--:R-:W-:Y:S11]  /*17840*/  HMMA.16816.F32 R16, R12.reuse, R24, R16 ;  /* 0x000000180c10723c */ /* 0x048ff60000001810 */
[----:B------:R-:W-:Y:S11]  /*17850*/  @!UPT UIADD3 URZ, URZ, URZ, URZ ;  /* 0x0000003f3f3ff290 */ /* 0x000ff6000fffe03f */
[----:B------:R-:W-:Y:S01]  /*17860*/  @!UPT UIADD3 URZ, URZ, URZ, URZ ;  /* 0x0000003f3f3ff290 */ /* 0x000fe2000fffe03f */
[----:B------:R0:W-:Y:S01]  /*17870*/  STL.64 [R1+0xb0], R16 ;  /* 0x0000b01001007387 */ /* 0x0001e20000100a00 */
[----:B------:R-:W-:Y:S03]  /*17880*/  STL [R1+0xb8], R18 ;  /* 0x0000b81201007387 */ /* 0x000fe60000100800 */
[----:B0-----:R-:W4:Y:S01]  /*17890*/  LDL.LU.64 R16, [R1+0x11a8] ;  /* 0x0011a80001107983 */ /* 0x001f220000300a00 */
[----:B--2---:R-:W-:Y:S02]  /*178a0*/  IMAD.MOV.U32 R7, RZ, RZ, R29 ;  /* 0x000000ffff077224 */ /* 0x004fe400078e001d */
[----:B------:R-:W-:Y:S02]  /*178b0*/  IMAD.MOV.U32 R29, RZ, RZ, R19 ;  /* 0x000000ffff1d7224 */ /* 0x000fe400078e0013 */
[----:B------:R0:W-:Y:S01]  /*178c0*/  STL.64 [R1+0x1158], R26 ;  /* 0x0011581a01007387 */ /* 0x0001e20000100a00 */
[----:B------:R-:W2:Y:S01]  /*178d0*/  LDL.LU R24, [R1+0x90] ;  /* 0x0000900001187983 */ /* 0x000ea20000300800 */
[----:B------:R-:W2:Y:S03]  /*178e0*/  LDL.LU R25, [R1+0x94] ;  /* 0x0000940001197983 */ /* 0x000ea60000300800 */
[----:B0-----:R-:W2:Y:S01]  /*178f0*/  LDL.LU R26, [R1+0x98] ;  /* 0x00009800011a7983 */ /* 0x001ea20000300800 */
[----:B------:R-:W2:Y:S02]  /*17900*/  LDL.LU R27, [R1+0x9c] ;  /* 0x00009c00011b7983 */ /* 0x000ea40000300800 */
[----:B------:R-:W-:Y:S01]  /*17910*/  STL [R1+0xe08], R29 ;  /* 0x000e081d01007387 */ /* 0x000fe20000100800 */
[C---:B----4-:R-:W-:Y:S01]  /*17920*/  HMMA.16816.F32 R16, R12.reuse, R16, R20 ;  /* 0x000000100c10723c */ /* 0x050fe20000001814 */
[----:B------:R-:W3:Y:S01]  /*17930*/  LDL.LU.64 R22, [R1+0x11a0] ;  /* 0x0011a00001167983 */ /* 0x000ee20000300a00 */
[----:B------:R-:W2:Y:S06]  /*17940*/  LDL.LU.64 R20, [R1+0x1198] ;  /* 0x0011980001147983 */ /* 0x000eac0000300a00 */
[C---:B------:R-:W-:Y:S11]  /*17950*/  HMMA.16816.F32 R4, R12.reuse, R8, R4 ;  /* 0x000000080c04723c */ /* 0x040ff60000001804 */
[----:B------:R-:W-:Y:S04]  /*17960*/  @!UPT UIADD3 URZ, URZ, URZ, URZ ;  /* 0x0000003f3f3ff290 */ /* 0x000fe8000fffe03f */
[----:B------:R0:W-:Y:S01]  /*17970*/  STL.64 [R1+0xa0], R16 ;  /* 0x0000a01001007387 */ /* 0x0001e20000100a00 */
[----:B------:R1:W-:Y:S03]  /*17980*/  STL.64 [R1+0xa8], R18 ;  /* 0x0000a81201007387 */ /* 0x0003e60000100a00 */
[----:B0-----:R-:W4:Y:S01]  /*17990*/  LDL.LU R16, [R1+0x470] ;  /* 0x0004700001107983 */ /* 0x001f220000300800 */
[----:B------:R-:W4:Y:S02]  /*179a0*/  LDL.LU R17, [R1+0x474] ;  /* 0x0004740001117983 */ /* 0x000f240000300800 */
[----:B-1----:R-:W4:Y:S02]  /*179b0*/  LDL.LU R18, [R1+0x478] ;  /* 0x0004780001127983 */ /* 0x002f240000300800 */
[----:B------:R-:W4:Y:S01]  /*179c0*/  LDL.LU R19, [R1+0x47c] ;  /* 0x00047c0001137983 */ /* 0x000f220000300800 */
[----:B--2---:R-:W-:Y:S11]  /*179d0*/  HMMA.16816.F32 R24, R12, R20, R24 ;  /* 0x000000140c18723c */ /* 0x004ff60000001818 */
[----:B------:R-:W-:Y:S11]  /*179e0*/  @!UPT UIADD3 URZ, URZ, URZ, URZ ;  /* 0x0000003f3f3ff290 */ /* 0x000ff6000fffe03f */
[----:B------:R-:W-:Y:S02]  /*179f0*/  @!UPT UIADD3 URZ, URZ, URZ, URZ ;  /* 0x0000003f3f3ff290 */ /* 0x000fe4000fffe03f */
[----:B------:R-:W-:Y:S01]  /*17a00*/  IMAD.MOV.U32 R29, RZ, RZ, R27 ;  /* 0x000000ffff1d7224 */ /* 0x000fe200078e001b */
[----:B------:R-:W-:Y:S01]  /*17a10*/  STL.64 [R1+0x90], R24 ;  /* 0x0000901801007387 */ /* 0x000fe20000100a00 */
[----:B------:R-:W-:Y:S02]  /*17a20*/  STL [R1+0x98], R26 ;  /* 0x0000981a01007387 */ /* 0x000fe40000100800 */
[----:B---3--:R-:W-:Y:S01]  /*17a30*/  STL.64 [R1+0x1118], R22 ;  /* 0x0011181601007387 */ /* 0x008fe20000100a00 */
[----:B------:R-:W-:Y:S01]  /*17a40*/  STL [R1+0xe0c], R29 ;  /* 0x000e0c1d01007387 */ /* 0x000fe20000100800 */
[----:B------:R-:W2:Y:S02]  /*17a50*/  LDL.LU R8, [R1+0x2e0] ;  /* 0x0002e00001087983 */ /* 0x000ea40000300800 */
[----:B------:R-:W-:Y:S02]  /*17a60*/  STL.64 [R1+0x80], R4 ;  /* 0x0000800401007387 */ /* 0x000fe40000100a00 */
[----:B------:R-:W-:Y:S01]  /*17a70*/  STL.64 [R1+0x88], R6 ;  /* 0x0000880601007387 */ /* 0x000fe20000100a00 */
[----:B------:R-:W2:Y:S01]  /*17a80*/  LDL.LU R9, [R1+0x2e4] ;  /* 0x0002e40001097983 */ /* 0x000ea20000300800 */
[----:B------:R-:W3:Y:S02]  /*17a90*/  LDL.LU R10, [R1+0x2e8] ;  /* 0x0002e800010a7983 */ /* 0x000ee40000300800 */
[----:B------:R-:W-:-:S02]  /*17aa0*/  IMAD.MOV.U32 R11, RZ, RZ, R0 ;  /* 0x000000ffff0b7224 */ /* 0x000fc400078e0000 */
[----:B------:R-:W4:Y:S04]  /*17ab0*/  LDL.LU R0, [R1+0x1190] ;  /* 0x0011900001007983 */ /* 0x000f280000300800 */
[----:B---3--:R-:W-:Y:S01]  /*17ac0*/  STL.64 [R1+0x10e8], R10 ;  /* 0x0010e80a01007387 */ /* 0x008fe20000100a00 */
[----:B--2---:R0:W-:Y:S02]  /*17ad0*/  STL.64 [R1+0x10e0], R8 ;  /* 0x0010e00801007387 */ /* 0x0041e40000100a00 */
[----:B0-----:R-:W-:Y:S02]  /*17ae0*/  IMAD.MOV.U32 R8, RZ, RZ, R28 ;  /* 0x000000ffff087224 */ /* 0x001fe400078e001c */
[----:B------:R-:W-:Y:S01]  /*17af0*/  IMAD.MOV.U32 R9, RZ, RZ, R3 ;  /* 0x000000ffff097224 */ /* 0x000fe200078e0003 */
[----:B------:R-:W2:Y:S01]  /*17b00*/  LDL.LU R28, [R1+0x118c] ;  /* 0x00118c00011c7983 */ /* 0x000ea20000300800 */
[----:B------:R-:W3:Y:S02]  /*17b10*/  LDL.LU R3, [R1+0x1188] ;  /* 0x0011880001037983 */ /* 0x000ee40000300800 */
[----:B------:R-:W3:Y:S02]  /*17b20*/  LDL R10, [R1+0x28] ;  /* 0x00002800010a7983 */ /* 0x000ee40000100800 */
[----:B------:R-:W3:Y:S01]  /*17b30*/  LDL R11, [R1+0x2c] ;  /* 0x00002c00010b7983 */ /* 0x000ee20000100800 */
[----:B------:R-:W3:Y:S01]  /*17b40*/  LDL.LU R4, [R1] ;  /* 0x0000000001047983 */ /* 0x000ee20000300800 */
[----:B------:R-:W3:Y:S02]  /*17b50*/  LDL.LU R5, [R1+0x4] ;  /* 0x0000040001057983 */ /* 0x000ee40000300800 */
[----:B----4-:R-:W-:Y:S01]  /*17b60*/  IMAD.MOV.U32 R27, RZ, RZ, R0 ;  /* 0x000000ffff1b7224 */ /* 0x010fe200078e0000 */
[----:B------:R-:W-:Y:S01]  /*17b70*/  HMMA.16816.F32 R16, R12, R8, R16 ;  /* 0x000000080c10723c */ /* 0x000fe20000001810 */
[----:B--2---:R-:W-:-:S02]  /*17b80*/  IMAD.MOV.U32 R26, RZ, RZ, R28 ;  /* 0x000000ffff1a7224 */ /* 0x004fc400078e001c */
[----:B---3--:R-:W-:Y:S01]  /*17b90*/  IMAD.MOV.U32 R25, RZ, RZ, R3 ;  /* 0x000000ffff197224 */ /* 0x008fe200078e0003 */
[----:B------:R0:W-:Y:S01]  /*17ba0*/  STL.64 [R1+0x1160], R4 ;  /* 0x0011600401007387 */ /* 0x0001e20000100a00 */
[----:B------:R-:W2:Y:S02]  /*17bb0*/  LDL.LU R24, [R1+0x350] ;  /* 0x0003500001187983 */ /* 0x000ea40000300800 */
[----:B------:R-:W3:Y:S02]  /*17bc0*/  LDL.LU R3, [R1+0x1184] ;  /* 0x0011840001037983 */ /* 0x000ee40000300800 */
[----:B------:R-:W4:Y:S01]  /*17bd0*/  LDL.LU R28, [R1+0x1180] ;  /* 0x00118000011c7983 */ /* 0x000f220000300800 */
[----:B------:R-:W3:Y:S01]  /*17be0*/  LDL.LU R0, [R1+0x117c] ;  /* 0x00117c0001007983 */ /* 0x000ee20000300800 */
[----:B------:R3:W-:Y:S02]  /*17bf0*/  STL.64 [R1+0x1170], R26 ;  /* 0x0011701a01007387 */ /* 0x0007e40000100a00 */
[----:B0-----:R-:W-:Y:S01]  /*17c00*/  IMAD.MOV.U32 R5, RZ, RZ, R2 ;  /* 0x000000ffff057224 */ /* 0x001fe200078e0002 */
[----:B--2---:R0:W-:Y:S01]  /*17c10*/  STL.64 [R1+0x1168], R24 ;  /* 0x0011681801007387 */ /* 0x0041e20000100a00 */
[----:B------:R-:W2:Y:S02]  /*17c20*/  LDL.LU R4, [R1+0x10] ;  /* 0x0000100001047983 */ /* 0x000ea40000300800 */
[----:B------:R-:W2:Y:S02]  /*17c30*/  LDL.LU R2, [R1+0x1178] ;  /* 0x0011780001027983 */ /* 0x000ea40000300800 */
[----:B---3--:R-:W-:-:S05]  /*17c40*/  IMAD.MOV.U32 R27, RZ, RZ, R0 ;  /* 0x000000ffff1b7224 */ /* 0x008fca00078e0000 */
[----:B------:R-:W-:Y:S02]  /*17c50*/  IMAD.MOV.U32 R0, RZ, RZ, R17 ;  /* 0x000000ffff007224 */ /* 0x000fe400078e0011 */
[----:B------:R-:W-:Y:S02]  /*17c60*/  IMAD.MOV.U32 R26, RZ, RZ, R3 ;  /* 0x000000ffff1a7224 */ /* 0x000fe400078e0003 */
[----:B------:R-:W-:Y:S01]  /*17c70*/  IMAD.MOV.U32 R3, RZ, RZ, R19 ;  /* 0x000000ffff037224 */ /* 0x000fe200078e0013 */
[----:B0-----:R-:W2:Y:S01]  /*17c80*/  LDL.LU R24, [R1+0x230] ;  /* 0x0002300001187983 */ /* 0x001ea20000300800 */
[----:B------:R-:W-:Y:S02]  /*17c90*/  STL [R1+0x70], R16 ;  /* 0x0000701001007387 */ /* 0x000fe40000100800 */
[----:B------:R0:W-:Y:S02]  /*17ca0*/  STL.64 [R1+0x10f8], R10 ;  /* 0x0010f80a01007387 */ /* 0x0001e40000100a00 */
[----:B----4-:R-:W-:-:S02]  /*17cb0*/  IMAD.MOV.U32 R25, RZ, RZ, R28 ;  /* 0x000000ffff197224 */ /* 0x010fc400078e001c */
[----:B------:R-:W-:Y:S01]  /*17cc0*/  IMAD.MOV.U32 R28, RZ, RZ, R18 ;  /* 0x000000ffff1c7224 */ /* 0x000fe200078e0012 */
[----:B0-----:R-:W3:Y:S04]  /*17cd0*/  LDL R10, [R1+0x38] ;  /* 0x00003800010a7983 */ /* 0x001ee80000100800 */
[----:B------:R-:W3:Y:S01]  /*17ce0*/  LDL R11, [R1+0x3c] ;  /* 0x00003c00010b7983 */ /* 0x000ee20000100800 */
[----:B------:R-:W4:Y:S02]  /*17cf0*/  LDL.LU R16, [R1+0x340] ;  /* 0x0003400001107983 */ /* 0x000f240000300800 */
[----:B------:R-:W4:Y:S02]  /*17d00*/  LDL.LU R17, [R1+0x344] ;  /* 0x0003440001117983 */ /* 0x000f240000300800 */
[----:B------:R-:W4:Y:S01]  /*17d10*/  LDL.LU R18, [R1+0x348] ;  /* 0x0003480001127983 */ /* 0x000f220000300800 */
[----:B------:R-:W4:Y:S01]  /*17d20*/  LDL.LU R19, [R1+0x34c] ;  /* 0x00034c0001137983 */ /* 0x000f220000300800 */
[----:B------:R-:W2:Y:S02]  /*17d30*/  LDL R22, [R1+0x58] ;  /* 0x0000580001167983 */ /* 0x000ea40000100800 */
[----:B------:R-:W2:Y:S02]  /*17d40*/  LDL R23, [R1+0x5c] ;  /* 0x00005c0001177983 */ /* 0x000ea40000100800 */
[----:B--2---:R-:W-:Y:S01]  /*17d50*/  STL.64 [R1+0x1130], R22 ;  /* 0x0011301601007387 */ /* 0x004fe20000100a00 */
[----:B---3--:R0:W-:Y:S02]  /*17d60*/  STL.64 [R1+0x1110], R10 ;  /* 0x0011100a01007387 */ /* 0x0081e40000100a00 */
[----:B------:R-:W2:Y:S02]  /*17d70*/  LDL.LU R8, [R1+0x310] ;  /* 0x0003100001087983 */ /* 0x000ea40000300800 */
[----:B------:R-:W2:Y:S01]  /*17d80*/  LDL.LU R9, [R1+0x314] ;  /* 0x0003140001097983 */ /* 0x000ea20000300800 */
[----:B0-----:R-:W3:Y:S01]  /*17d90*/  LDL.LU R10, [R1+0x318] ;  /* 0x00031800010a7983 */ /* 0x001ee20000300800 */
[----:B------:R-:W3:Y:S01]  /*17da0*/  LDL.LU R11, [R1+0x31c] ;  /* 0x00031c00010b7983 */ /* 0x000ee20000300800 */
[C---:B------:R-:W-:Y:S01]  /*17db0*/  HMMA.16816.F32 R4, R12.reuse, R4, R24 ;  /* 0x000000040c04723c */ /* 0x040fe20000001818 */
[----:B------:R-:W4:Y:S01]  /*17dc0*/  LDL.LU R20, [R1+0x330] ;  /* 0x0003300001147983 */ /* 0x000f220000300800 */
[----:B------:R-:W4:Y:S01]  /*17dd0*/  LDL.LU R21, [R1+0x334] ;  /* 0x0003340001157983 */ /* 0x000f220000300800 */
        /* <DEDUP_REMOVED lines=8> */
[----:B------:R-:W-:Y:S01]  /*17e60*/  STL [R1+0xe18], R3 ;  /* 0x000e180301007387 */ /* 0x000fe20000100800 */
[----:B------:R-:W-:Y:S02]  /*17e70*/  STL [R1+0xe14], R28 ;  /* 0x000e141c01007387 */ /* 0x000fe40000100800 */
[----:B------:R-:W-:Y:S02]  /*17e80*/  STL [R1+0xe10], R0 ;  /* 0x000e100001007387 */ /* 0x000fe40000100800 */
[----:B------:R-:W3:Y:S01]  /*17e90*/  LDL.LU.64 R26, [R1+0x1170] ;  /* 0x00117000011a7983 */ /* 0x000ee20000300a00 */
[----:B------:R-:W3:Y:S01]  /*17ea0*/  LDL.LU.64 R24, [R1+0x1168] ;  /* 0x0011680001187983 */ /* 0x000ee20000300a00 */
[----:B------:R0:W-:Y:S02]  /*17eb0*/  STL.64 [R1+0x230], R4 ;  /* 0x0002300401007387 */ /* 0x0001e40000100a00 */
[----:B------:R3:W-:Y:S01]  /*17ec0*/  STL.64 [R1+0x238], R6 ;  /* 0x0002380601007387 */ /* 0x0007e20000100a00 */
[----:B0-----:R-:W3:Y:S02]  /*17ed0*/  LDL.LU.64 R4, [R1+0x1160] ;  /* 0x0011600001047983 */ /* 0x001ee40000300a00 */
[C---:B---3--:R-:W-:Y:S02]  /*17ee0*/  HMMA.16816.F32 R4, R12.reuse, R4, R24 ;  /* 0x000000040c04723c */ /* 0x048fe40000001818 */
[----:B------:R-:W3:Y:S11]  /*17ef0*/  LDL.LU.64 R26, [R1+0x1158] ;  /* 0x00115800011a7983 */ /* 0x000ef60000300a00 */
[----:B------:R-:W-:Y:S11]  /*17f00*/  @!UPT UIADD3 URZ, URZ, URZ, URZ ;  /* 0x0000003f3f3ff290 */ /* 0x000ff6000fffe03f */
[----:B------:R-:W-:Y:S02]  /*17f10*/  IMAD.MOV.U32 R0, RZ, RZ, R6 ;  /* 0x000000ffff007224 */ /* 0x000fe400078e0006 */
[----:B------:R-:W-:Y:S02]  /*17f20*/  IMAD.MOV.U32 R29, RZ, RZ, R7 ;  /* 0x000000ffff1d7224 */ /* 0x000fe400078e0007 */
[----:B------:R-:W-:Y:S02]  /*17f30*/  IMAD.MOV.U32 R3, RZ, RZ, R4 ;  /* 0x000000ffff037224 */ /* 0x000fe400078e0004 */
[----:B------:R-:W-:Y:S01]  /*17f40*/  IMAD.MOV.U32 R28, RZ, RZ, R5 ;  /* 0x000000ffff1c7224 */ /* 0x000fe200078e0005 */
[----:B------:R-:W2:Y:S01]  /*17f50*/  LDL.LU.64 R6, [R1+0x1150] ;  /* 0x0011500001067983 */ /* 0x000ea20000300a00 */
[----:B------:R-:W4:Y:S02]  /*17f60*/  LDL.LU.64 R4, [R1+0x1148] ;  /* 0x0011480001047983 */ /* 0x000f240000300a00 */
[----:B------:R-:W-:Y:S01]  /*17f70*/  STL [R1+0xf60], R0 ;  /* 0x000f600001007387 */ /* 0x000fe20000100800 */
[----:B------:R-:W-:Y:S01]  /*17f80*/  STL [R1+0xe44], R28 ;  /* 0x000e441c01007387 */ /* 0x000fe20000100800 */
[----:B------:R-:W-:Y:S01]  /*17f90*/  STL [R1+0xe40], R3 ;  /* 0x000e400301007387 */ /* 0x000fe20000100800 */
[----:B----4-:R-:W-:Y:S02]  /*17fa0*/  HMMA.16816.F32 R12, R12, R4, R16 ;  /* 0x000000040c0c723c */ /* 0x010fe40000001810 */
[----:B------:R-:W3:Y:S01]  /*17fb0*/  LDL.LU.64 R18, [R1+0x1140] ;  /* 0x0011400001127983 */ /* 0x000ee20000300a00 */
[----:B------:R-:W3:Y:S02]  /*17fc0*/  LDL.LU.64 R16, [R1+0x1138] ;  /* 0x0011380001107983 */ /* 0x000ee40000300a00 */
[----:B--2---:R0:W-:Y:S02]  /*17fd0*/  STL.64 [R1+0x10f0], R6 ;  /* 0x0010f00601007387 */ /* 0x0041e40000100a00 */
[----:B------:R-:W2:Y:S11]  /*17fe0*/  LDL.LU R4, [R1+0x2f0] ;  /* 0x0002f00001047983 */ /* 0x000eb60000300800 */
[----:B------:R-:W-:Y:S05]  /*17ff0*/  @!UPT UIADD3 URZ, URZ, URZ, URZ ;  /* 0x0000003f3f3ff290 */ /* 0x000fea000fffe03f */
[----:B------:R-:W-:Y:S01]  /*18000*/  STL.64 [R1+0x340], R12 ;  /* 0x0003400c01007387 */ /* 0x000fe20000100a00 */
[----:B------:R-:W-:Y:S02]  /*18010*/  STL.64 [R1+0x348], R14 ;  /* 0x0003480e01007387 */ /* 0x000fe40000100a00 */
[----:B------:R-:W2:Y:S02]  /*18020*/  LDL.LU R5, [R1+0x2f4] ;  /* 0x0002f40001057983 */ /* 0x000ea40000300800 */
[----:B0-----:R-:W4:Y:S01]  /*18030*/  LDL.LU R6, [R1+0x2f8] ;  /* 0x0002f80001067983 */ /* 0x001f220000300800 */
[----:B------:R-:W4:Y:S01]  /*18040*/  LDL.LU R7, [R1+0x2fc] ;  /* 0x0002fc0001077983 */ /* 0x000f220000300800 */
[C---:B---3--:R-:W-:Y:S03]  /*18050*/  HMMA.16816.F32 R20, R16.reuse, R26, R20 ;  /* 0x0000001a1014723c */ /* 0x048fe60000001814 */
[----:B----4-:R-:W-:Y:S01]  /*18060*/  STL.64 [R1+0x1108], R6 ;  /* 0x0011080601007387 */ /* 0x010fe20000100a00 */
[----:B--2---:R0:W-:Y:S03]  /*18070*/  STL.64 [R1+0x1100], R4 ;  /* 0x0011000401007387 */ /* 0x0041e60000100a00 */
[----:B0-----:R-:W2:Y:S01]  /*18080*/  LDL.LU R4, [R1+0x300] ;  /* 0x0003000001047983 */ /* 0x001ea20000300800 */
[----:B------:R-:W2:Y:S02]  /*18090*/  LDL.LU R5, [R1+0x304] ;  /* 0x0003040001057983 */ /* 0x000ea40000300800 */
[----:B------:R-:W2:Y:S02]  /*180a0*/  LDL.LU R6, [R1+0x308] ;  /* 0x0003080001067983 */ /* 0x000ea40000300800 */
[----:B------:R-:W2:Y:S01]  /*180b0*/  LDL.LU R7, [R1+0x30c] ;  /* 0x00030c0001077983 */ /* 0x000ea20000300800 */
[----:B------:R-:W3:Y:S04]  /*180c0*/  LDL R14, [R1+0x18] ;  /* 0x00001800010e7983 */ /* 0x000ee80000100800 */
[----:B------:R-:W3:Y:S06]  /*180d0*/  LDL R15, [R1+0x1c] ;  /* 0x00001c00010f7983 */ /* 0x000eec0000100800 */
[----:B------:R-:W-:Y:S02]  /*180e0*/  STL.64 [R1+0x330], R20 ;  /* 0x0003301401007387 */ /* 0x000fe40000100a00 */
[----:B------:R0:W-:Y:S02]  /*180f0*/  STL.64 [R1+0x338], R22 ;  /* 0x0003381601007387 */ /* 0x0001e40000100a00 */
[----:B0-----:R-:W4:Y:S02]  /*18100*/  LDL.LU.64 R22, [R1+0x1130] ;  /* 0x0011300001167983 */ /* 0x001f240000300a00 */
[C---:B----4-:R-:W-:Y:S02]  /*18110*/  HMMA.16816.F32 R20, R16.reuse, R22, R8 ;  /* 0x000000161014723c */ /* 0x050fe40000001808 */
[----:B------:R-:W4:Y:S01]  /*18120*/  LDL.LU.64 R10, [R1+0x1128] ;  /* 0x00112800010a7983 */ /* 0x000f220000300a00 */
[----:B------:R-:W4:Y:S11]  /*18130*/  LDL.LU.64 R8, [R1+0x1120] ;  /* 0x0011200001087983 */ /* 0x000f360000300a00 */
[----:B------:R-:W-:Y:S09]  /*18140*/  @!UPT UIADD3 URZ, URZ, URZ, URZ ;  /* 0x0000003f3f3ff290 */ /* 0x000ff2000fffe03f */
[----:B------:R-:W-:Y:S01]  /*18150*/  STL.64 [R1+0x320], R20 ;  /* 0x0003201401007387 */ /* 0x000fe20000100a00 */
[----:B------:R0:W-:Y:S03]  /*18160*/  STL.64 [R1+0x328], R22 ;  /* 0x0003281601007387 */ /* 0x0001e60000100a00 */
[----:B0-----:R-:W4:Y:S02]  /*18170*/  LDL.LU.64 R22, [R1+0x1118] ;  /* 0x0011180001167983 */ /* 0x001f240000300a00 */
[C---:B----4-:R-:W-:Y:S11]  /*18180*/  HMMA.16816.F32 R8, R16.reuse, R22, R8 ;  /* 0x000000161008723c */ /* 0x050ff60000001808 */
[----:B------:R-:W-:Y:S11]  /*18190*/  @!UPT UIADD3 URZ, URZ, URZ, URZ ;  /* 0x0000003f3f3ff290 */ /* 0x000ff6000fffe03f */
[----:B------:R-:W-:Y:S01]  /*181a0*/  @!UPT UIADD3 URZ, URZ, URZ, URZ ;  /* 0x0000003f3f3ff290 */ /* 0x000fe2000fffe03f */
[----:B------:R-:W-:Y:S01]  /*181b0*/  STL.64 [R1+0x570], R8 ;  /* 0x0005700801007387 */ /* 0x000fe20000100a00 */
[----:B------:R0:W-:Y:S03]  /*181c0*/  STL.64 [R1+0x578], R10 ;  /* 0x0005780a01007387 */ /* 0x0001e60000100a00 */
[----:B0-----:R-:W2:Y:S01]  /*181d0*/  LDL.LU.64 R10, [R1+0x1110] ;  /* 0x00111000010a7983 */ /* 0x001ea20000300a00 */
[----:B------:R-:W4:Y:S02]  /*181e0*/  LDL.LU R20, [R1+0x2d0] ;  /* 0x0002d00001147983 */ /* 0x000f240000300800 */
[----:B------:R-:W-:Y:S02]  /*181f0*/  IMAD.MOV.U32 R3, RZ, RZ, R22 ;  /* 0x000000ffff037224 */ /* 0x000fe400078e0016 */
[----:B------:R-:W4:Y:S02]  /*18200*/  LDL.LU R21, [R1+0x2d4] ;  /* 0x0002d40001157983 */ /* 0x000f240000300800 */
[----:B------:R-:W-:Y:S01]  /*18210*/  IMAD.MOV.U32 R0, RZ, RZ, R23 ;  /* 0x000000ffff007224 */ /* 0x000fe200078e0017 */
[----:B------:R-:W4:Y:S01]  /*18220*/  LDL.LU R22, [R1+0x2d8] ;  /* 0x0002d80001167983 */ /* 0x000f220000300800 */
[----:B------:R-:W4:Y:S01]  /*18230*/  LDL.LU R23, [R1+0x2dc] ;  /* 0x0002dc0001177983 */ /* 0x000f220000300800 */
[C---:B--2---:R-:W-:Y:S02]  /*18240*/  HMMA.16816.F32 R8, R16.reuse, R10, R4 ;  /* 0x0000000a1008723c */ /* 0x044fe40000001804 */
[----:B------:R-:W2:Y:S01]  /*18250*/  LDL.LU.64 R6, [R1+0x1108] ;  /* 0x0011080001067983 */ /* 0x000ea20000300a00 */
[----:B------:R-:W2:Y:S11]  /*18260*/  LDL.LU.64 R4, [R1+0x1100] ;  /* 0x0011000001047983 */ /* 0x000eb60000300a00 */
[----:B------:R-:W-:Y:S09]  /*18270*/  @!UPT UIADD3 URZ, URZ, URZ, URZ ;  /* 0x0000003f3f3ff290 */ /* 0x000ff2000fffe03f */
[----:B------:R-:W-:Y:S01]  /*18280*/  STL.64 [R1+0x560], R8 ;  /* 0x0005600801007387 */ /* 0x000fe20000100a00 */
[----:B------:R0:W-:Y:S03]  /*18290*/  STL.64 [R1+0x568], R10 ;  /* 0x0005680a01007387 */ /* 0x0001e60000100a00 */
[----:B0-----:R-:W2:Y:S02]  /*182a0*/  LDL.LU.64 R10, [R1+0x10f8] ;  /* 0x0010f800010a7983 */ /* 0x001ea40000300a00 */
[C---:B--2---:R-:W-:Y:S02]  /*182b0*/  HMMA.16816.F32 R8, R16.reuse, R10, R4 ;  /* 0x0000000a1008723c */ /* 0x044fe40000001804 */
[----:B------:R-:W2:Y:S11]  /*182c0*/  LDL.LU.64 R6, [R1+0x10f0] ;  /* 0x0010f00001067983 */ /* 0x000eb60000300a00 */
[----:B------:R-:W-:Y:S10]  /*182d0*/  @!UPT UIADD3 URZ, URZ, URZ, URZ ;  /* 0x0000003f3f3ff290 */ /* 0x000ff4000fffe03f */
[----:B------:R-:W-:Y:S01]  /*182e0*/  STL.64 [R1+0x2f0], R8 ;  /* 0x0002f00801007387 */ /* 0x000fe20000100a00 */
[----:B------:R0:W-:Y:S03]  /*182f0*/  STL.64 [R1+0x2f8], R10 ;  /* 0x0002f80a01007387 */ /* 0x0001e60000100a00 */
[----:B0-----:R-:W2:Y:S01]  /*18300*/  LDL.LU.64 R10, [R1+0x10e8] ;  /* 0x0010e800010a7983 */ /* 0x001ea20000300a00 */
[----:B------:R-:W2:Y:S02]  /*18310*/  LDL.LU.64 R8, [R1+0x10e0] ;  /* 0x0010e00001087983 */ /* 0x000ea40000300a00 */
[----:B---3--:R0:W-:Y:S02]  /*18320*/  STL.64 [R1+0x1080], R14 ;  /* 0x0010800e01007387 */ /* 0x0081e40000100a00 */
[----:B------:R-:W3:Y:S01]  /*18330*/  LDL.LU R12, [R1+0x220] ;  /* 0x00022000010c7983 */ /* 0x000ee20000300800 */
[----:B--2---:R-:W-:Y:S11]  /*18340*/  HMMA.16816.F32 R8, R16, R14, R8 ;  /* 0x0000000e1008723c */ /* 0x004ff60000001808 */
[----:B------:R-:W-:Y:S11]  /*18350*/  @!UPT UIADD3 URZ, URZ, URZ, URZ ;  /* 0x0000003f3f3ff290 */ /* 0x000ff6000fffe03f */
[----:B------:R-:W-:Y:S01]  /*18360*/  @!UPT UIADD3 URZ, URZ, URZ, URZ ;  /* 0x0000003f3f3ff290 */ /* 0x000fe2000fffe03f */
[----:B------:R1:W-:Y:S01]  /*18370*/  STL.64 [R1+0x300], R8 ;  /* 0x0003000801007387 */ /* 0x0003e20000100a00 */
[----:B------:R2:W-:Y:S02]  /*18380*/  STL.64 [R1+0x308], R10 ;  /* 0x0003080a01007387 */ /* 0x0005e40000100a00 */
[----:B------:R-:W3:Y:S02]  /*18390*/  LDL.LU R13, [R1+0x224] ;  /* 0x00022400010d7983 */ /* 0x000ee40000300800 */
[----:B0-----:R-:W3:Y:S01]  /*183a0*/  LDL.LU R14, [R1+0x228] ;  /* 0x00022800010e7983 */ /* 0x001ee20000300800 */
[----:B------:R-:W3:Y:S04]  /*183b0*/  LDL.LU R15, [R1+0x22c] ;  /* 0x00022c00010f7983 */ /* 0x000ee80000300800 */
[----:B-1----:R-:W3:Y:S01]  /*183c0*/  LDL.LU R8, [R1+0x3f0] ;  /* 0x0003f00001087983 */ /* 0x002ee20000300800 */
[----:B------:R-:W3:Y:S02]  /*183d0*/  LDL.LU R9, [R1+0x3f4] ;  /* 0x0003f40001097983 */ /* 0x000ee40000300800 */
[----:B--2---:R-:W-:-:S02]  /*183e0*/  IMAD.MOV.U32 R10, RZ, RZ, R7 ;  /* 0x000000ffff0a7224 */ /* 0x004fc400078e0007 */
[----:B------:R-:W-:Y:S01]  /*183f0*/  IMAD.MOV.U32 R11, RZ, RZ, R6 ;  /* 0x000000ffff0b7224 */ /* 0x000fe200078e0006 */
[----:B------:R-:W2:Y:S01]  /*18400*/  LDL.LU R7, [R1+0x10dc] ;  /* 0x0010dc0001077983 */ /* 0x000ea20000300800 */
[----:B------:R-:W2:Y:S03]  /*18410*/  LDL.LU R6, [R1+0x10d8] ;  /* 0x0010d80001067983 */ /* 0x000ea60000300800 */
[----:B------:R-:W-:Y:S04]  /*18420*/  STL.64 [R1+0xff0], R10 ;  /* 0x000ff00a01007387 */ /* 0x000fe80000100a00 */
[----:B---3--:R0:W-:Y:S04]  /*18430*/  STL.64 [R1+0xfe8], R8 ;  /* 0x000fe80801007387 */ /* 0x0081e80000100a00 */
[----:B0-----:R-:W3:Y:S01]  /*18440*/  LDL.LU R8, [R1+0x1a0] ;  /* 0x0001a00001087983 */ /* 0x001ee20000300800 */
[----:B------:R-:W3:Y:S02]  /*18450*/  LDL.LU R9, [R1+0x1a4] ;  /* 0x0001a40001097983 */ /* 0x000ee40000300800 */
[----:B------:R-:W2:Y:S02]  /*18460*/  LDL.LU R10, [R1+0x1a8] ;  /* 0x0001a800010a7983 */ /* 0x000ea40000300800 */
[----:B------:R-:W2:Y:S02]  /*18470*/  LDL.LU R11, [R1+0x1ac] ;  /* 0x0001ac00010b7983 */ /* 0x000ea40000300800 */
[----:B--2---:R-:W-:Y:S01]  /*18480*/  STL.64 [R1+0x1000], R10 ;  /* 0x0010000a01007387 */ /* 0x004fe20000100a00 */
[----:B---3--:R0:W-:Y:S03]  /*18490*/  STL.64 [R1+0xff8], R8 ;  /* 0x000ff80801007387 */ /* 0x0081e60000100a00 */
[----:B0-----:R-:W2:Y:S01]  /*184a0*/  LDL.LU R8, [R1+0xd0] ;  /* 0x0000d00001087983 */ /* 0x001ea20000300800 */
[----:B------:R-:W2:Y:S02]  /*184b0*/  LDL.LU R9, [R1+0xd4] ;  /* 0x0000d40001097983 */ /* 0x000ea40000300800 */
[----:B------:R-:W-:-:S02]  /*184c0*/  IMAD.MOV.U32 R10, RZ, RZ, R6 ;  /* 0x000000ffff0a7224 */ /* 0x000fc400078e0006 */
[----:B------:R-:W-:Y:S01]  /*184d0*/  IMAD.MOV.U32 R11, RZ, RZ, R7 ;  /* 0x000000ffff0b7224 */ /* 0x000fe200078e0007 */
[----:B------:R-:W3:Y:S01]  /*184e0*/  LDL.LU R6, [R1+0x10d4] ;  /* 0x0010d40001067983 */ /* 0x000ee20000300800 */
[----:B------:R-:W3:Y:S03]  /*184f0*/  LDL.LU R7, [R1+0x10d0] ;  /* 0x0010d00001077983 */ /* 0x000ee60000300800 */
[----:B------:R0:W-:Y:S02]  /*18500*/  STL.64 [R1+0x1010], R10 ;  /* 0x0010100a01007387 */ /* 0x0001e40000100a00 */
[----:B0-----:R-:W-:Y:S02]  /*18510*/  IMAD.MOV.U32 R10, RZ, RZ, R3 ;  /* 0x000000ffff0a7224 */ /* 0x001fe400078e0003 */
[----:B------:R-:W-:Y:S01]  /*18520*/  IMAD.MOV.U32 R11, RZ, RZ, R0 ;  /* 0x000000ffff0b7224 */ /* 0x000fe200078e0000 */
[----:B--2---:R-:W-:Y:S04]  /*18530*/  STL.64 [R1+0x1008], R8 ;  /* 0x0010080801007387 */ /* 0x004fe80000100a00 */
[----:B------:R0:W-:Y:S02]  /*18540*/  STL.64 [R1+0x10a8], R10 ;  /* 0x0010a80a01007387 */ /* 0x0001e40000100a00 */
[----:B0-----:R-:W4:Y:S02]  /*18550*/  LDL.64 R10, [R1+0x8] ;  /* 0x00000800010a7983 */ /* 0x001f240000100a00 */
[----:B----4-:R-:W-:Y:S01]  /*18560*/  HMMA.16816.F32 R20, R16, R10, R20 ;  /* 0x0000000a1014723c */ /* 0x010fe20000001814 */
[----:B------:R-:W-:-:S02]  /*18570*/  IMAD.MOV.U32 R3, RZ, RZ, R10 ;  /* 0x000000ffff037224 */ /* 0x000fc400078e000a */
[----:B------:R-:W-:-:S05]  /*18580*/  IMAD.MOV.U32 R0, RZ, RZ, R11 ;  /* 0x000000ffff007224 */ /* 0x000fca00078e000b */
[----:B---3--:R-:W-:Y:S11]  /*18590*/  HMMA.16816.F32 R8, R16, R6, R12 ;  /* 0x000000061008723c */ /* 0x008ff6000000180c */
[----:B------:R-:W-:Y:S04]  /*185a0*/  @!UPT UIADD3 URZ, URZ, URZ, URZ ;  /* 0x0000003f3f3ff290 */ /* 0x000fe8000fffe03f */
[----:B------:R-:W-:Y:S01]  /*185b0*/  STL.64 [R1+0x310], R20 ;  /* 0x0003101401007387 */ /* 0x000fe20000100a00 */
[----:B------:R0:W-:Y:S03]  /*185c0*/  STL.64 [R1+0x318], R22 ;  /* 0x0003181601007387 */ /* 0x0001e60000100a00 */
[----:B0-----:R-:W2:Y:S01]  /*185d0*/  LDL.LU.64 R22, [R1+0x10c8] ;  /* 0x0010c80001167983 */ /* 0x001ea20000300a00 */
[----:B------:R-:W2:Y:S02]  /*185e0*/  LDL.LU.64 R20, [R1+0x10c0] ;  /* 0x0010c00001147983 */ /* 0x000ea40000300a00 */
[----:B------:R-:W3:Y:S02]  /*185f0*/  LDL.LU R12, [R1+0x1d0] ;  /* 0x0001d000010c7983 */ /* 0x000ee40000300800 */
[----:B------:R-:W-:Y:S01]  /*18600*/  STL.64 [R1+0x220], R8 ;  /* 0x0002200801007387 */ /* 0x000fe20000100a00 */
[----:B------:R0:W-:Y:S01]  /*18610*/  STL.64 [R1+0x228], R10 ;  /* 0x0002280a01007387 */ /* 0x0001e20000100a00 */
[----:B------:R-:W3:Y:S02]  /*18620*/  LDL.LU R13, [R1+0x1d4] ;  /* 0x0001d400010d7983 */ /* 0x000ee40000300800 */
[----:B------:R-:W4:Y:S02]  /*18630*/  LDL.LU R14, [R1+0x1d8] ;  /* 0x0001d800010e7983 */ /* 0x000f240000300800 */
[----:B------:R-:W4:Y:S01]  /*18640*/  LDL.LU R15, [R1+0x1dc] ;  /* 0x0001dc00010f7983 */ /* 0x000f220000300800 */
[----:B0-----:R-:W2:Y:S04]  /*18650*/  LDL.64 R10, [R1+0x58] ;  /* 0x00005800010a7983 */ /* 0x001ea80000100a00 */
[----:B----4-:R0:W-:Y:S01]  /*18660*/  STL.64 [R1+0x1090], R14 ;  /* 0x0010900e01007387 */ /* 0x0101e20000100a00 */
[----:B---3--:R1:W-:Y:S03]  /*18670*/  STL.64 [R1+0x1088], R12 ;  /* 0x0010880c01007387 */ /* 0x0083e60000100a00 */
[----:B0-----:R-:W3:Y:S04]  /*18680*/  LDL.64 R14, [R1+0x38] ;  /* 0x00003800010e7983 */ /* 0x001ee80000100a00 */
[----:B---3--:R0:W-:Y:S01]  /*18690*/  STL.64 [R1+0x10a0], R14 ;  /* 0x0010a00e01007387 */ /* 0x0081e20000100a00 */
[----:B-1----:R-:W3:Y:S02]  /*186a0*/  LDL.LU R12, [R1+0x1f0] ;  /* 0x0001f000010c7983 */ /* 0x002ee40000300800 */
[----:B------:R-:W3:Y:S01]  /*186b0*/  LDL.LU R13, [R1+0x1f4] ;  /* 0x0001f400010d7983 */ /* 0x000ee20000300800 */
[----:B0-----:R-:W4:Y:S01]  /*186c0*/  LDL.LU R14, [R1+0x1f8] ;  /* 0x0001f800010e7983 */ /* 0x001f220000300800 */
[----:B------:R-:W4:Y:S03]  /*186d0*/  LDL.LU R15, [R1+0x1fc] ;  /* 0x0001fc00010f7983 */ /* 0x000f260000300800 */
[----:B----4-:R-:W-:Y:S01]  /*186e0*/  STL.64 [R1+0x10b8], R14 ;  /* 0x0010b80e01007387 */ /* 0x010fe20000100a00 */
[----:B---3--:R0:W-:Y:S03]  /*186f0*/  STL.64 [R1+0x10b0], R12 ;  /* 0x0010b00c01007387 */ /* 0x0081e60000100a00 */
[----:B0-----:R-:W3:Y:S01]  /*18700*/  LDL.LU R12, [R1+0x200] ;  /* 0x00020000010c7983 */ /* 0x001ee20000300800 */
[----:B------:R-:W3:Y:S02]  /*18710*/  LDL.LU R13, [R1+0x204] ;  /* 0x00020400010d7983 */ /* 0x000ee40000300800 */
[----:B------:R-:W3:Y:S02]  /*18720*/  LDL.LU R14, [R1+0x208] ;  /* 0x00020800010e7983 */ /* 0x000ee40000300800 */
[----:B------:R-:W3:Y:S01]  /*18730*/  LDL.LU R15, [R1+0x20c] ;  /* 0x00020c00010f7983 */ /* 0x000ee20000300800 */
[----:B------:R0:W-:Y:S01]  /*18740*/  STL.64 [R1+0x1060], R6 ;  /* 0x0010600601007387 */ /* 0x0001e20000100a00 */
[----:B------:R-:W2:Y:S02]  /*18750*/  LDL.LU R4, [R1+0x210] ;  /* 0x0002100001047983 */ /* 0x000ea40000300800 */
[----:B------:R-:W2:Y:S01]  /*18760*/  LDL.LU R5, [R1+0x214] ;  /* 0x0002140001057983 */ /* 0x000ea20000300800 */
[----:B0-----:R-:W2:Y:S01]  /*18770*/  LDL.LU R6, [R1+0x218] ;  /* 0x0002180001067983 */ /* 0x001ea20000300800 */
[----:B------:R-:W2:Y:S02]  /*18780*/  LDL.LU R7, [R1+0x21c] ;  /* 0x00021c0001077983 */ /* 0x000ea40000300800 */
[----:B------:R-:W4:Y:S01]  /*18790*/  LDL.64 R18, [R1+0x28] ;  /* 0x0000280001127983 */ /* 0x000f220000100a00 */
[----:B--2---:R-:W-:Y:S01]  /*187a0*/  HMMA.16816.F32 R24, R20, R26, R4 ;  /* 0x0000001a1418723c */ /* 0x004fe20000001804 */
[----:B----4-:R0:W-:Y:S01]  /*187b0*/  STL.64 [R1+0x1098], R18 ;  /* 0x0010981201007387 */ /* 0x0101e20000100a00 */
[----:B------:R-:W2:Y:S02]  /*187c0*/  LDL.LU R16, [R1+0x1e0] ;  /* 0x0001e00001107983 */ /* 0x000ea40000300800 */
[----:B------:R-:W2:Y:S03]  /*187d0*/  LDL.LU R17, [R1+0x1e4] ;  /* 0x0001e40001117983 */ /* 0x000ea60000300800 */
[----:B------:R-:W-:-:S02]  /*187e0*/  IMAD.MOV.U32 R6, RZ, RZ, R3 ;  /* 0x000000ffff067224 */ /* 0x000fc400078e0003 */
[----:B------:R-:W-:Y:S01]  /*187f0*/  IMAD.MOV.U32 R7, RZ, RZ, R0 ;  /* 0x000000ffff077224 */ /* 0x000fe200078e0000 */
[----:B0-----:R-:W2:Y:S01]  /*18800*/  LDL.LU R18, [R1+0x1e8] ;  /* 0x0001e80001127983 */ /* 0x001ea20000300800 */
[----:B------:R-:W2:Y:S11]  /*18810*/  LDL.LU R19, [R1+0x1ec] ;  /* 0x0001ec0001137983 */ /* 0x000eb60000300800 */
[----:B------:R-:W-:Y:S01]  /*18820*/  @!UPT UIADD3 URZ, URZ, URZ, URZ ;  /* 0x0000003f3f3ff290 */ /* 0x000fe2000fffe03f */
[----:B------:R0:W-:Y:S01]  /*18830*/  STL.64 [R1+0x5b0], R24 ;  /* 0x0005b01801007387 */ /* 0x0001e20000100a00 */
[----:B------:R1:W-:Y:S02]  /*18840*/  STL.64 [R1+0x5b8], R26 ;  /* 0x0005b81a01007387 */ /* 0x0003e40000100a00 */
[----:B------:R4:W-:Y:S01]  /*18850*/  STL.64 [R1+0x1078], R6 ;  /* 0x0010780601007387 */ /* 0x0009e20000100a00 */
[----:B0-----:R-:W2:Y:S01]  /*18860*/  LDL.LU R24, [R1+0x110] ;  /* 0x0001100001187983 */ /* 0x001ea20000300800 */
[----:B------:R-:W2:Y:S02]  /*18870*/  LDL.LU R25, [R1+0x114] ;  /* 0x0001140001197983 */ /* 0x000ea40000300800 */
[----:B-1----:R-:W2:Y:S02]  /*18880*/  LDL.LU R26, [R1+0x118] ;  /* 0x00011800011a7983 */ /* 0x002ea40000300800 */
[----:B------:R-:W2:Y:S01]  /*18890*/  LDL.LU R27, [R1+0x11c] ;  /* 0x00011c00011b7983 */ /* 0x000ea20000300800 */
[----:B---3--:R-:W-:Y:S01]  /*188a0*/  HMMA.16816.F32 R12, R20, R10, R12 ;  /* 0x0000000a140c723c */ /* 0x008fe2000000180c */
[----:B------:R-:W3:Y:S01]  /*188b0*/  LDL.LU R4, [R1+0x1c0] ;  /* 0x0001c00001047983 */ /* 0x000ee20000300800 */
[----:B------:R-:W3:Y:S02]  /*188c0*/  LDL.LU R5, [R1+0x1c4] ;  /* 0x0001c40001057983 */ /* 0x000ee40000300800 */
[----:B----4-:R-:W3:Y:S02]  /*188d0*/  LDL.LU R6, [R1+0x1c8] ;  /* 0x0001c80001067983 */ /* 0x010ee40000300800 */
[----:B------:R-:W3:Y:S02]  /*188e0*/  LDL.LU R7, [R1+0x1cc] ;  /* 0x0001cc0001077983 */ /* 0x000ee40000300800 */
[----:B------:R-:W-:-:S02]  /*188f0*/  IMAD.MOV.U32 R3, RZ, RZ, R10 ;  /* 0x000000ffff037224 */ /* 0x000fc400078e000a */
[----:B------:R-:W-:Y:S01]  /*18900*/  IMAD.MOV.U32 R0, RZ, RZ, R11 ;  /* 0x000000ffff007224 */ /* 0x000fe200078e000b */
[----:B--2---:R-:W-:Y:S01]  /*18910*/  STL.64 [R1+0x1070], R26 ;  /* 0x0010701a01007387 */ /* 0x004fe20000100a00 */
[----:B------:R0:W-:Y:S03]  /*18920*/  STL.64 [R1+0x1068], R24 ;  /* 0x0010681801007387 */ /* 0x0001e60000100a00 */
[----:B0-----:R-:W2:Y:S01]  /*18930*/  LDL.LU R24, [R1+0x1b0] ;  /* 0x0001b00001187983 */ /* 0x001ea20000300800 */
[----:B------:R-:W2:Y:S02]  /*18940*/  LDL.LU R25, [R1+0x1b4] ;  /* 0x0001b40001197983 */ /* 0x000ea40000300800 */
[----:B------:R-:W2:Y:S02]  /*18950*/  LDL.LU R26, [R1+0x1b8] ;  /* 0x0001b800011a7983 */ /* 0x000ea40000300800 */
[----:B------:R-:W2:Y:S03]  /*18960*/  LDL.LU R27, [R1+0x1bc] ;  /* 0x0001bc00011b7983 */ /* 0x000ea60000300800 */
[----:B------:R-:W-:Y:S01]  /*18970*/  STL.64 [R1+0x5a0], R12 ;  /* 0x0005a00c01007387 */ /* 0x000fe20000100a00 */
[----:B------:R0:W-:Y:S03]  /*18980*/  STL.64 [R1+0x5a8], R14 ;  /* 0x0005a80e01007387 */ /* 0x0001e60000100a00 */
[----:B0-----:R-:W4:Y:S01]  /*18990*/  LDL.LU.64 R14, [R1+0x10b8] ;  /* 0x0010b800010e7983 */ /* 0x001f220000300a00 */
[----:B------:R-:W4:Y:S02]  /*189a0*/  LDL.LU.64 R12, [R1+0x10b0] ;  /* 0x0010b000010c7983 */ /* 0x000f240000300a00 */
[----:B------:R-:W4:Y:S02]  /*189b0*/  LDL.LU.64 R10, [R1+0x10a8] ;  /* 0x0010a800010a7983 */ /* 0x000f240000300a00 */
[----:B----4-:R-:W-:Y:S11]  /*189c0*/  HMMA.16816.F32 R12, R20, R10, R12 ;  /* 0x0000000a140c723c */ /* 0x010ff6000000180c */
[----:B------:R-:W-:Y:S11]  /*189d0*/  @!UPT UIADD3 URZ, URZ, URZ, URZ ;  /* 0x0000003f3f3ff290 */ /* 0x000ff6000fffe03f */
[----:B------:R-:W-:Y:S01]  /*189e0*/  @!UPT UIADD3 URZ, URZ, URZ, URZ ;  /* 0x0000003f3f3ff290 */ /* 0x000fe2000fffe03f */
[----:B------:R-:W-:Y:S01]  /*189f0*/  STL.64 [R1+0x590], R12 ;  /* 0x0005900c01007387 */ /* 0x000fe20000100a00 */
[----:B------:R0:W-:Y:S03]  /*18a00*/  STL.64 [R1+0x598], R14 ;  /* 0x0005980e01007387 */ /* 0x0001e60000100a00 */
[----:B0-----:R-:W4:Y:S01]  /*18a10*/  LDL.LU.64 R14, [R1+0x10a0] ;  /* 0x0010a000010e7983 */ /* 0x001f220000300a00 */
[----:B------:R0:W-:Y:S02]  /*18a20*/  STL.64 [R1+0x1020], R10 ;  /* 0x0010200a01007387 */ /* 0x0001e40000100a00 */
[----:B0-----:R-:W-:Y:S02]  /*18a30*/  IMAD.MOV.U32 R10, RZ, RZ, R3 ;  /* 0x000000ffff0a7224 */ /* 0x001fe400078e0003 */
[----:B------:R-:W-:-:S05]  /*18a40*/  IMAD.MOV.U32 R11, RZ, RZ, R0 ;  /* 0x000000ffff0b7224 */ /* 0x000fca00078e0000 */
[----:B------:R0:W-:Y:S04]  /*18a50*/  STL.64 [R1+0x1038], R10 ;  /* 0x0010380a01007387 */ /* 0x0001e80000100a00 */
[----:B0-----:R-:W2:Y:S01]  /*18a60*/  LDL.64 R10, [R1+0x68] ;  /* 0x00006800010a7983 */ /* 0x001ea20000100a00 */
[C---:B----4-:R-:W-:Y:S01]  /*18a70*/  HMMA.16816.F32 R16, R20.reuse, R14, R16 ;  /* 0x0000000e1410723c */ /* 0x050fe20000001810 */
[----:B------:R-:W-:Y:S02]  /*18a80*/  IMAD.MOV.U32 R3, RZ, RZ, R14 ;  /* 0x000000ffff037224 */ /* 0x000fe400078e000e */
        /* <DEDUP_REMOVED lines=11> */
[----:B------:R0:W-:Y:S03]  /*18b40*/  STL.64 [R1+0x218], R14 ;  /* 0x0002180e01007387 */ /* 0x0001e60000100a00 */
[----:B0-----:R-:W3:Y:S01]  /*18b50*/  LDL.LU.64 R14, [R1+0x1080] ;  /* 0x00108000010e7983 */ /* 0x001ee20000300a00 */
[----:B------:R0:W-:Y:S02]  /*18b60*/  STL.64 [R1+0x1018], R18 ;  /* 0x0010181201007387 */ /* 0x0001e40000100a00 */
[----:B------:R-:W4:Y:S02]  /*18b70*/  LDL.LU R16, [R1+0xe0] ;  /* 0x0000e00001107983 */ /* 0x000f240000300800 */
[----:B------:R-:W4:Y:S01]  /*18b80*/  LDL.LU R17, [R1+0xe4] ;  /* 0x0000e40001117983 */ /* 0x000f220000300800 */
[----:B0-----:R-:W2:Y:S01]  /*18b90*/  LDL.LU R18, [R1+0xe8] ;  /* 0x0000e80001127983 */ /* 0x001ea20000300800 */
[----:B------:R-:W2:Y:S03]  /*18ba0*/  LDL.LU R19, [R1+0xec] ;  /* 0x0000ec0001137983 */ /* 0x000ea60000300800 */
[----:B--2---:R-:W-:Y:S01]  /*18bb0*/  STL.64 [R1+0x1030], R18 ;  /* 0x0010301201007387 */ /* 0x004fe20000100a00 */
[----:B----4-:R0:W-:Y:S03]  /*18bc0*/  STL.64 [R1+0x1028], R16 ;  /* 0x0010281001007387 */ /* 0x0101e60000100a00 */
[----:B0-----:R-:W2:Y:S01]  /*18bd0*/  LDL.LU R16, [R1+0xf0] ;  /* 0x0000f00001107983 */ /* 0x001ea20000300800 */
[----:B------:R-:W2:Y:S02]  /*18be0*/  LDL.LU R17, [R1+0xf4] ;  /* 0x0000f40001117983 */ /* 0x000ea40000300800 */
[----:B------:R-:W4:Y:S02]  /*18bf0*/  LDL.LU R18, [R1+0xf8] ;  /* 0x0000f80001127983 */ /* 0x000f240000300800 */
[----:B------:R-:W4:Y:S01]  /*18c00*/  LDL.LU R19, [R1+0xfc] ;  /* 0x0000fc0001137983 */ /* 0x000f220000300800 */
[C---:B---3--:R-:W-:Y:S01]  /*18c10*/  HMMA.16816.F32 R4, R20.reuse, R14, R4 ;  /* 0x0000000e1404723c */ /* 0x048fe20000001804 */
[----:B----4-:R-:W-:Y:S01]  /*18c20*/  STL.64 [R1+0x1048], R18 ;  /* 0x0010481201007387 */ /* 0x010fe20000100a00 */
        /* <DEDUP_REMOVED lines=16> */
[----:B---3--:R-:W-:Y:S02]  /*18d30*/  HMMA.16816.F32 R20, R20, R6, R24 ;  /* 0x000000061414723c */ /* 0x008fe40000001818 */
[----:B------:R-:W2:Y:S01]  /*18d40*/  LDL.LU.64 R26, [R1+0x1058] ;  /* 0x00105800011a7983 */ /* 0x000ea20000300a00 */
[----:B------:R-:W2:Y:S11]  /*18d50*/  LDL.LU.64 R24, [R1+0x1050] ;  /* 0x0010500001187983 */ /* 0x000eb60000300a00 */
[----:B------:R-:W-:Y:S09]  /*18d60*/  @!UPT UIADD3 URZ, URZ, URZ, URZ ;  /* 0x0000003f3f3ff290 */ /* 0x000ff2000fffe03f */
[----:B------:R-:W-:Y:S01]  /*18d70*/  STL.64 [R1+0x4d0], R20 ;  /* 0x0004d01401007387 */ /* 0x000fe20000100a00 */
[----:B------:R0:W-:Y:S02]  /*18d80*/  STL.64 [R1+0x4d8], R22 ;  /* 0x0004d81601007387 */ /* 0x0001e40000100a00 */
[----:B0-----:R-:W-:Y:S02]  /*18d90*/  IMAD.MOV.U32 R22, RZ, RZ, R3 ;  /* 0x000000ffff167224 */ /* 0x001fe400078e0003 */
[----:B------:R-:W-:Y:S02]  /*18da0*/  IMAD.MOV.U32 R23, RZ, RZ, R0 ;  /* 0x000000ffff177224 */ /* 0x000fe400078e0000 */
[----:B------:R-:W-:Y:S02]  /*18db0*/  IMAD.MOV.U32 R3, RZ, RZ, R10 ;  /* 0x000000ffff037224 */ /* 0x000fe400078e000a */
[----:B------:R-:W-:Y:S01]  /*18dc0*/  IMAD.MOV.U32 R0, RZ, RZ, R11 ;  /* 0x000000ffff007224 */ /* 0x000fe200078e000b */
        /* <DEDUP_REMOVED lines=28> */
[----:B------:R-:W0:Y:S04]  /*18f90*/  LDSM.16.MT88.4 R20, [R2+0xc180] ;  /* 0x00c180000214783b */ /* 0x000e280000004200 */
[----:B--2---:R-:W-:Y:S02]  /*18fa0*/  IMAD.MOV.U32 R5, RZ, RZ, R18 ;  /* 0x000000ffff057224 */ /* 0x004fe400078e0012 */
[----:B------:R-:W-:Y:S01]  /*18fb0*/  IMAD.MOV.U32 R4, RZ, RZ, R19 ;  /* 0x000000ffff047224 */ /* 0x000fe200078e0013 */
[----:B0-----:R-:W-:Y:S01]  /*18fc0*/  STL.64 [R1+0xfe0], R22 ;  /* 0x000fe01601007387 */ /* 0x001fe20000100a00 */
[----:B------:R0:W-:Y:S03]  /*18fd0*/  STL.64 [R1+0xfd8], R20 ;  /* 0x000fd81401007387 */ /* 0x0001e60000100a00 */
[----:B0-----:R-:W2:Y:S01]  /*18fe0*/  LDL.LU R20, [R1+0x2c0] ;  /* 0x0002c00001147983 */ /* 0x001ea20000300800 */
[----:B------:R-:W2:Y:S02]  /*18ff0*/  LDL.LU R21, [R1+0x2c4] ;  /* 0x0002c40001157983 */ /* 0x000ea40000300800 */
[----:B------:R-:W2:Y:S02]  /*19000*/  LDL.LU R22, [R1+0x2c8] ;  /* 0x0002c80001167983 */ /* 0x000ea40000300800 */
[----:B------:R-:W2:Y:S01]  /*19010*/  LDL.LU R23, [R1+0x2cc] ;  /* 0x0002cc0001177983 */ /* 0x000ea20000300800 */
[C---:B---3--:R-:W-:Y:S01]  /*19020*/  HMMA.16816.F32 R8, R24.reuse, R18, R8 ;  /* 0x000000121808723c */ /* 0x048fe20000001808 */
[----:B------:R-:W0:Y:S11]  /*19030*/  LDSM.16.MT88.4 R16, [R2+0xc200] ;  /* 0x00c200000210783b */ /* 0x000e360000004200 */
[----:B------:R-:W-:Y:S11]  /*19040*/  @!UPT UIADD3 URZ, URZ, URZ, URZ ;  /* 0x0000003f3f3ff290 */ /* 0x000ff6000fffe03f */
[----:B------:R-:W-:Y:S01]  /*19050*/  STL.64 [R1+0x1e0], R8 ;  /* 0x0001e00801007387 */ /* 0x000fe20000100a00 */
[----:B------:R1:W-:Y:S03]  /*19060*/  STL.64 [R1+0x1e8], R10 ;  /* 0x0001e80a01007387 */ /* 0x0003e60000100a00 */
[----:B-1----:R-:W3:Y:S01]  /*19070*/  LDL.LU.64 R10, [R1+0xff0] ;  /* 0x000ff000010a7983 */ /* 0x002ee20000300a00 */
[----:B------:R-:W3:Y:S03]  /*19080*/  LDL.LU.64 R8, [R1+0xfe8] ;  /* 0x000fe80001087983 */ /* 0x000ee60000300a00 */
[----:B0-----:R0:W-:Y:S01]  /*19090*/  STL.64 [R1+0xf70], R18 ;  /* 0x000f701201007387 */ /* 0x0011e20000100a00 */
[----:B------:R-:W-:Y:S03]  /*190a0*/  STL.64 [R1+0xf68], R16 ;  /* 0x000f681001007387 */ /* 0x000fe60000100a00 */
[----:B0-----:R-:W3:Y:S01]  /*190b0*/  LDL.64 R18, [R1+0x8] ;  /* 0x0000080001127983 */ /* 0x001ee20000100a00 */
[C---:B--2---:R-:W-:Y:S03]  /*190c0*/  HMMA.16816.F32 R20, R24.reuse, R14, R20 ;  /* 0x0000000e1814723c */ /* 0x044fe60000001814 */
[----:B------:R-:W0:Y:S04]  /*190d0*/  LDSM.16.MT88.4 R12, [R2+0xc280] ;  /* 0x00c28000020c783b */ /* 0x000e280000004200 */
[----:B0-----:R-:W-:Y:S11]  /*190e0*/  STL.64 [R1+0xef0], R14 ;  /* 0x000ef00e01007387 */ /* 0x001ff60000100a00 */
[----:B------:R-:W-:Y:S05]  /*190f0*/  @!UPT UIADD3 URZ, URZ, URZ, URZ ;  /* 0x0000003f3f3ff290 */ /* 0x000fea000fffe03f */
[----:B------:R-:W-:Y:S02]  /*19100*/  STL.64 [R1+0x4c0], R20 ;  /* 0x0004c01401007387 */ /* 0x000fe40000100a00 */
[----:B------:R-:W-:Y:S02]  /*19110*/  STL.64 [R1+0x4c8], R22 ;  /* 0x0004c81601007387 */ /* 0x000fe40000100a00 */
[----:B------:R-:W-:Y:S01]  /*19120*/  STL.64 [R1+0xee8], R12 ;  /* 0x000ee80c01007387 */ /* 0x000fe20000100a00 */
[----:B---3--:R-:W-:Y:S01]  /*19130*/  HMMA.16816.F32 R8, R24, R18, R8 ;  /* 0x000000121808723c */ /* 0x008fe20000001808 */
[----:B------:R0:W-:Y:S01]  /*19140*/  STL.64 [R1+0xf78], R18 ;  /* 0x000f781201007387 */ /* 0x0001e20000100a00 */
[----:B------:R-:W2:Y:S11]  /*19150*/  LDL.LU R16, [R1+0x410] ;  /* 0x0004100001107983 */ /* 0x000eb60000300800 */
[----:B------:R-:W-:Y:S10]  /*19160*/  @!UPT UIADD3 URZ, URZ, URZ, URZ ;  /* 0x0000003f3f3ff290 */ /* 0x000ff4000fffe03f */
[----:B------:R-:W-:Y:S01]  /*19170*/  STL.64 [R1+0x470], R8 ;  /* 0x0004700801007387 */ /* 0x000fe20000100a00 */
[----:B------:R-:W-:Y:S02]  /*19180*/  STL.64 [R1+0x478], R10 ;  /* 0x0004780a01007387 */ /* 0x000fe40000100a00 */
[----:B------:R-:W2:Y:S02]  /*19190*/  LDL.LU R17, [R1+0x414] ;  /* 0x0004140001117983 */ /* 0x000ea40000300800 */
[----:B0-----:R-:W3:Y:S01]  /*191a0*/  LDL.LU R18, [R1+0x418] ;  /* 0x0004180001127983 */ /* 0x001ee20000300800 */
[----:B------:R-:W3:Y:S04]  /*191b0*/  LDL.LU R19, [R1+0x41c] ;  /* 0x00041c0001137983 */ /* 0x000ee80000300800 */
[----:B------:R-:W0:Y:S04]  /*191c0*/  LDSM.16.MT88.4 R8, [R2+0xc300] ;  /* 0x00c300000208783b */ /* 0x000e280000004200 */
[----:B---3--:R1:W-:Y:S01]  /*191d0*/  STL.64 [R1+0xf88], R18 ;  /* 0x000f881201007387 */ /* 0x0083e20000100a00 */
[----:B--2---:R2:W-:Y:S02]  /*191e0*/  STL.64 [R1+0xf80], R16 ;  /* 0x000f801001007387 */ /* 0x0045e40000100a00 */
[----:B------:R-:W3:Y:S02]  /*191f0*/  LDL.LU R20, [R1+0x3e0] ;  /* 0x0003e00001147983 */ /* 0x000ee40000300800 */
[----:B------:R-:W3:Y:S01]  /*19200*/  LDL.LU R21, [R1+0x3e4] ;  /* 0x0003e40001157983 */ /* 0x000ee20000300800 */
[----:B------:R-:W3:Y:S01]  /*19210*/  LDL.LU R22, [R1+0x3e8] ;  /* 0x0003e80001167983 */ /* 0x000ee20000300800 */
[----:B------:R-:W3:Y:S02]  /*19220*/  LDL.LU R23, [R1+0x3ec] ;  /* 0x0003ec0001177983 */ /* 0x000ee40000300800 */
[----:B-1----:R-:W-:-:S02]  /*19230*/  IMAD.MOV.U32 R18, RZ, RZ, R5 ;  /* 0x000000ffff127224 */ /* 0x002fc400078e0005 */
[----:B------:R-:W-:-:S05]  /*19240*/  IMAD.MOV.U32 R19, RZ, RZ, R4 ;  /* 0x000000ffff137224 */ /* 0x000fca00078e0004 */
[----:B------:R1:W-:Y:S01]  /*19250*/  STL.64 [R1+0xf98], R18 ;  /* 0x000f981201007387 */ /* 0x0003e20000100a00 */
[----:B--2---:R-:W2:Y:S02]  /*19260*/  LDL.LU R16, [R1+0x430] ;  /* 0x0004300001107983 */ /* 0x004ea40000300800 */
[----:B------:R-:W2:Y:S01]  /*19270*/  LDL.LU R17, [R1+0x434] ;  /* 0x0004340001117983 */ /* 0x000ea20000300800 */
[----:B-1----:R-:W4:Y:S01]  /*19280*/  LDL.LU R18, [R1+0x438] ;  /* 0x0004380001127983 */ /* 0x002f220000300800 */
[----:B------:R-:W4:Y:S03]  /*19290*/  LDL.LU R19, [R1+0x43c] ;  /* 0x00043c0001137983 */ /* 0x000f260000300800 */
[----:B----4-:R1:W-:Y:S01]  /*192a0*/  STL.64 [R1+0xfa8], R18 ;  /* 0x000fa81201007387 */ /* 0x0103e20000100a00 */
[----:B--2---:R-:W-:Y:S03]  /*192b0*/  STL.64 [R1+0xfa0], R16 ;  /* 0x000fa01001007387 */ /* 0x004fe60000100a00 */
[----:B-1----:R-:W2:Y:S04]  /*192c0*/  LDL.64 R18, [R1+0x48] ;  /* 0x0000480001127983 */ /* 0x002ea80000100a00 */
[----:B--2---:R1:W-:Y:S04]  /*192d0*/  STL.64 [R1+0xfb8], R18 ;  /* 0x000fb81201007387 */ /* 0x0043e80000100a00 */
[----:B-1----:R-:W2:Y:S04]  /*192e0*/  LDL.64 R18, [R1+0x58] ;  /* 0x0000580001127983 */ /* 0x002ea80000100a00 */
[----:B--2---:R1:W-:Y:S01]  /*192f0*/  STL.64 [R1+0xfd0], R18 ;  /* 0x000fd01201007387 */ /* 0x0043e20000100a00 */
[----:B------:R-:W2:Y:S02]  /*19300*/  LDL.LU R16, [R1+0x460] ;  /* 0x0004600001107983 */ /* 0x000ea40000300800 */
[----:B------:R-:W2:Y:S01]  /*19310*/  LDL.LU R17, [R1+0x464] ;  /* 0x0004640001117983 */ /* 0x000ea20000300800 */
[----:B-1----:R-:W2:Y:S01]  /*19320*/  LDL.LU R18, [R1+0x468] ;  /* 0x0004680001127983 */ /* 0x002ea20000300800 */
[----:B------:R-:W2:Y:S02]  /*19330*/  LDL.LU R19, [R1+0x46c] ;  /* 0x00046c0001137983 */ /* 0x000ea40000300800 */
[----:B0-----:R0:W-:Y:S02]  /*19340*/  STL.64 [R1+0xe78], R10 ;  /* 0x000e780a01007387 */ /* 0x0011e40000100a00 */
[----:B------:R1:W-:Y:S01]  /*19350*/  STL.64 [R1+0xe70], R8 ;  /* 0x000e700801007387 */ /* 0x0003e20000100a00 */
[----:B0-----:R-:W4:Y:S04]  /*19360*/  LDL.LU.64 R10, [R1+0x38] ;  /* 0x00003800010a7983 */ /* 0x001f280000300a00 */
[----:B----4-:R0:W-:Y:S01]  /*19370*/  STL.64 [R1+0xfb0], R10 ;  /* 0x000fb00a01007387 */ /* 0x0101e20000100a00 */
[----:B-1----:R-:W4:Y:S02]  /*19380*/  LDL.LU R8, [R1+0x440] ;  /* 0x0004400001087983 */ /* 0x002f240000300800 */
[----:B------:R-:W4:Y:S01]  /*19390*/  LDL.LU R9, [R1+0x444] ;  /* 0x0004440001097983 */ /* 0x000f220000300800 */
[----:B0-----:R-:W2:Y:S01]  /*193a0*/  LDL.LU R10, [R1+0x448] ;  /* 0x00044800010a7983 */ /* 0x001ea20000300800 */
[----:B------:R-:W2:Y:S01]  /*193b0*/  LDL.LU R11, [R1+0x44c] ;  /* 0x00044c00010b7983 */ /* 0x000ea20000300800 */
[----:B---3--:R-:W-:Y:S02]  /*193c0*/  HMMA.16816.F32 R24, R24, R6, R20 ;  /* 0x000000061818723c */ /* 0x008fe40000001814 */
[----:B--2---:R-:W-:Y:S01]  /*193d0*/  STL.64 [R1+0xfc8], R10 ;  /* 0x000fc80a01007387 */ /* 0x004fe20000100a00 */
[----:B----4-:R0:W-:Y:S03]  /*193e0*/  STL.64 [R1+0xfc0], R8 ;  /* 0x000fc00801007387 */ /* 0x0101e60000100a00 */
[----:B0-----:R-:W2:Y:S01]  /*193f0*/  LDL.LU R8, [R1+0x450] ;  /* 0x0004500001087983 */ /* 0x001ea20000300800 */
[----:B------:R-:W2:Y:S02]  /*19400*/  LDL.LU R9, [R1+0x454] ;  /* 0x0004540001097983 */ /* 0x000ea40000300800 */
[----:B------:R-:W2:Y:S02]  /*19410*/  LDL.LU R10, [R1+0x458] ;  /* 0x00045800010a7983 */ /* 0x000ea40000300800 */
[----:B------:R-:W2:Y:S01]  /*19420*/  LDL.LU R11, [R1+0x45c] ;  /* 0x00045c00010b7983 */ /* 0x000ea20000300800 */
[----:B------:R-:W3:Y:S01]  /*19430*/  LDL.LU.64 R22, [R1+0xfe0] ;  /* 0x000fe00001167983 */ /* 0x000ee20000300a00 */
[----:B------:R-:W3:Y:S02]  /*19440*/  LDL.LU.64 R20, [R1+0xfd8] ;  /* 0x000fd80001147983 */ /* 0x000ee40000300a00 */
[----:B------:R0:W-:Y:S02]  /*19450*/  STL.64 [R1+0xf90], R6 ;  /* 0x000f900601007387 */ /* 0x0001e40000100a00 */
[----:B------:R-:W4:Y:S06]  /*19460*/  LDL.LU R4, [R1+0x420] ;  /* 0x0004200001047983 */ /* 0x000f2c0000300800 */
[----:B------:R-:W-:Y:S01]  /*19470*/  STL.64 [R1+0x3f0], R24 ;  /* 0x0003f01801007387 */ /* 0x000fe20000100a00 */
[----:B------:R-:W-:Y:S02]  /*19480*/  STL.64 [R1+0x3f8], R26 ;  /* 0x0003f81a01007387 */ /* 0x000fe40000100a00 */
[----:B------:R-:W1:Y:S04]  /*19490*/  LDSM.16.MT88.4 R24, [R2+0xc380] ;  /* 0x00c380000218783b */ /* 0x000e680000004200 */
[----:B------:R-:W4:Y:S02]  /*194a0*/  LDL.LU R5, [R1+0x424] ;  /* 0x0004240001057983 */ /* 0x000f240000300800 */
[----:B------:R-:W-:-:S02]  /*194b0*/  IMAD.MOV.U32 R14, RZ, RZ, R3 ;  /* 0x000000ffff0e7224 */ /* 0x000fc400078e0003 */
[----:B------:R-:W-:Y:S01]  /*194c0*/  IMAD.MOV.U32 R15, RZ, RZ, R0 ;  /* 0x000000ffff0f7224 */ /* 0x000fe200078e0000 */
[----:B0-----:R-:W4:Y:S01]  /*194d0*/  LDL.LU R6, [R1+0x428] ;  /* 0x0004280001067983 */ /* 0x001f220000300800 */
[----:B------:R-:W4:Y:S03]  /*194e0*/  LDL.LU R7, [R1+0x42c] ;  /* 0x00042c0001077983 */ /* 0x000f260000300800 */
[----:B-1----:R-:W-:Y:S01]  /*194f0*/  STL.64 [R1+0xdf0], R26 ;  /* 0x000df01a01007387 */ /* 0x002fe20000100a00 */
[----:B------:R0:W-:Y:S03]  /*19500*/  STL.64 [R1+0xde8], R24 ;  /* 0x000de81801007387 */ /* 0x0001e60000100a00 */
[----:B0-----:R-:W2:Y:S01]  /*19510*/  LDL.LU R24, [R1+0x400] ;  /* 0x0004000001187983 */ /* 0x001ea20000300800 */
[----:B------:R-:W2:Y:S02]  /*19520*/  LDL.LU R25, [R1+0x404] ;  /* 0x0004040001197983 */ /* 0x000ea40000300800 */
[----:B------:R-:W2:Y:S02]  /*19530*/  LDL.LU R26, [R1+0x408] ;  /* 0x00040800011a7983 */ /* 0x000ea40000300800 */
[----:B------:R-:W2:Y:S01]  /*19540*/  LDL.LU R27, [R1+0x40c] ;  /* 0x00040c00011b7983 */ /* 0x000ea20000300800 */
[----:B------:R-:W-:Y:S01]  /*19550*/  STL [R1+0xc9c], R2 ;  /* 0x000c9c0201007387 */ /* 0x000fe20000100800 */
[C---:B---3--:R-:W-:Y:S03]  /*19560*/  HMMA.16816.F32 R12, R20.reuse, R14, R16 ;  /* 0x0000000e140c723c */ /* 0x048fe60000001810 */
[----:B------:R-:W2:Y:S11]  /*19570*/  LDL.LU.64 R18, [R1+0xfd0] ;  /* 0x000fd00001127983 */ /* 0x000eb60000300a00 */
[----:B------:R-:W-:Y:S09]  /*19580*/  @!UPT UIADD3 URZ, URZ, URZ, URZ ;  /* 0x0000003f3f3ff290 */ /* 0x000ff2000fffe03f */
[----:B------:R0:W-:Y:S01]  /*19590*/  STL.64 [R1+0x460], R12 ;  /* 0x0004600c01007387 */ /* 0x0001e20000100a00 */
[----:B------:R1:W-:Y:S03]  /*195a0*/  STL.64 [R1+0x468], R14 ;  /* 0x0004680e01007387 */ /* 0x0003e60000100a00 */
[----:B0-----:R-:W3:Y:S01]  /*195b0*/  LDL.LU R12, [R1+0x3c0] ;  /* 0x0003c000010c7983 */ /* 0x001ee20000300800 */
[----:B------:R-:W3:Y:S02]  /*195c0*/  LDL.LU R13, [R1+0x3c4] ;  /* 0x0003c400010d7983 */ /* 0x000ee40000300800 */
[----:B-1----:R-:W3:Y:S02]  /*195d0*/  LDL.LU R14, [R1+0x3c8] ;  /* 0x0003c800010e7983 */ /* 0x002ee40000300800 */
        /* <DEDUP_REMOVED lines=22> */
[----:B------:R-:W-:Y:S01]  /*19740*/  STL.64 [R1+0x430], R16 ;  /* 0x0004301001007387 */ /* 0x000fe20000100a00 */
[----:B------:R0:W-:Y:S03]  /*19750*/  STL.64 [R1+0x438], R18 ;  /* 0x0004381201007387 */ /* 0x0001e60000100a00 */
[----:B0-----:R-:W4:Y:S01]  /*19760*/  LDL.LU.64 R18, [R1+0xf98] ;  /* 0x000f980001127983 */ /* 0x001f220000300a00 */
[----:B------:R0:W-:Y:S03]  /*19770*/  STL.64 [R1+0xf48], R10 ;  /* 0x000f480a01007387 */ /* 0x0001e60000100a00 */
[----:B0-----:R-:W2:Y:S01]  /*19780*/  LDL.64 R10, [R1+0x18] ;  /* 0x00001800010a7983 */ /* 0x001ea20000100a00 */
[C---:B----4-:R-:W-:Y:S03]  /*19790*/  HMMA.16816.F32 R16, R20.reuse, R18, R4 ;  /* 0x000000121410723c */ /* 0x050fe60000001804 */
        /* <DEDUP_REMOVED lines=11> */
[----:B0-----:R-:W2:Y:S02]  /*19850*/  LDL.LU.64 R18, [R1+0xf78] ;  /* 0x000f780001127983 */ /* 0x001ea40000300a00 */
[C---:B--2---:R-:W-:Y:S01]  /*19860*/  HMMA.16816.F32 R24, R20.reuse, R18, R24 ;  /* 0x000000121418723c */ /* 0x044fe20000001818 */
[----:B------:R-:W-:Y:S02]  /*19870*/  IMAD.MOV.U32 R9, RZ, RZ, R18 ;  /* 0x000000ffff097224 */ /* 0x000fe400078e0012 */
[----:B------:R-:W-:Y:S11]  /*19880*/  IMAD.MOV.U32 R8, RZ, RZ, R19 ;  /* 0x000000ffff087224 */ /* 0x000ff600078e0013 */
[----:B------:R-:W-:Y:S09]  /*19890*/  @!UPT UIADD3 URZ, URZ, URZ, URZ ;  /* 0x0000003f3f3ff290 */ /* 0x000ff2000fffe03f */
[----:B------:R0:W-:Y:S01]  /*198a0*/  STL.64 [R1+0x2e0], R24 ;  /* 0x0002e01801007387 */ /* 0x0001e20000100a00 */
[----:B------:R1:W-:Y:S02]  /*198b0*/  STL.64 [R1+0x2e8], R26 ;  /* 0x0002e81a01007387 */ /* 0x0003e40000100a00 */
[----:B------:R-:W3:Y:S02]  /*198c0*/  LDL.LU.64 R18, [R1+0xf70] ;  /* 0x000f700001127983 */ /* 0x000ee40000300a00 */
[----:B------:R-:W3:Y:S01]  /*198d0*/  LDL.LU.64 R16, [R1+0xf68] ;  /* 0x000f680001107983 */ /* 0x000ee20000300a00 */
[----:B0-----:R-:W2:Y:S01]  /*198e0*/  LDL.LU R24, [R1+0x270] ;  /* 0x0002700001187983 */ /* 0x001ea20000300800 */
[----:B------:R-:W2:Y:S02]  /*198f0*/  LDL.LU R25, [R1+0x274] ;  /* 0x0002740001197983 */ /* 0x000ea40000300800 */
[----:B-1----:R-:W2:Y:S02]  /*19900*/  LDL.LU R26, [R1+0x278] ;  /* 0x00027800011a7983 */ /* 0x002ea40000300800 */
[----:B------:R-:W2:Y:S02]  /*19910*/  LDL.LU R27, [R1+0x27c] ;  /* 0x00027c00011b7983 */ /* 0x000ea40000300800 */
[----:B--2---:R-:W-:Y:S01]  /*19920*/  STL.64 [R1+0xeb0], R26 ;  /* 0x000eb01a01007387 */ /* 0x004fe20000100a00 */
[----:B------:R0:W-:Y:S03]  /*19930*/  STL.64 [R1+0xea8], R24 ;  /* 0x000ea81801007387 */ /* 0x0001e60000100a00 */
[----:B0-----:R-:W4:Y:S01]  /*19940*/  LDL.LU R24, [R1+0x3d0] ;  /* 0x0003d00001187983 */ /* 0x001f220000300800 */
[----:B------:R-:W4:Y:S02]  /*19950*/  LDL.LU R25, [R1+0x3d4] ;  /* 0x0003d40001197983 */ /* 0x000f240000300800 */
[----:B------:R-:W4:Y:S02]  /*19960*/  LDL.LU R26, [R1+0x3d8] ;  /* 0x0003d800011a7983 */ /* 0x000f240000300800 */
[----:B------:R-:W4:Y:S02]  /*19970*/  LDL.LU R27, [R1+0x3dc] ;  /* 0x0003dc00011b7983 */ /* 0x000f240000300800 */
[----:B----4-:R-:W-:Y:S01]  /*19980*/  HMMA.16816.F32 R24, R20, R6, R24 ;  /* 0x000000061418723c */ /* 0x010fe20000001818 */
[----:B------:R-:W3:Y:S01]  /*19990*/  LDL.64 R22, [R1+0x68] ;  /* 0x0000680001167983 */ /* 0x000ee20000100a00 */
[----:B------:R-:W-:Y:S11]  /*199a0*/  STL.64 [R1+0xef8], R6 ;  /* 0x000ef80601007387 */ /* 0x000ff60000100a00 */
[----:B------:R-:W-:Y:S10]  /*199b0*/  @!UPT UIADD3 URZ, URZ, URZ, URZ ;  /* 0x0000003f3f3ff290 */ /* 0x000ff4000fffe03f */
[----:B------:R0:W-:Y:S01]  /*199c0*/  STL.64 [R1+0x2d0], R24 ;  /* 0x0002d01801007387 */ /* 0x0001e20000100a00 */
[----:B------:R1:W-:Y:S03]  /*199d0*/  STL.64 [R1+0x2d8], R26 ;  /* 0x0002d81a01007387 */ /* 0x0003e60000100a00 */
[----:B0-----:R-:W2:Y:S01]  /*199e0*/  LDL.LU R24, [R1+0x280] ;  /* 0x0002800001187983 */ /* 0x001ea20000300800 */
[----:B------:R-:W2:Y:S02]  /*199f0*/  LDL.LU R25, [R1+0x284] ;  /* 0x0002840001197983 */ /* 0x000ea40000300800 */
[----:B-1----:R-:W4:Y:S02]  /*19a00*/  LDL.LU R26, [R1+0x288] ;  /* 0x00028800011a7983 */ /* 0x002f240000300800 */
[----:B------:R-:W4:Y:S02]  /*19a10*/  LDL.LU R27, [R1+0x28c] ;  /* 0x00028c00011b7983 */ /* 0x000f240000300800 */
[----:B------:R-:W-:-:S02]  /*19a20*/  IMAD.MOV.U32 R6, RZ, RZ, R9 ;  /* 0x000000ffff067224 */ /* 0x000fc400078e0009 */
[----:B------:R-:W-:Y:S01]  /*19a30*/  IMAD.MOV.U32 R7, RZ, RZ, R8 ;  /* 0x000000ffff077224 */ /* 0x000fe200078e0008 */
[----:B---3--:R-:W-:Y:S11]  /*19a40*/  HMMA.16816.F32 R12, R16, R22, R12 ;  /* 0x00000016100c723c */ /* 0x008ff6000000180c */
[----:B------:R-:W-:Y:S11]  /*19a50*/  @!UPT UIADD3 URZ, URZ, URZ, URZ ;  /* 0x0000003f3f3ff290 */ /* 0x000ff6000fffe03f */
[----:B------:R-:W-:Y:S02]  /*19a60*/  @!UPT UIADD3 URZ, URZ, URZ, URZ ;  /* 0x0000003f3f3ff290 */ /* 0x000fe4000fffe03f */
[----:B------:R-:W-:Y:S02]  /*19a70*/  IMAD.MOV.U32 R20, RZ, RZ, R12 ;  /* 0x000000ffff147224 */ /* 0x000fe400078e000c */
[----:B------:R-:W-:Y:S01]  /*19a80*/  IMAD.MOV.U32 R21, RZ, RZ, R13 ;  /* 0x000000ffff157224 */ /* 0x000fe200078e000d */
[----:B----4-:R0:W-:Y:S01]  /*19a90*/  STL.64 [R1+0xec0], R26 ;  /* 0x000ec01a01007387 */ /* 0x0101e20000100a00 */
[----:B--2---:R-:W-:Y:S02]  /*19aa0*/  STL.64 [R1+0xeb8], R24 ;  /* 0x000eb81801007387 */ /* 0x004fe40000100a00 */
[----:B0-----:R-:W-:Y:S02]  /*19ab0*/  IMAD.MOV.U32 R26, RZ, RZ, R0 ;  /* 0x000000ffff1a7224 */ /* 0x001fe400078e0000 */
[----:B------:R-:W2:Y:S01]  /*19ac0*/  LDL.LU R0, [R1+0xf60] ;  /* 0x000f600001007983 */ /* 0x000ea20000300800 */
[----:B------:R0:W-:Y:S02]  /*19ad0*/  STL.64 [R1+0x3c0], R12 ;  /* 0x0003c00c01007387 */ /* 0x0001e40000100a00 */
[----:B------:R1:W-:Y:S02]  /*19ae0*/  STL.64 [R1+0x3c8], R14 ;  /* 0x0003c80e01007387 */ /* 0x0003e40000100a00 */
[----:B------:R3:W-:Y:S01]  /*19af0*/  STL.64 [R1+0xf10], R6 ;  /* 0x000f100601007387 */ /* 0x0007e20000100a00 */
[----:B0-----:R-:W4:Y:S01]  /*19b00*/  LDL.LU R12, [R1+0x2b0] ;  /* 0x0002b000010c7983 */ /* 0x001f220000300800 */
[----:B------:R-:W4:Y:S02]  /*19b10*/  LDL.LU R13, [R1+0x2b4] ;  /* 0x0002b400010d7983 */ /* 0x000f240000300800 */
[----:B-1----:R-:W2:Y:S02]  /*19b20*/  LDL.LU R14, [R1+0x2b8] ;  /* 0x0002b800010e7983 */ /* 0x002ea40000300800 */
[----:B------:R-:W2:Y:S02]  /*19b30*/  LDL.LU R15, [R1+0x2bc] ;  /* 0x0002bc00010f7983 */ /* 0x000ea40000300800 */
[----:B------:R-:W-:-:S02]  /*19b40*/  IMAD.MOV.U32 R5, RZ, RZ, R10 ;  /* 0x000000ffff057224 */ /* 0x000fc400078e000a */
[----:B------:R-:W-:Y:S02]  /*19b50*/  IMAD.MOV.U32 R4, RZ, RZ, R11 ;  /* 0x000000ffff047224 */ /* 0x000fe400078e000b */
[----:B---3--:R-:W-:Y:S02]  /*19b60*/  IMAD.MOV.U32 R6, RZ, RZ, R5 ;  /* 0x000000ffff067224 */ /* 0x008fe400078e0005 */
[----:B------:R-:W-:-:S05]  /*19b70*/  IMAD.MOV.U32 R7, RZ, RZ, R4 ;  /* 0x000000ffff077224 */ /* 0x000fca00078e0004 */
[----:B------:R-:W-:Y:S04]  /*19b80*/  STL.64 [R1+0xf28], R6 ;  /* 0x000f280601007387 */ /* 0x000fe80000100a00 */
[----:B--2---:R-:W-:Y:S01]  /*19b90*/  STL.64 [R1+0xf08], R14 ;  /* 0x000f080e01007387 */ /* 0x004fe20000100a00 */
[----:B----4-:R0:W-:Y:S03]  /*19ba0*/  STL.64 [R1+0xf00], R12 ;  /* 0x000f000c01007387 */ /* 0x0101e60000100a00 */
[----:B0-----:R-:W2:Y:S01]  /*19bb0*/  LDL.LU R12, [R1+0x360] ;  /* 0x00036000010c7983 */ /* 0x001ea20000300800 */
[----:B------:R-:W2:Y:S02]  /*19bc0*/  LDL.LU R13, [R1+0x364] ;  /* 0x00036400010d7983 */ /* 0x000ea40000300800 */
[----:B------:R-:W3:Y:S02]  /*19bd0*/  LDL.LU R14, [R1+0x368] ;  /* 0x00036800010e7983 */ /* 0x000ee40000300800 */
[----:B------:R-:W3:Y:S01]  /*19be0*/  LDL.LU R15, [R1+0x36c] ;  /* 0x00036c00010f7983 */ /* 0x000ee20000300800 */
[----:B------:R-:W4:Y:S01]  /*19bf0*/  LDL.LU R8, [R1+0x3a0] ;  /* 0x0003a00001087983 */ /* 0x000f220000300800 */
[----:B------:R-:W4:Y:S02]  /*19c00*/  LDL.LU R9, [R1+0x3a4] ;  /* 0x0003a40001097983 */ /* 0x000f240000300800 */
[----:B------:R-:W2:Y:S02]  /*19c10*/  LDL.LU R10, [R1+0x3a8] ;  /* 0x0003a800010a7983 */ /* 0x000ea40000300800 */
[----:B------:R-:W2:Y:S02]  /*19c20*/  LDL.LU R11, [R1+0x3ac] ;  /* 0x0003ac00010b7983 */ /* 0x000ea40000300800 */
[----:B--2---:R-:W-:Y:S01]  /*19c30*/  STL.64 [R1+0xf58], R10 ;  /* 0x000f580a01007387 */ /* 0x004fe20000100a00 */
[----:B----4-:R0:W-:Y:S03]  /*19c40*/  STL.64 [R1+0xf50], R8 ;  /* 0x000f500801007387 */ /* 0x0101e60000100a00 */
[----:B0-----:R-:W2:Y:S01]  /*19c50*/  LDL.LU R8, [R1+0x3b0] ;  /* 0x0003b00001087983 */ /* 0x001ea20000300800 */
[----:B------:R-:W2:Y:S02]  /*19c60*/  LDL.LU R9, [R1+0x3b4] ;  /* 0x0003b40001097983 */ /* 0x000ea40000300800 */
[----:B------:R-:W2:Y:S02]  /*19c70*/  LDL.LU R10, [R1+0x3b8] ;  /* 0x0003b800010a7983 */ /* 0x000ea40000300800 */
[----:B------:R-:W2:Y:S01]  /*19c80*/  LDL.LU R11, [R1+0x3bc] ;  /* 0x0003bc00010b7983 */ /* 0x000ea20000300800 */
[----:B------:R-:W4:Y:S01]  /*19c90*/  LDL.64 R6, [R1+0x28] ;  /* 0x0000280001067983 */ /* 0x000f220000100a00 */
[----:B------:R-:W-:-:S03]  /*19ca0*/  IMAD.MOV.U32 R27, RZ, RZ, R28 ;  /* 0x000000ffff1b7224 */ /* 0x000fc600078e001c */
[----:B----4-:R-:W-:Y:S01]  /*19cb0*/  STL.64 [R1+0xf40], R6 ;  /* 0x000f400601007387 */ /* 0x010fe20000100a00 */
[----:B---3--:R-:W-:Y:S02]  /*19cc0*/  STL.64 [R1+0xf20], R14 ;  /* 0x000f200e01007387 */ /* 0x008fe40000100a00 */
[----:B------:R0:W-:Y:S02]  /*19cd0*/  STL.64 [R1+0xf18], R12 ;  /* 0x000f180c01007387 */ /* 0x0001e40000100a00 */
[----:B0-----:R-:W3:Y:S01]  /*19ce0*/  LDL.LU R12, [R1+0x370] ;  /* 0x00037000010c7983 */ /* 0x001ee20000300800 */
[----:B------:R-:W3:Y:S02]  /*19cf0*/  LDL.LU R13, [R1+0x374] ;  /* 0x00037400010d7983 */ /* 0x000ee40000300800 */
[----:B------:R-:W4:Y:S02]  /*19d00*/  LDL.LU R14, [R1+0x378] ;  /* 0x00037800010e7983 */ /* 0x000f240000300800 */
[----:B------:R-:W4:Y:S01]  /*19d10*/  LDL.LU R15, [R1+0x37c] ;  /* 0x00037c00010f7983 */ /* 0x000f220000300800 */
[----:B--2---:R-:W-:Y:S01]  /*19d20*/  HMMA.16816.F32 R8, R16, R26, R8 ;  /* 0x0000001a1008723c */ /* 0x004fe20000001808 */
[----:B------:R-:W2:Y:S01]  /*19d30*/  LDL.LU R4, [R1+0x390] ;  /* 0x0003900001047983 */ /* 0x000ea20000300800 */
[----:B------:R-:W2:Y:S02]  /*19d40*/  LDL.LU R5, [R1+0x394] ;  /* 0x0003940001057983 */ /* 0x000ea40000300800 */
[----:B------:R-:W2:Y:S02]  /*19d50*/  LDL.LU R6, [R1+0x398] ;  /* 0x0003980001067983 */ /* 0x000ea40000300800 */
[----:B------:R-:W2:Y:S02]  /*19d60*/  LDL.LU R7, [R1+0x39c] ;  /* 0x00039c0001077983 */ /* 0x000ea40000300800 */
[----:B------:R-:W-:-:S02]  /*19d70*/  IMAD.MOV.U32 R25, RZ, RZ, R22 ;  /* 0x000000ffff197224 */ /* 0x000fc400078e0016 */
[----:B------:R-:W-:Y:S11]  /*19d80*/  IMAD.MOV.U32 R24, RZ, RZ, R23 ;  /* 0x000000ffff187224 */ /* 0x000ff600078e0017 */
[----:B------:R-:W-:Y:S03]  /*19d90*/  @!UPT UIADD3 URZ, URZ, URZ, URZ ;  /* 0x0000003f3f3ff290 */ /* 0x000fe6000fffe03f */
        /* <DEDUP_REMOVED lines=8> */
[----:B------:R-:W-:Y:S01]  /*19e20*/  STL [R1+0xca4], R20 ;  /* 0x000ca41401007387 */ /* 0x000fe20000100800 */
[----:B------:R-:W-:Y:S02]  /*19e30*/  STL [R1+0xca0], R21 ;  /* 0x000ca01501007387 */ /* 0x000fe40000100800 */
[----:B------:R-:W-:Y:S02]  /*19e40*/  STL.64 [R1+0x3b0], R8 ;  /* 0x0003b00801007387 */ /* 0x000fe40000100a00 */
[----:B------:R0:W-:Y:S02]  /*19e50*/  STL.64 [R1+0x3b8], R10 ;  /* 0x0003b80a01007387 */ /* 0x0001e40000100a00 */
[----:B0-----:R-:W4:Y:S01]  /*19e60*/  LDL.LU.64 R10, [R1+0xf58] ;  /* 0x000f5800010a7983 */ /* 0x001f220000300a00 */
[----:B------:R-:W4:Y:S02]  /*19e70*/  LDL.LU.64 R8, [R1+0xf50] ;  /* 0x000f500001087983 */ /* 0x000f240000300a00 */
[----:B------:R-:W-:Y:S02]  /*19e80*/  STL.64 [R1+0xed0], R26 ;  /* 0x000ed01a01007387 */ /* 0x000fe40000100a00 */
[----:B------:R0:W-:Y:S01]  /*19e90*/  STL [R1+0xcac], R22 ;  /* 0x000cac1601007387 */ /* 0x0001e20000100800 */
[----:B------:R1:W-:Y:S01]  /*19ea0*/  STL [R1+0xca8], R23 ;  /* 0x000ca81701007387 */ /* 0x0003e20000100800 */
[----:B0-----:R-:W-:-:S02]  /*19eb0*/  IMAD.MOV.U32 R22, RZ, RZ, R3 ;  /* 0x000000ffff167224 */ /* 0x001fc400078e0003 */
[----:B-1----:R-:W-:-:S07]  /*19ec0*/  IMAD.MOV.U32 R23, RZ, RZ, R2 ;  /* 0x000000ffff177224 */ /* 0x002fce00078e0002 */
[C---:B----4-:R-:W-:Y:S11]  /*19ed0*/  HMMA.16816.F32 R8, R16.reuse, R22, R8 ;  /* 0x000000161008723c */ /* 0x050ff60000001808 */
[----:B------:R-:W-:Y:S11]  /*19ee0*/  @!UPT UIADD3 URZ, URZ, URZ, URZ ;  /* 0x0000003f3f3ff290 */ /* 0x000ff6000fffe03f */
[----:B------:R-:W-:Y:S01]  /*19ef0*/  @!UPT UIADD3 URZ, URZ, URZ, URZ ;  /* 0x0000003f3f3ff290 */ /* 0x000fe2000fffe03f */
[----:B------:R-:W-:Y:S01]  /*19f00*/  STL.64 [R1+0x3a0], R8 ;  /* 0x0003a00801007387 */ /* 0x000fe20000100a00 */
[----:B------:R0:W-:Y:S03]  /*19f10*/  STL.64 [R1+0x3a8], R10 ;  /* 0x0003a80a01007387 */ /* 0x0001e60000100a00 */
[----:B0-----:R-:W2:Y:S01]  /*19f20*/  LDL.LU.64 R10, [R1+0xf48] ;  /* 0x000f4800010a7983 */ /* 0x001ea20000300a00 */
[----:B------:R0:W-:Y:S02]  /*19f30*/  STL.64 [R1+0xec8], R22 ;  /* 0x000ec81601007387 */ /* 0x0001e40000100a00 */
[----:B------:R-:W4:Y:S02]  /*19f40*/  LDL.LU R20, [R1+0x290] ;  /* 0x0002900001147983 */ /* 0x000f240000300800 */
[----:B------:R-:W4:Y:S01]  /*19f50*/  LDL.LU R21, [R1+0x294] ;  /* 0x0002940001157983 */ /* 0x000f220000300800 */
[----:B0-----:R-:W3:Y:S01]  /*19f60*/  LDL.LU R22, [R1+0x298] ;  /* 0x0002980001167983 */ /* 0x001ee20000300800 */
[----:B------:R-:W3:Y:S01]  /*19f70*/  LDL.LU R23, [R1+0x29c] ;  /* 0x00029c0001177983 */ /* 0x000ee20000300800 */
[C---:B--2---:R-:W-:Y:S02]  /*19f80*/  HMMA.16816.F32 R4, R16.reuse, R10, R4 ;  /* 0x0000000a1004723c */ /* 0x044fe40000001804 */
[----:B---3--:R-:W-:Y:S01]  /*19f90*/  STL.64 [R1+0xee0], R22 ;  /* 0x000ee01601007387 */ /* 0x008fe20000100a00 */
        /* <DEDUP_REMOVED lines=37> */
[----:B------:R0:W-:Y:S03]  /*1a1f0*/  STL.64 [R1+0x1a8], R18 ;  /* 0x0001a81201007387 */ /* 0x0001e60000100a00 */
[----:B0-----:R-:W3:Y:S01]  /*1a200*/  LDL.LU.64 R18, [R1+0x8] ;  /* 0x0000080001127983 */ /* 0x001ee20000300a00 */
[----:B------:R-:W-:Y:S02]  /*1a210*/  IMAD.MOV.U32 R26, RZ, RZ, R25 ;  /* 0x000000ffff1a7224 */ /* 0x000fe400078e0019 */
[----:B------:R-:W-:Y:S01]  /*1a220*/  IMAD.MOV.U32 R27, RZ, RZ, R24 ;  /* 0x000000ffff1b7224 */ /* 0x000fe200078e0018 */
[----:B---3--:R0:W-:Y:S01]  /*1a230*/  STL.64 [R1+0xe80], R18 ;  /* 0x000e801201007387 */ /* 0x0081e20000100a00 */
[----:B------:R-:W3:Y:S02]  /*1a240*/  LDL.LU R16, [R1+0x250] ;  /* 0x0002500001107983 */ /* 0x000ee40000300800 */
[----:B------:R-:W3:Y:S01]  /*1a250*/  LDL.LU R17, [R1+0x254] ;  /* 0x0002540001117983 */ /* 0x000ee20000300800 */
[----:B0-----:R-:W4:Y:S01]  /*1a260*/  LDL.LU R18, [R1+0x258] ;  /* 0x0002580001127983 */ /* 0x001f220000300800 */
[----:B------:R-:W4:Y:S01]  /*1a270*/  LDL.LU R19, [R1+0x25c] ;  /* 0x00025c0001137983 */ /* 0x000f220000300800 */
[C---:B--2---:R-:W-:Y:S02]  /*1a280*/  HMMA.16816.F32 R24, R12.reuse, R26, R20 ;  /* 0x0000001a0c18723c */ /* 0x044fe40000001814 */
[----:B----4-:R-:W-:Y:S01]  /*1a290*/  STL.64 [R1+0xe90], R18 ;  /* 0x000e901201007387 */ /* 0x010fe20000100a00 */
[----:B---3--:R-:W-:Y:S02]  /*1a2a0*/  STL.64 [R1+0xe88], R16 ;  /* 0x000e881001007387 */ /* 0x008fe40000100a00 */
[----:B------:R-:W2:Y:S02]  /*1a2b0*/  LDL.LU.64 R22, [R1+0xee0] ;  /* 0x000ee00001167983 */ /* 0x000ea40000300a00 */
[----:B------:R-:W2:Y:S11]  /*1a2c0*/  LDL.LU.64 R20, [R1+0xed8] ;  /* 0x000ed80001147983 */ /* 0x000eb60000300a00 */
[----:B------:R-:W-:Y:S05]  /*1a2d0*/  @!UPT UIADD3 URZ, URZ, URZ, URZ ;  /* 0x0000003f3f3ff290 */ /* 0x000fea000fffe03f */
        /* <DEDUP_REMOVED lines=10> */
[C---:B--2---:R-:W-:Y:S01]  /*1a380*/  HMMA.16816.F32 R20, R12.reuse, R22, R24 ;  /* 0x000000160c14723c */ /* 0x044fe20000001818 */
[----:B------:R-:W2:Y:S01]  /*1a390*/  LDL.LU.64 R26, [R1+0xeb0] ;  /* 0x000eb000011a7983 */ /* 0x000ea20000300a00 */
[----:B------:R-:W2:Y:S11]  /*1a3a0*/  LDL.LU.64 R24, [R1+0xea8] ;  /* 0x000ea80001187983 */ /* 0x000eb60000300a00 */
[----:B------:R-:W-:Y:S10]  /*1a3b0*/  @!UPT UIADD3 URZ, URZ, URZ, URZ ;  /* 0x0000003f3f3ff290 */ /* 0x000ff4000fffe03f */
[----:B------:R-:W-:Y:S01]  /*1a3c0*/  STL.64 [R1+0x2a0], R20 ;  /* 0x0002a01401007387 */ /* 0x000fe20000100a00 */
[----:B------:R2:W-:Y:S02]  /*1a3d0*/  STL.64 [R1+0x2a8], R22 ;  /* 0x0002a81601007387 */ /* 0x0005e40000100a00 */
[----:B------:R-:W-:Y:S01]  /*1a3e0*/  IMAD.MOV.U32 R4, RZ, RZ, R10 ;  /* 0x000000ffff047224 */ /* 0x000fe200078e000a */
[----:B--2---:R-:W-:Y:S11]  /*1a3f0*/  HMMA.16816.F32 R20, R12, R10, R24 ;  /* 0x0000000a0c14723c */ /* 0x004ff60000001818 */
[----:B------:R-:W-:Y:S11]  /*1a400*/  @!UPT UIADD3 URZ, URZ, URZ, URZ ;  /* 0x0000003f3f3ff290 */ /* 0x000ff6000fffe03f */
[----:B------:R-:W-:Y:S01]  /*1a410*/  @!UPT UIADD3 URZ, URZ, URZ, URZ ;  /* 0x0000003f3f3ff290 */ /* 0x000fe2000fffe03f */
[----:B------:R-:W-:Y:S01]  /*1a420*/  STL.64 [R1+0x290], R20 ;  /* 0x0002901401007387 */ /* 0x000fe20000100a00 */
[----:B------:R-:W-:Y:S02]  /*1a430*/  STL.64 [R1+0x298], R22 ;  /* 0x0002981601007387 */ /* 0x000fe40000100a00 */
[----:B------:R-:W-:Y:S02]  /*1a440*/  STL.64 [R1+0xea0], R6 ;  /* 0x000ea00601007387 */ /* 0x000fe40000100a00 */
[----:B------:R0:W-:Y:S02]  /*1a450*/  STL [R1+0xe98], R4 ;  /* 0x000e980401007387 */ /* 0x0001e40000100800 */
[----:B0-----:R-:W2:Y:S01]  /*1a460*/  LDL.LU R4, [R1+0x260] ;  /* 0x0002600001047983 */ /* 0x001ea20000300800 */
[----:B------:R-:W2:Y:S02]  /*1a470*/  LDL.LU R5, [R1+0x264] ;  /* 0x0002640001057983 */ /* 0x000ea40000300800 */
[----:B------:R-:W2:Y:S02]  /*1a480*/  LDL.LU R6, [R1+0x268] ;  /* 0x0002680001067983 */ /* 0x000ea40000300800 */
[----:B------:R-:W2:Y:S01]  /*1a490*/  LDL.LU R7, [R1+0x26c] ;  /* 0x00026c0001077983 */ /* 0x000ea20000300800 */
[----:B------:R-:W3:Y:S01]  /*1a4a0*/  LDL.LU R24, [R1+0x160] ;  /* 0x0001600001187983 */ /* 0x000ee20000300800 */
[----:B------:R-:W3:Y:S02]  /*1a4b0*/  LDL.LU R25, [R1+0x164] ;  /* 0x0001640001197983 */ /* 0x000ee40000300800 */
[----:B------:R-:W4:Y:S02]  /*1a4c0*/  LDL.LU R26, [R1+0x168] ;  /* 0x00016800011a7983 */ /* 0x000f240000300800 */
[----:B------:R-:W4:Y:S01]  /*1a4d0*/  LDL.LU R27, [R1+0x16c] ;  /* 0x00016c00011b7983 */ /* 0x000f220000300800 */
[----:B------:R-:W2:Y:S01]  /*1a4e0*/  LDL.LU R8, [R1+0x190] ;  /* 0x0001900001087983 */ /* 0x000ea20000300800 */
[----:B------:R-:W-:-:S02]  /*1a4f0*/  IMAD.MOV.U32 R19, RZ, RZ, R2 ;  /* 0x000000ffff137224 */ /* 0x000fc400078e0002 */
[----:B------:R-:W2:Y:S02]  /*1a500*/  LDL.LU R9, [R1+0x194] ;  /* 0x0001940001097983 */ /* 0x000ea40000300800 */
[----:B------:R-:W-:Y:S01]  /*1a510*/  IMAD.MOV.U32 R2, RZ, RZ, R11 ;  /* 0x000000ffff027224 */ /* 0x000fe200078e000b */
[----:B------:R-:W2:Y:S01]  /*1a520*/  LDL.LU R10, [R1+0x198] ;  /* 0x00019800010a7983 */ /* 0x000ea20000300800 */
[----:B------:R-:W2:Y:S03]  /*1a530*/  LDL.LU R11, [R1+0x19c] ;  /* 0x00019c00010b7983 */ /* 0x000ea60000300800 */
[----:B----4-:R0:W-:Y:S01]  /*1a540*/  STL.64 [R1+0xe50], R26 ;  /* 0x000e501a01007387 */ /* 0x0101e20000100a00 */
[----:B---3--:R-:W-:Y:S03]  /*1a550*/  STL.64 [R1+0xe48], R24 ;  /* 0x000e481801007387 */ /* 0x008fe60000100a00 */
[----:B0-----:R-:W3:Y:S01]  /*1a560*/  LDL.LU.64 R26, [R1+0x58] ;  /* 0x00005800011a7983 */ /* 0x001ee20000300a00 */
[----:B------:R-:W-:-:S07]  /*1a570*/  IMAD.MOV.U32 R18, RZ, RZ, R3 ;  /* 0x000000ffff127224 */ /* 0x000fce00078e0003 */
[C---:B--2---:R-:W-:Y:S01]  /*1a580*/  HMMA.16816.F32 R16, R12.reuse, R18, R4 ;  /* 0x000000120c10723c */ /* 0x044fe20000001804 */
[----:B---3--:R0:W-:Y:S04]  /*1a590*/  STL.64 [R1+0xe58], R26 ;  /* 0x000e581a01007387 */ /* 0x0081e80000100a00 */
[----:B0-----:R-:W2:Y:S01]  /*1a5a0*/  LDL.LU.64 R26, [R1+0x68] ;  /* 0x00006800011a7983 */ /* 0x001ea20000300a00 */
[----:B------:R-:W3:Y:S03]  /*1a5b0*/  LDL.LU R22, [R1+0x778] ;  /* 0x0007780001167983 */ /* 0x000ee60000300800 */
[----:B---3--:R0:W-:Y:S04]  /*1a5c0*/  STL [R1+0xe1c], R22 ;  /* 0x000e1c1601007387 */ /* 0x0081e80000100800 */
[----:B0-----:R-:W3:Y:S01]  /*1a5d0*/  LDL.LU.64 R22, [R1+0x18] ;  /* 0x0000180001167983 */ /* 0x001ee20000300a00 */
[----:B------:R-:W4:Y:S02]  /*1a5e0*/  LDL.LU.64 R6, [R1+0xea0] ;  /* 0x000ea00001067983 */ /* 0x000f240000300a00 */
[----:B------:R-:W2:Y:S07]  /*1a5f0*/  LDL.LU R4, [R1+0xe98] ;  /* 0x000e980001047983 */ /* 0x000eae0000300800 */
[----:B------:R-:W-:Y:S01]  /*1a600*/  STL.64 [R1+0x1b0], R16 ;  /* 0x0001b01001007387 */ /* 0x000fe20000100a00 */
[----:B------:R0:W-:Y:S04]  /*1a610*/  STL.64 [R1+0x1b8], R18 ;  /* 0x0001b81201007387 */ /* 0x0001e80000100a00 */
        /* <DEDUP_REMOVED lines=8> */
[----:B------:R0:W-:Y:S02]  /*1a6a0*/  STL.64 [R1+0xe28], R22 ;  /* 0x000e281601007387 */ /* 0x0001e40000100a00 */
[----:B------:R-:W3:Y:S02]  /*1a6b0*/  LDL.LU R20, [R1+0x240] ;  /* 0x0002400001147983 */ /* 0x000ee40000300800 */
[----:B------:R-:W3:Y:S01]  /*1a6c0*/  LDL.LU R21, [R1+0x244] ;  /* 0x0002440001157983 */ /* 0x000ee20000300800 */
[----:B0-----:R-:W3:Y:S01]  /*1a6d0*/  LDL.LU R22, [R1+0x248] ;  /* 0x0002480001167983 */ /* 0x001ee20000300800 */
[----:B------:R-:W3:Y:S02]  /*1a6e0*/  LDL.LU R23, [R1+0x24c] ;  /* 0x00024c0001177983 */ /* 0x000ee40000300800 */
[----:B---3--:R-:W-:Y:S11]  /*1a6f0*/  HMMA.16816.F32 R20, R12, R18, R20 ;  /* 0x000000120c14723c */ /* 0x008ff60000001814 */
[----:B------:R-:W-:Y:S11]  /*1a700*/  @!UPT UIADD3 URZ, URZ, URZ, URZ ;  /* 0x0000003f3f3ff290 */ /* 0x000ff6000fffe03f */
[----:B------:R-:W-:Y:S01]  /*1a710*/  @!UPT UIADD3 URZ, URZ, URZ, URZ ;  /* 0x0000003f3f3ff290 */ /* 0x000fe2000fffe03f */
[----:B------:R-:W-:Y:S01]  /*1a720*/  STL.64 [R1+0x4a0], R20 ;  /* 0x0004a01401007387 */ /* 0x000fe20000100a00 */
[----:B------:R0:W-:Y:S03]  /*1a730*/  STL.64 [R1+0x4a8], R22 ;  /* 0x0004a81601007387 */ /* 0x0001e60000100a00 */
[----:B0-----:R-:W3:Y:S04]  /*1a740*/  LDL.LU.64 R22, [R1+0x28] ;  /* 0x0000280001167983 */ /* 0x001ee80000300a00 */
[----:B---3--:R0:W-:Y:S01]  /*1a750*/  STL.64 [R1+0xe38], R22 ;  /* 0x000e381601007387 */ /* 0x0081e20000100a00 */
[----:B------:R-:W3:Y:S02]  /*1a760*/  LDL.LU R20, [R1+0x150] ;  /* 0x0001500001147983 */ /* 0x000ee40000300800 */
[----:B------:R-:W3:Y:S01]  /*1a770*/  LDL.LU R21, [R1+0x154] ;  /* 0x0001540001157983 */ /* 0x000ee20000300800 */
[----:B0-----:R-:W2:Y:S01]  /*1a780*/  LDL.LU R22, [R1+0x158] ;  /* 0x0001580001167983 */ /* 0x001ea20000300800 */
[----:B------:R-:W2:Y:S02]  /*1a790*/  LDL.LU R23, [R1+0x15c] ;  /* 0x00015c0001177983 */ /* 0x000ea40000300800 */
[----:B------:R-:W-:-:S02]  /*1a7a0*/  IMAD.MOV.U32 R28, RZ, RZ, R18 ;  /* 0x000000ffff1c7224 */ /* 0x000fc400078e0012 */
[----:B------:R-:W-:Y:S01]  /*1a7b0*/  IMAD.MOV.U32 R3, RZ, RZ, R19 ;  /* 0x000000ffff037224 */ /* 0x000fe200078e0013 */
[----:B--2---:R-:W-:Y:S01]  /*1a7c0*/  STL.64 [R1+0xe68], R22 ;  /* 0x000e681601007387 */ /* 0x004fe20000100a00 */
[----:B---3--:R0:W-:Y:S03]  /*1a7d0*/  STL.64 [R1+0xe60], R20 ;  /* 0x000e601401007387 */ /* 0x0081e60000100a00 */
[----:B0-----:R-:W2:Y:S01]  /*1a7e0*/  LDL.LU R20, [R1+0x180] ;  /* 0x0001800001147983 */ /* 0x001ea20000300800 */
[----:B------:R-:W2:Y:S02]  /*1a7f0*/  LDL.LU R21, [R1+0x184] ;  /* 0x0001840001157983 */ /* 0x000ea40000300800 */
[----:B------:R-:W2:Y:S02]  /*1a800*/  LDL.LU R22, [R1+0x188] ;  /* 0x0001880001167983 */ /* 0x000ea40000300800 */
[----:B------:R-:W2:Y:S01]  /*1a810*/  LDL.LU R23, [R1+0x18c] ;  /* 0x00018c0001177983 */ /* 0x000ea20000300800 */
[----:B------:R-:W3:Y:S01]  /*1a820*/  LDL.LU.64 R18, [R1+0x750] ;  /* 0x0007500001127983 */ /* 0x000ee20000300a00 */
[----:B----4-:R-:W-:Y:S03]  /*1a830*/  HMMA.16816.F32 R12, R12, R6, R8 ;  /* 0x000000060c0c723c */ /* 0x010fe60000001808 */
[----:B---3--:R0:W-:Y:S01]  /*1a840*/  STL.64 [R1+0xd90], R18 ;  /* 0x000d901201007387 */ /* 0x0081e20000100a00 */
[----:B------:R-:W2:Y:S02]  /*1a850*/  LDL.LU.64 R10, [R1+0xe78] ;  /* 0x000e7800010a7983 */ /* 0x000ea40000300a00 */
[----:B------:R-:W2:Y:S11]  /*1a860*/  LDL.LU.64 R8, [R1+0xe70] ;  /* 0x000e700001087983 */ /* 0x000eb60000300a00 */
[----:B------:R-:W-:Y:S06]  /*1a870*/  @!UPT UIADD3 URZ, URZ, URZ, URZ ;  /* 0x0000003f3f3ff290 */ /* 0x000fec000fffe03f */
[----:B------:R-:W-:Y:S01]  /*1a880*/  STL.64 [R1+0x190], R12 ;  /* 0x0001900c01007387 */ /* 0x000fe20000100a00 */
[----:B------:R1:W-:Y:S01]  /*1a890*/  STL.64 [R1+0x198], R14 ;  /* 0x0001980e01007387 */ /* 0x0003e20000100a00 */
[----:B0-----:R-:W-:-:S03]  /*1a8a0*/  IMAD.MOV.U32 R18, RZ, RZ, R4 ;  /* 0x000000ffff127224 */ /* 0x001fc600078e0004 */
[----:B-1----:R-:W3:Y:S01]  /*1a8b0*/  LDL.LU.64 R14, [R1+0x48] ;  /* 0x00004800010e7983 */ /* 0x002ee20000300a00 */
[----:B------:R0:W-:Y:S02]  /*1a8c0*/  STL.64 [R1+0xe00], R6 ;  /* 0x000e000601007387 */ /* 0x0001e40000100a00 */
[----:B------:R-:W4:Y:S02]  /*1a8d0*/  LDL.LU R4, [R1+0x170] ;  /* 0x0001700001047983 */ /* 0x000f240000300800 */
[----:B------:R-:W4:Y:S02]  /*1a8e0*/  LDL.LU R5, [R1+0x174] ;  /* 0x0001740001057983 */ /* 0x000f240000300800 */
[----:B------:R-:W-:Y:S02]  /*1a8f0*/  IMAD.MOV.U32 R19, RZ, RZ, R2 ;  /* 0x000000ffff137224 */ /* 0x000fe400078e0002 */
[----:B------:R-:W-:Y:S02]  /*1a900*/  IMAD.MOV.U32 R16, RZ, RZ, R26 ;  /* 0x000000ffff107224 */ /* 0x000fe400078e001a */
[----:B------:R-:W-:Y:S01]  /*1a910*/  IMAD.MOV.U32 R2, RZ, RZ, R27 ;  /* 0x000000ffff027224 */ /* 0x000fe200078e001b */
        /* <DEDUP_REMOVED lines=9> */
[----:B------:R-:W4:Y:S02]  /*1a9b0*/  LDL.LU.64 R26, [R1+0xe58] ;  /* 0x000e5800011a7983 */ /* 0x000f240000300a00 */
[C---:B----4-:R-:W-:Y:S11]  /*1a9c0*/  HMMA.16816.F32 R4, R8.reuse, R26, R4 ;  /* 0x0000001a0804723c */ /* 0x050ff60000001804 */
[----:B------:R-:W-:Y:S11]  /*1a9d0*/  @!UPT UIADD3 URZ, URZ, URZ, URZ ;  /* 0x0000003f3f3ff290 */ /* 0x000ff6000fffe03f */
[----:B------:R-:W-:Y:S01]  /*1a9e0*/  @!UPT UIADD3 URZ, URZ, URZ, URZ ;  /* 0x0000003f3f3ff290 */ /* 0x000fe2000fffe03f */
[----:B------:R0:W-:Y:S01]  /*1a9f0*/  STL.64 [R1+0x500], R4 ;  /* 0x0005000401007387 */ /* 0x0001e20000100a00 */
[----:B------:R-:W-:Y:S02]  /*1aa00*/  STL.64 [R1+0x508], R6 ;  /* 0x0005080601007387 */ /* 0x000fe40000100a00 */
[----:B0-----:R-:W-:Y:S02]  /*1aa10*/  IMAD.MOV.U32 R5, RZ, RZ, R26 ;  /* 0x000000ffff057224 */ /* 0x001fe400078e001a */
[----:B------:R-:W-:Y:S02]  /*1aa20*/  IMAD.MOV.U32 R4, RZ, RZ, R27 ;  /* 0x000000ffff047224 */ /* 0x000fe400078e001b */
[----:B------:R-:W4:Y:S01]  /*1aa30*/  LDL.LU.64 R26, [R1+0xe50] ;  /* 0x000e5000011a7983 */ /* 0x000f220000300a00 */
[----:B------:R-:W4:Y:S02]  /*1aa40*/  LDL.LU.64 R24, [R1+0xe48] ;  /* 0x000e480001187983 */ /* 0x000f240000300a00 */
[----:B------:R0:W-:Y:S02]  /*1aa50*/  STL.64 [R1+0xe30], R4 ;  /* 0x000e300401007387 */ /* 0x0001e40000100a00 */
[----:B0-----:R-:W2:Y:S01]  /*1aa60*/  LDL.LU R4, [R1+0x140] ;  /* 0x0001400001047983 */ /* 0x001ea20000300800 */
[----:B------:R-:W2:Y:S02]  /*1aa70*/  LDL.LU R5, [R1+0x144] ;  /* 0x0001440001057983 */ /* 0x000ea40000300800 */
[----:B------:R-:W2:Y:S02]  /*1aa80*/  LDL.LU R6, [R1+0x148] ;  /* 0x0001480001067983 */ /* 0x000ea40000300800 */
[----:B------:R-:W2:Y:S02]  /*1aa90*/  LDL.LU R7, [R1+0x14c] ;  /* 0x00014c0001077983 */ /* 0x000ea40000300800 */
[----:B---3--:R-:W-:Y:S01]  /*1aaa0*/  IMAD.MOV.U32 R17, RZ, RZ, R15 ;  /* 0x000000ffff117224 */ /* 0x008fe200078e000f */
[----:B----4-:R-:W-:Y:S11]  /*1aab0*/  HMMA.16816.F32 R24, R8, R14, R24 ;  /* 0x0000000e0818723c */ /* 0x010ff60000001818 */
[----:B------:R-:W-:Y:S11]  /*1aac0*/  @!UPT UIADD3 URZ, URZ, URZ, URZ ;  /* 0x0000003f3f3ff290 */ /* 0x000ff6000fffe03f */
[----:B------:R-:W-:Y:S01]  /*1aad0*/  @!UPT UIADD3 URZ, URZ, URZ, URZ ;  /* 0x0000003f3f3ff290 */ /* 0x000fe2000fffe03f */
[----:B------:R0:W-:Y:S01]  /*1aae0*/  STL.64 [R1+0x4f0], R24 ;  /* 0x0004f01801007387 */ /* 0x0001e20000100a00 */
[----:B------:R-:W-:Y:S02]  /*1aaf0*/  STL.64 [R1+0x4f8], R26 ;  /* 0x0004f81a01007387 */ /* 0x000fe40000100a00 */
[----:B0-----:R-:W-:-:S05]  /*1ab00*/  IMAD.MOV.U32 R24, RZ, RZ, R14 ;  /* 0x000000ffff187224 */ /* 0x001fca00078e000e */
[----:B------:R0:W-:Y:S04]  /*1ab10*/  STL [R1+0xe20], R24 ;  /* 0x000e201801007387 */ /* 0x0001e80000100800 */
        /* <DEDUP_REMOVED lines=8> */
[----:B--2---:R-:W-:Y:S01]  /*1aba0*/  HMMA.16816.F32 R20, R8, R18, R20 ;  /* 0x000000120814723c */ /* 0x004fe20000001814 */
[----:B---3--:R0:W-:Y:S01]  /*1abb0*/  STL.64 [R1+0xd48], R14 ;  /* 0x000d480e01007387 */ /* 0x0081e20000100a00 */
[----:B----4-:R-:W-:Y:S02]  /*1abc0*/  STL.64 [R1+0xd40], R12 ;  /* 0x000d400c01007387 */ /* 0x010fe40000100a00 */
[----:B0-----:R-:W-:-:S02]  /*1abd0*/  IMAD.MOV.U32 R14, RZ, RZ, R28 ;  /* 0x000000ffff0e7224 */ /* 0x001fc400078e001c */
[----:B------:R-:W-:Y:S01]  /*1abe0*/  IMAD.MOV.U32 R15, RZ, RZ, R3 ;  /* 0x000000ffff0f7224 */ /* 0x000fe200078e0003 */
[----:B------:R-:W2:Y:S01]  /*1abf0*/  LDL.LU R28, [R1+0xe44] ;  /* 0x000e4400011c7983 */ /* 0x000ea20000300800 */
[----:B------:R-:W3:Y:S11]  /*1ac00*/  LDL.LU R3, [R1+0xe40] ;  /* 0x000e400001037983 */ /* 0x000ef60000300800 */
[----:B------:R-:W-:Y:S04]  /*1ac10*/  @!UPT UIADD3 URZ, URZ, URZ, URZ ;  /* 0x0000003f3f3ff290 */ /* 0x000fe8000fffe03f */
[----:B------:R-:W-:Y:S02]  /*1ac20*/  STL.64 [R1+0x4e0], R20 ;  /* 0x0004e01401007387 */ /* 0x000fe40000100a00 */
[----:B------:R0:W-:Y:S02]  /*1ac30*/  STL.64 [R1+0x4e8], R22 ;  /* 0x0004e81601007387 */ /* 0x0001e40000100a00 */
[----:B0-----:R-:W4:Y:S01]  /*1ac40*/  LDL.LU.64 R22, [R1+0xe38] ;  /* 0x000e380001167983 */ /* 0x001f220000300a00 */
[----:B------:R-:W-:Y:S01]  /*1ac50*/  STL.64 [R1+0xda0], R18 ;  /* 0x000da01201007387 */ /* 0x000fe20000100a00 */
        /* <DEDUP_REMOVED lines=9> */
[----:B--2---:R-:W-:Y:S01]  /*1acf0*/  HMMA.16816.F32 R24, R8, R22, R24 ;  /* 0x000000160818723c */ /* 0x004fe20000001818 */
[----:B------:R-:W-:Y:S11]  /*1ad00*/  IMAD.MOV.U32 R13, RZ, RZ, R22 ;  /* 0x000000ffff0d7224 */ /* 0x000ff600078e0016 */
[----:B------:R-:W-:Y:S11]  /*1ad10*/  @!UPT UIADD3 URZ, URZ, URZ, URZ ;  /* 0x0000003f3f3ff290 */ /* 0x000ff6000fffe03f */
[----:B------:R0:W-:Y:S01]  /*1ad20*/  STL.64 [R1+0x170], R24 ;  /* 0x0001701801007387 */ /* 0x0001e20000100a00 */
[----:B------:R-:W-:Y:S03]  /*1ad30*/  STL.64 [R1+0x178], R26 ;  /* 0x0001781a01007387 */ /* 0x000fe60000100a00 */
[----:B0-----:R-:W2:Y:S01]  /*1ad40*/  LDL.LU R24, [R1+0xe20] ;  /* 0x000e200001187983 */ /* 0x001ea20000300800 */
[----:B------:R-:W2:Y:S02]  /*1ad50*/  LDL.LU R22, [R1+0xe1c] ;  /* 0x000e1c0001167983 */ /* 0x000ea40000300800 */
[----:B------:R-:W3:Y:S02]  /*1ad60*/  LDL.LU R21, [R1+0xaa0] ;  /* 0x000aa00001157983 */ /* 0x000ee40000300800 */
[----:B------:R-:W3:Y:S02]  /*1ad70*/  LDL.LU R20, [R1+0xa98] ;  /* 0x000a980001147983 */ /* 0x000ee40000300800 */
[----:B------:R-:W-:-:S02]  /*1ad80*/  IMAD.MOV.U32 R12, RZ, RZ, R23 ;  /* 0x000000ffff0c7224 */ /* 0x000fc400078e0017 */
[----:B------:R-:W-:Y:S02]  /*1ad90*/  IMAD.MOV.U32 R19, RZ, RZ, R17 ;  /* 0x000000ffff137224 */ /* 0x000fe400078e0011 */
[----:B------:R-:W-:Y:S01]  /*1ada0*/  IMAD.MOV.U32 R23, RZ, RZ, R29 ;  /* 0x000000ffff177224 */ /* 0x000fe200078e001d */
[----:B--2---:R0:W-:Y:S01]  /*1adb0*/  STL [R1+0xd58], R22 ;  /* 0x000d581601007387 */ /* 0x0041e20000100800 */
[----:B---3--:R1:W-:Y:S02]  /*1adc0*/  STL.64 [R1+0xd50], R20 ;  /* 0x000d501401007387 */ /* 0x0083e40000100a00 */
[----:B------:R-:W-:Y:S02]  /*1add0*/  IMAD.MOV.U32 R18, RZ, RZ, R24 ;  /* 0x000000ffff127224 */ /* 0x000fe400078e0018 */
[----:B0-----:R-:W-:Y:S02]  /*1ade0*/  IMAD.MOV.U32 R22, RZ, RZ, R0 ;  /* 0x000000ffff167224 */ /* 0x001fe400078e0000 */
[----:B-1----:R-:W-:-:S02]  /*1adf0*/  IMAD.MOV.U32 R20, RZ, RZ, R3 ;  /* 0x000000ffff147224 */ /* 0x002fc400078e0003 */
[----:B------:R-:W-:Y:S01]  /*1ae00*/  IMAD.MOV.U32 R21, RZ, RZ, R28 ;  /* 0x000000ffff157224 */ /* 0x000fe200078e001c */
[----:B------:R-:W2:Y:S01]  /*1ae10*/  LDL.LU R3, [R1+0xe18] ;  /* 0x000e180001037983 */ /* 0x000ea20000300800 */
[----:B------:R-:W3:Y:S02]  /*1ae20*/  LDL.LU R28, [R1+0xe14] ;  /* 0x000e1400011c7983 */ /* 0x000ee40000300800 */
[----:B------:R-:W2:Y:S02]  /*1ae30*/  LDL.LU R0, [R1+0xe10] ;  /* 0x000e100001007983 */ /* 0x000ea40000300800 */
[----:B------:R-:W2:Y:S01]  /*1ae40*/  LDL.LU R29, [R1+0xe0c] ;  /* 0x000e0c00011d7983 */ /* 0x000ea20000300800 */
[----:B------:R-:W-:Y:S01]  /*1ae50*/  STL.64 [R1+0xdb8], R18 ;  /* 0x000db81201007387 */ /* 0x000fe20000100a00 */
[----:B------:R0:W-:Y:S02]  /*1ae60*/  STL.64 [R1+0xd68], R22 ;  /* 0x000d681601007387 */ /* 0x0001e40000100a00 */
[----:B------:R-:W-:Y:S02]  /*1ae70*/  STL.64 [R1+0xd60], R20 ;  /* 0x000d601401007387 */ /* 0x000fe40000100a00 */
[----:B0-----:R-:W-:-:S02]  /*1ae80*/  IMAD.MOV.U32 R22, RZ, RZ, R13 ;  /* 0x000000ffff167224 */ /* 0x001fc400078e000d */
[----:B------:R-:W-:Y:S02]  /*1ae90*/  IMAD.MOV.U32 R23, RZ, RZ, R12 ;  /* 0x000000ffff177224 */ /* 0x000fe400078e000c */
[----:B----4-:R-:W-:Y:S02]  /*1aea0*/  IMAD.MOV.U32 R18, RZ, RZ, R5 ;  /* 0x000000ffff127224 */ /* 0x010fe400078e0005 */
[----:B------:R-:W-:Y:S01]  /*1aeb0*/  IMAD.MOV.U32 R19, RZ, RZ, R4 ;  /* 0x000000ffff137224 */ /* 0x000fe200078e0004 */
[----:B------:R0:W-:Y:S01]  /*1aec0*/  STL.64 [R1+0xd78], R22 ;  /* 0x000d781601007387 */ /* 0x0001e20000100a00 */
[----:B------:R-:W4:Y:S02]  /*1aed0*/  LDL.LU R4, [R1+0x120] ;  /* 0x0001200001047983 */ /* 0x000f240000300800 */
[----:B------:R-:W4:Y:S02]  /*1aee0*/  LDL.LU R5, [R1+0x124] ;  /* 0x0001240001057983 */ /* 0x000f240000300800 */
[----:B0-----:R-:W-:-:S02]  /*1aef0*/  IMAD.MOV.U32 R22, RZ, RZ, R7 ;  /* 0x000000ffff167224 */ /* 0x001fc400078e0007 */
[----:B------:R-:W-:Y:S02]  /*1af00*/  IMAD.MOV.U32 R23, RZ, RZ, R6 ;  /* 0x000000ffff177224 */ /* 0x000fe400078e0006 */
[----:B------:R-:W4:Y:S01]  /*1af10*/  LDL.LU R6, [R1+0x128] ;  /* 0x0001280001067983 */ /* 0x000f220000300800 */
[----:B------:R-:W4:Y:S02]  /*1af20*/  LDL.LU R7, [R1+0x12c] ;  /* 0x00012c0001077983 */ /* 0x000f240000300800 */
[----:B------:R-:W-:Y:S02]  /*1af30*/  STL.64 [R1+0xdd0], R18 ;  /* 0x000dd01201007387 */ /* 0x000fe40000100a00 */
[----:B------:R0:W-:Y:S01]  /*1af40*/  STL.64 [R1+0xd98], R22 ;  /* 0x000d981601007387 */ /* 0x0001e20000100a00 */
[----:B------:R-:W2:Y:S01]  /*1af50*/  LDL.LU R20, [R1+0x80] ;  /* 0x0000800001147983 */ /* 0x000ea20000300800 */
[----:B------:R-:W2:Y:S03]  /*1af60*/  LDL.LU R21, [R1+0x84] ;  /* 0x0000840001157983 */ /* 0x000ea60000300800 */
[----:B0-----:R-:W2:Y:S01]  /*1af70*/  LDL.LU R22, [R1+0x88] ;  /* 0x0000880001167983 */ /* 0x001ea20000300800 */
[----:B------:R-:W2:Y:S02]  /*1af80*/  LDL.LU R23, [R1+0x8c] ;  /* 0x00008c0001177983 */ /* 0x000ea40000300800 */
[----:B------:R-:W3:Y:S02]  /*1af90*/  LDL.LU R24, [R1+0xc0] ;  /* 0x0000c00001187983 */ /* 0x000ee40000300800 */
[----:B------:R-:W3:Y:S01]  /*1afa0*/  LDL.LU R25, [R1+0xc4] ;  /* 0x0000c40001197983 */ /* 0x000ee20000300800 */
[----:B------:R-:W3:Y:S01]  /*1afb0*/  LDL.LU R26, [R1+0xc8] ;  /* 0x0000c800011a7983 */ /* 0x000ee20000300800 */
[----:B------:R-:W3:Y:S03]  /*1afc0*/  LDL.LU R27, [R1+0xcc] ;  /* 0x0000cc00011b7983 */ /* 0x000ee60000300800 */
[----:B--2---:R-:W-:Y:S01]  /*1afd0*/  STL.64 [R1+0xdb0], R22 ;  /* 0x000db01601007387 */ /* 0x004fe20000100a00 */
[----:B------:R0:W-:Y:S03]  /*1afe0*/  STL.64 [R1+0xda8], R20 ;  /* 0x000da81401007387 */ /* 0x0001e60000100a00 */
[----:B0-----:R-:W2:Y:S01]  /*1aff0*/  LDL.LU R20, [R1+0x90] ;  /* 0x0000900001147983 */ /* 0x001ea20000300800 */
[----:B------:R-:W2:Y:S02]  /*1b000*/  LDL.LU R21, [R1+0x94] ;  /* 0x0000940001157983 */ /* 0x000ea40000300800 */
[----:B------:R-:W2:Y:S02]  /*1b010*/  LDL.LU R22, [R1+0x98] ;  /* 0x0000980001167983 */ /* 0x000ea40000300800 */
[----:B------:R-:W-:-:S02]  /*1b020*/  IMAD.MOV.U32 R23, RZ, RZ, R29 ;  /* 0x000000ffff177224 */ /* 0x000fc400078e001d */
[----:B------:R-:W3:Y:S01]  /*1b030*/  LDL.LU R29, [R1+0xe08] ;  /* 0x000e0800011d7983 */ /* 0x000ee20000300800 */
[C---:B----4-:R-:W-:Y:S03]  /*1b040*/  HMMA.16816.F32 R4, R8.reuse, R14, R4 ;  /* 0x0000000e0804723c */ /* 0x050fe60000001804 */
[----:B--2---:R-:W-:Y:S01]  /*1b050*/  STL.64 [R1+0xdc8], R22 ;  /* 0x000dc81601007387 */ /* 0x004fe20000100a00 */
[----:B------:R0:W-:Y:S03]  /*1b060*/  STL.64 [R1+0xdc0], R20 ;  /* 0x000dc01401007387 */ /* 0x0001e60000100a00 */
        /* <DEDUP_REMOVED lines=9> */
[----:B------:R-:W2:Y:S02]  /*1b100*/  LDL.LU R22, [R1+0xb8] ;  /* 0x0000b80001167983 */ /* 0x000ea40000300800 */
[----:B---3--:R-:W-:Y:S01]  /*1b110*/  IMAD.MOV.U32 R23, RZ, RZ, R29 ;  /* 0x000000ffff177224 */ /* 0x008fe200078e001d */
[----:B------:R-:W3:Y:S01]  /*1b120*/  LDL.LU R2, [R1+0xa90] ;  /* 0x000a900001027983 */ /* 0x000ee20000300800 */
[----:B------:R-:W4:Y:S02]  /*1b130*/  LDL.LU R29, [R1+0xa88] ;  /* 0x000a8800011d7983 */ /* 0x000f240000300800 */
[----:B------:R-:W-:Y:S02]  /*1b140*/  STL.64 [R1+0x160], R4 ;  /* 0x0001600401007387 */ /* 0x000fe40000100a00 */
[----:B------:R0:W-:Y:S02]  /*1b150*/  STL.64 [R1+0x168], R6 ;  /* 0x0001680601007387 */ /* 0x0001e40000100a00 */
[----:B0-----:R-:W2:Y:S01]  /*1b160*/  LDL.LU.64 R6, [R1+0xe00] ;  /* 0x000e000001067983 */ /* 0x001ea20000300a00 */
[----:B------:R0:W-:Y:S02]  /*1b170*/  STL.64 [R1+0xd70], R14 ;  /* 0x000d700e01007387 */ /* 0x0001e40000100a00 */
[----:B------:R-:W3:Y:S02]  /*1b180*/  LDL.LU R12, [R1+0x230] ;  /* 0x00023000010c7983 */ /* 0x000ee40000300800 */
[----:B------:R-:W3:Y:S01]  /*1b190*/  LDL.LU R13, [R1+0x234] ;  /* 0x00023400010d7983 */ /* 0x000ee20000300800 */
[----:B0-----:R-:W3:Y:S01]  /*1b1a0*/  LDL.LU R14, [R1+0x238] ;  /* 0x00023800010e7983 */ /* 0x001ee20000300800 */
[----:B------:R-:W3:Y:S01]  /*1b1b0*/  LDL.LU R15, [R1+0x23c] ;  /* 0x00023c00010f7983 */ /* 0x000ee20000300800 */
[----:B--2---:R-:W-:Y:S02]  /*1b1c0*/  HMMA.16816.F32 R8, R8, R6, R24 ;  /* 0x000000060808723c */ /* 0x004fe40000001818 */
[----:B---3--:R0:W-:Y:S01]  /*1b1d0*/  STL.64 [R1+0xd88], R14 ;  /* 0x000d880e01007387 */ /* 0x0081e20000100a00 */
[----:B------:R1:W-:Y:S02]  /*1b1e0*/  STL.64 [R1+0xd80], R12 ;  /* 0x000d800c01007387 */ /* 0x0003e40000100a00 */
[----:B0-----:R-:W-:Y:S01]  /*1b1f0*/  IMAD.MOV.U32 R14, RZ, RZ, R28 ;  /* 0x000000ffff0e7224 */ /* 0x001fe200078e001c */
[----:B-1----:R-:W2:Y:S01]  /*1b200*/  LDL.LU R12, [R1+0x70] ;  /* 0x00007000010c7983 */ /* 0x002ea20000300800 */
[----:B------:R-:W-:-:S02]  /*1b210*/  IMAD.MOV.U32 R13, RZ, RZ, R0 ;  /* 0x000000ffff0d7224 */ /* 0x000fc400078e0000 */
[----:B------:R-:W3:Y:S02]  /*1b220*/  LDL.LU R0, [R1+0xdf8] ;  /* 0x000df80001007983 */ /* 0x000ee40000300800 */
[----:B------:R-:W2:Y:S01]  /*1b230*/  LDL.LU R28, [R1+0xa80] ;  /* 0x000a8000011c7983 */ /* 0x000ea20000300800 */
[----:B------:R-:W2:Y:S01]  /*1b240*/  LDL.LU.64 R26, [R1+0xdf0] ;  /* 0x000df000011a7983 */ /* 0x000ea20000300a00 */
[----:B------:R-:W2:Y:S02]  /*1b250*/  LDL.LU.64 R24, [R1+0xde8] ;  /* 0x000de80001187983 */ /* 0x000ea40000300a00 */
[----:B------:R-:W-:-:S08]  /*1b260*/  IMAD.MOV.U32 R18, RZ, RZ, R16 ;  /* 0x000000ffff127224 */ /* 0x000fd000078e0010 */
[----:B------:R-:W-:Y:S01]  /*1b270*/  STL.64 [R1+0x490], R8 ;  /* 0x0004900801007387 */ /* 0x000fe20000100a00 */
[----:B------:R0:W-:Y:S04]  /*1b280*/  STL.64 [R1+0x498], R10 ;  /* 0x0004980a01007387 */ /* 0x0001e80000100a00 */
[----:B0-----:R-:W3:Y:S01]  /*1b290*/  LDL.LU.64 R10, [R1+0x758] ;  /* 0x00075800010a7983 */ /* 0x001ee20000300a00 */
[C---:B--2---:R-:W-:Y:S03]  /*1b2a0*/  HMMA.16816.F32 R16, R24.reuse, R18, R20 ;  /* 0x000000121810723c */ /* 0x044fe60000001814 */
[----:B------:R-:W2:Y:S01]  /*1b2b0*/  LDL.LU.64 R22, [R1+0xde0] ;  /* 0x000de00001167983 */ /* 0x000ea20000300a00 */
[----:B------:R-:W2:Y:S11]  /*1b2c0*/  LDL.LU.64 R20, [R1+0xdd8] ;  /* 0x000dd80001147983 */ /* 0x000eb60000300a00 */
[----:B------:R-:W-:Y:S08]  /*1b2d0*/  @!UPT UIADD3 URZ, URZ, URZ, URZ ;  /* 0x0000003f3f3ff290 */ /* 0x000ff0000fffe03f */
[----:B------:R-:W-:Y:S01]  /*1b2e0*/  STL.64 [R1+0x480], R16 ;  /* 0x0004801001007387 */ /* 0x000fe20000100a00 */
[----:B------:R0:W-:Y:S03]  /*1b2f0*/  STL.64 [R1+0x488], R18 ;  /* 0x0004881201007387 */ /* 0x0001e60000100a00 */
[----:B0-----:R-:W2:Y:S02]  /*1b300*/  LDL.LU.64 R18, [R1+0xdd0] ;  /* 0x000dd00001127983 */ /* 0x001ea40000300a00 */
        /* <DEDUP_REMOVED lines=13> */
[----:B0-----:R-:W2:Y:S01]  /*1b3e0*/  LDL.LU.64 R18, [R1+0xda0] ;  /* 0x000da00001127983 */ /* 0x001ea20000300a00 */
[----:B------:R-:W-:Y:S01]  /*1b3f0*/  IMAD.MOV.U32 R15, RZ, RZ, R3 ;  /* 0x000000ffff0f7224 */ /* 0x000fe200078e0003 */
[C---:B--2---:R-:W-:Y:S02]  /*1b400*/  HMMA.16816.F32 R16, R24.reuse, R18, R20 ;  /* 0x000000121810723c */ /* 0x044fe40000001814 */
[----:B------:R-:W2:Y:S11]  /*1b410*/  LDL.LU.64 R22, [R1+0xd98] ;  /* 0x000d980001167983 */ /* 0x000eb60000300a00 */
[----:B------:R-:W-:Y:S10]  /*1b420*/  @!UPT UIADD3 URZ, URZ, URZ, URZ ;  /* 0x0000003f3f3ff290 */ /* 0x000ff4000fffe03f */
[----:B------:R-:W-:Y:S01]  /*1b430*/  STL.64 [R1+0x50], R16 ;  /* 0x0000501001007387 */ /* 0x000fe20000100a00 */
[----:B------:R0:W-:Y:S03]  /*1b440*/  STL.64 [R1+0x58], R18 ;  /* 0x0000581201007387 */ /* 0x0001e60000100a00 */
        /* <DEDUP_REMOVED lines=15> */
[----:B------:R-:W3:Y:S01]  /*1b540*/  LDL R9, [R1+0xc6c] ;  /* 0x000c6c0001097983 */ /* 0x000ee20000100800 */
[----:B--2---:R-:W-:Y:S01]  /*1b550*/  HMMA.16816.F32 R12, R24, R14, R20 ;  /* 0x0000000e180c723c */ /* 0x004fe20000001814 */
[----:B------:R-:W2:Y:S01]  /*1b560*/  LDL.LU R22, [R1+0xd58] ;  /* 0x000d580001167983 */ /* 0x000ea20000300800 */
[----:B------:R-:W2:Y:S11]  /*1b570*/  LDL.LU.64 R20, [R1+0xd50] ;  /* 0x000d500001147983 */ /* 0x000eb60000300a00 */
[----:B------:R-:W-:Y:S10]  /*1b580*/  @!UPT UIADD3 URZ, URZ, URZ, URZ ;  /* 0x0000003f3f3ff290 */ /* 0x000ff4000fffe03f */
[----:B------:R-:W-:Y:S01]  /*1b590*/  STL.64 [R1+0x120], R12 ;  /* 0x0001200c01007387 */ /* 0x000fe20000100a00 */
[----:B------:R0:W-:Y:S03]  /*1b5a0*/  STL.64 [R1+0x128], R14 ;  /* 0x0001280e01007387 */ /* 0x0001e60000100a00 */
[----:B0-----:R-:W2:Y:S01]  /*1b5b0*/  LDL.LU.64 R14, [R1+0xd48] ;  /* 0x000d4800010e7983 */ /* 0x001ea20000300a00 */
[----:B------:R-:W2:Y:S02]  /*1b5c0*/  LDL.LU.64 R12, [R1+0xd40] ;  /* 0x000d4000010c7983 */ /* 0x000ea40000300a00 */
[----:B------:R-:W-:-:S04]  /*1b5d0*/  IMAD.MOV.U32 R3, RZ, RZ, c[0x0][0x188] ;  /* 0x00006200ff037624 */ /* 0x000fc800078e00ff */
[----:B------:R-:W-:-:S04]  /*1b5e0*/  IMAD.SHL.U32 R16, R3, 0x40, RZ ;  /* 0x0000004003107824 */ /* 0x000fc800078e00ff */
[----:B------:R-:W-:-:S05]  /*1b5f0*/  IMAD.SHL.U32 R16, R16, 0x2, RZ ;  /* 0x0000000210107824 */ /* 0x000fca00078e00ff */
[-C--:B---3--:R-:W-:Y:S02]  /*1b600*/  IADD3 R5, P0, R10, R16.reuse, RZ ;  /* 0x000000100a057210 */ /* 0x088fe40007f1e0ff */
[----:B------:R-:W-:-:S03]  /*1b610*/  IADD3 R8, P1, R18, R16, RZ ;  /* 0x0000001012087210 */ /* 0x000fc60007f3e0ff */
[--C-:B------:R-:W-:Y:S02]  /*1b620*/  IMAD.X R3, R11, 0x1, R0.reuse, P0 ;  /* 0x000000010b037824 */ /* 0x100fe400000e0600 */
[----:B------:R-:W-:Y:S01]  /*1b630*/  IMAD.X R4, R19, 0x1, R0, P1 ;  /* 0x0000000113047824 */ /* 0x000fe200008e0600 */
[----:B------:R-:W-:Y:S01]  /*1b640*/  STL [R1+0xcb0], R5 ;  /* 0x000cb00501007387 */ /* 0x000fe20000100800 */
[----:B------:R-:W-:Y:S02]  /*1b650*/  STL [R1+0xcb4], R8 ;  /* 0x000cb40801007387 */ /* 0x000fe40000100800 */
[----:B------:R-:W-:Y:S01]  /*1b660*/  STL [R1+0xcb8], R3 ;  /* 0x000cb80301007387 */ /* 0x000fe20000100800 */
[-C--:B----4-:R-:W-:Y:S02]  /*1b670*/  IADD3 R29, P6, R29, R16.reuse, RZ ;  /* 0x000000101d1d7210 */ /* 0x090fe40007fde0ff */
[----:B------:R-:W-:Y:S02]  /*1b680*/  IADD3 R2, P5, R2, R16, RZ ;  /* 0x0000001002027210 */ /* 0x000fe40007fbe0ff */
[----:B--2---:R-:W-:-:S02]  /*1b690*/  IADD3 R22, R22, 0x1, RZ ;  /* 0x0000000116167810 */ /* 0x004fc40007ffe0ff */
[-C--:B------:R-:W-:Y:S02]  /*1b6a0*/  IADD3 R21, P3, R21, R16.reuse, RZ ;  /* 0x0000001015157210 */ /* 0x080fe40007f7e0ff */
[-C--:B------:R-:W-:Y:S01]  /*1b6b0*/  IADD3 R20, P4, R20, R16.reuse, RZ ;  /* 0x0000001014147210 */ /* 0x080fe20007f9e0ff */
[----:B------:R-:W-:Y:S01]  /*1b6c0*/  STL [R1+0x778], R22 ;  /* 0x0007781601007387 */ /* 0x000fe20000100800 */
[----:B------:R-:W-:Y:S01]  /*1b6d0*/  STL [R1+0xcbc], R4 ;  /* 0x000cbc0401007387 */ /* 0x000fe20000100800 */
[----:B------:R-:W-:Y:S11]  /*1b6e0*/  HMMA.16816.F32 R12, R24, R6, R12 ;  /* 0x00000006180c723c */ /* 0x000ff6000000180c */
[----:B------:R-:W-:Y:S11]  /*1b6f0*/  @!UPT UIADD3 URZ, URZ, URZ, URZ ;  /* 0x0000003f3f3ff290 */ /* 0x000ff6000fffe03f */
[----:B------:R-:W-:Y:S02]  /*1b700*/  @!UPT UIADD3 URZ, URZ, URZ, URZ ;  /* 0x0000003f3f3ff290 */ /* 0x000fe4000fffe03f */
[----:B------:R-:W-:Y:S02]  /*1b710*/  IMAD.MOV.U32 R6, RZ, RZ, R15 ;  /* 0x000000ffff067224 */ /* 0x000fe400078e000f */
[----:B------:R-:W-:Y:S01]  /*1b720*/  IMAD.MOV.U32 R7, RZ, RZ, R14 ;  /* 0x000000ffff077224 */ /* 0x000fe200078e000e */
[----:B------:R-:W-:Y:S01]  /*1b730*/  STL.64 [R1+0x110], R12 ;  /* 0x0001100c01007387 */ /* 0x000fe20000100a00 */
[----:B------:R-:W-:Y:S02]  /*1b740*/  STL.64 [R1+0x118], R14 ;  /* 0x0001180e01007387 */ /* 0x000fe40000100a00 */
[----:B------:R-:W-:Y:S01]  /*1b750*/  STL [R1+0xcc4], R6 ;  /* 0x000cc40601007387 */ /* 0x000fe20000100800 */
[----:B------:R-:W-:Y:S01]  /*1b760*/  STL [R1+0xcc0], R7 ;  /* 0x000cc00701007387 */ /* 0x000fe20000100800 */
[----:B------:R-:W-:Y:S02]  /*1b770*/  STL [R1+0xaa0], R21 ;  /* 0x000aa01501007387 */ /* 0x000fe40000100800 */
[----:B------:R0:W-:Y:S02]  /*1b780*/  STL [R1+0xa88], R29 ;  /* 0x000a881d01007387 */ /* 0x0001e40000100800 */
[----:B------:R-:W-:Y:S01]  /*1b790*/  STL [R1+0xa98], R20 ;  /* 0x000a981401007387 */ /* 0x000fe20000100800 */
[----:B0-----:R-:W2:Y:S01]  /*1b7a0*/  LDL.LU R29, [R1+0xa78] ;  /* 0x000a7800011d7983 */ /* 0x001ea20000300800 */
[----:B------:R-:W-:Y:S02]  /*1b7b0*/  STL [R1+0xa90], R2 ;  /* 0x000a900201007387 */ /* 0x000fe40000100800 */
[----:B------:R-:W3:Y:S01]  /*1b7c0*/  LDL.LU R7, [R1+0xa68] ;  /* 0x000a680001077983 */ /* 0x000ee20000300800 */
[----:B------:R-:W-:Y:S01]  /*1b7d0*/  IADD3 R28, P1, R28, R16, RZ ;  /* 0x000000101c1c7210 */ /* 0x000fe20007f3e0ff */
[----:B---3--:R0:W-:Y:S04]  /*1b7e0*/  STL [R1+0xd30], R7 ;  /* 0x000d300701007387 */ /* 0x0081e80000100800 */
[----:B0-----:R-:W3:Y:S01]  /*1b7f0*/  LDL.LU R7, [R1+0xa94] ;  /* 0x000a940001077983 */ /* 0x001ee20000300800 */
[----:B------:R-:W-:Y:S03]  /*1b800*/  STL [R1+0xa80], R28 ;  /* 0x000a801c01007387 */ /* 0x000fe60000100800 */
[----:B---3--:R0:W-:Y:S04]  /*1b810*/  STL [R1+0xd34], R7 ;  /* 0x000d340701007387 */ /* 0x0081e80000100800 */
[----:B0-----:R-:W3:Y:S01]  /*1b820*/  LDL.LU R7, [R1+0xa70] ;  /* 0x000a700001077983 */ /* 0x001ee20000300800 */
[----:B------:R-:W-:-:S03]  /*1b830*/  ISETP.NE.U32.AND P0, PT, R22, R9, PT ;  /* 0x000000091600720c */ /* 0x000fc60003f05070 */
[----:B---3--:R0:W-:Y:S04]  /*1b840*/  STL [R1+0xd38], R7 ;  /* 0x000d380701007387 */ /* 0x0081e80000100800 */
[----:B0-----:R-:W3:Y:S01]  /*1b850*/  LDL.LU R7, [R1+0xa9c] ;  /* 0x000a9c0001077983 */ /* 0x001ee20000300800 */
[----:B------:R-:W4:Y:S02]  /*1b860*/  LDL.LU R6, [R1+0xa8c] ;  /* 0x000a8c0001067983 */ /* 0x000f240000300800 */
[----:B------:R-:W4:Y:S02]  /*1b870*/  LDL.LU R24, [R1+0xa60] ;  /* 0x000a600001187983 */ /* 0x000f240000300800 */
[----:B------:R-:W4:Y:S01]  /*1b880*/  LDL.LU R25, [R1+0xa84] ;  /* 0x000a840001197983 */ /* 0x000f220000300800 */
[----:B------:R-:W4:Y:S01]  /*1b890*/  LDL.LU R26, [R1+0xa58] ;  /* 0x000a5800011a7983 */ /* 0x000f220000300800 */
        /* <DEDUP_REMOVED lines=16> */
[----:B------:R-:W4:Y:S01]  /*1b9a0*/  LDL.LU R22, [R1+0xa3c] ;  /* 0x000a3c0001167983 */ /* 0x000f220000300800 */
[----:B--2---:R-:W-:Y:S01]  /*1b9b0*/  IADD3 R29, P2, R29, R16, RZ ;  /* 0x000000101d1d7210 */ /* 0x004fe20007f5e0ff */
[----:B------:R-:W2:Y:S01]  /*1b9c0*/  LDL.LU R28, [R1+0xa10] ;  /* 0x000a1000011c7983 */ /* 0x000ea20000300800 */
[----:B------:R-:W2:Y:S01]  /*1b9d0*/  LDL.LU R21, [R1+0xa34] ;  /* 0x000a340001157983 */ /* 0x000ea20000300800 */
[----:B------:R-:W2:Y:S02]  /*1b9e0*/  LDL.LU R20, [R1+0xa08] ;  /* 0x000a080001147983 */ /* 0x000ea40000300800 */
[----:B------:R-:W2:Y:S02]  /*1b9f0*/  LDL.LU R2, [R1+0xa2c] ;  /* 0x000a2c0001027983 */ /* 0x000ea40000300800 */
[----:B------:R0:W-:Y:S02]  /*1ba00*/  STL [R1+0xa78], R29 ;  /* 0x000a781d01007387 */ /* 0x0001e40000100800 */
[----:B0-----:R-:W2:Y:S01]  /*1ba10*/  LDL.LU R29, [R1+0xa00] ;  /* 0x000a0000011d7983 */ /* 0x001ea20000300800 */
[----:B---3--:R-:W-:-:S05]  /*1ba20*/  IMAD.X R7, R7, 0x1, R0, P3 ;  /* 0x0000000107077824 */ /* 0x008fca00018e0600 */
[----:B------:R0:W-:Y:S04]  /*1ba30*/  STL [R1+0xa9c], R7 ;  /* 0x000a9c0701007387 */ /* 0x0001e80000100800 */
[----:B0-----:R-:W3:Y:S02]  /*1ba40*/  LDL.LU R7, [R1+0xd38] ;  /* 0x000d380001077983 */ /* 0x001ee40000300800 */
[----:B---3--:R-:W-:-:S05]  /*1ba50*/  IADD3 R7, P3, R7, R16, RZ ;  /* 0x0000001007077210 */ /* 0x008fca0007f7e0ff */
[----:B------:R0:W-:Y:S04]  /*1ba60*/  STL [R1+0xa70], R7 ;  /* 0x000a700701007387 */ /* 0x0001e80000100800 */
[----:B0-----:R-:W3:Y:S02]  /*1ba70*/  LDL.LU R7, [R1+0xd34] ;  /* 0x000d340001077983 */ /* 0x001ee40000300800 */
[----:B---3--:R-:W-:-:S05]  /*1ba80*/  IMAD.X R7, R7, 0x1, R0, P4 ;  /* 0x0000000107077824 */ /* 0x008fca00020e0600 */
[----:B------:R0:W-:Y:S04]  /*1ba90*/  STL [R1+0xa94], R7 ;  /* 0x000a940701007387 */ /* 0x0001e80000100800 */
[----:B0-----:R-:W3:Y:S01]  /*1baa0*/  LDL.LU R7, [R1+0xd30] ;  /* 0x000d300001077983 */ /* 0x001ee20000300800 */
[--C-:B----4-:R-:W-:Y:S01]  /*1bab0*/  IMAD.X R6, R6, 0x1, R0.reuse, P5 ;  /* 0x0000000106067824 */ /* 0x110fe200028e0600 */
[-C--:B------:R-:W-:Y:S01]  /*1bac0*/  IADD3 R24, P5, R24, R16.reuse, RZ ;  /* 0x0000001018187210 */ /* 0x080fe20007fbe0ff */
[--C-:B------:R-:W-:Y:S01]  /*1bad0*/  IMAD.X R25, R25, 0x1, R0.reuse, P6 ;  /* 0x0000000119197824 */ /* 0x100fe200030e0600 */
        /* <DEDUP_REMOVED lines=12> */
[----:B------:R-:W-:Y:S01]  /*1bba0*/  IADD3 R18, P1, R18, R16, RZ ;  /* 0x0000001012127210 */ /* 0x000fe20007f3e0ff */
[----:B------:R-:W-:-:S02]  /*1bbb0*/  IMAD.X R19, R19, 0x1, R0, P2 ;  /* 0x0000000113137824 */ /* 0x000fc400010e0600 */
[----:B------:R-:W-:Y:S01]  /*1bbc0*/  IMAD.X R22, R22, 0x1, R0, P3 ;  /* 0x0000000116167824 */ /* 0x000fe200018e0600 */
[-C--:B--2---:R-:W-:Y:S02]  /*1bbd0*/  IADD3 R28, P3, R28, R16.reuse, RZ ;  /* 0x000000101c1c7210 */ /* 0x084fe40007f7e0ff */
[-C--:B------:R-:W-:Y:S02]  /*1bbe0*/  IADD3 R23, P2, R23, R16.reuse, RZ ;  /* 0x0000001017177210 */ /* 0x080fe40007f5e0ff */
[----:B---3--:R-:W-:-:S05]  /*1bbf0*/  IADD3 R7, P4, R7, R16, RZ ;  /* 0x0000001007077210 */ /* 0x008fca0007f9e0ff */
[----:B------:R-:W-:Y:S01]  /*1bc00*/  STL [R1+0xa68], R7 ;  /* 0x000a680701007387 */ /* 0x000fe20000100800 */
[----:B------:R-:W-:Y:S02]  /*1bc10*/  STL [R1+0xa8c], R6 ;  /* 0x000a8c0601007387 */ /* 0x000fe40000100800 */
[----:B------:R-:W-:Y:S02]  /*1bc20*/  STL [R1+0xa60], R24 ;  /* 0x000a601801007387 */ /* 0x000fe40000100800 */
[----:B------:R-:W-:Y:S01]  /*1bc30*/  STL [R1+0xa84], R25 ;  /* 0x000a841901007387 */ /* 0x000fe20000100800 */
[----:B------:R-:W-:Y:S01]  /*1bc40*/  STL [R1+0xa58], R26 ;  /* 0x000a581a01007387 */ /* 0x000fe20000100800 */
[----:B------:R-:W-:Y:S02]  /*1bc50*/  STL [R1+0xa7c], R27 ;  /* 0x000a7c1b01007387 */ /* 0x000fe40000100800 */
[----:B------:R-:W-:Y:S02]  /*1bc60*/  STL [R1+0xa50], R4 ;  /* 0x000a500401007387 */ /* 0x000fe40000100800 */
[--C-:B------:R-:W-:Y:S01]  /*1bc70*/  IMAD.X R10, R10, 0x1, R0.reuse, P4 ;  /* 0x000000010a0a7824 */ /* 0x100fe200020e0600 */
[----:B------:R-:W-:Y:S01]  /*1bc80*/  STL [R1+0xa74], R3 ;  /* 0x000a740301007387 */ /* 0x000fe20000100800 */
[----:B------:R-:W-:Y:S01]  /*1bc90*/  IADD3 R11, P4, R11, R16, RZ ;  /* 0x000000100b0b7210 */ /* 0x000fe20007f9e0ff */
[----:B------:R-:W-:Y:S02]  /*1bca0*/  STL [R1+0xa48], R8 ;  /* 0x000a480801007387 */ /* 0x000fe40000100800 */
[----:B------:R-:W-:Y:S01]  /*1bcb0*/  STL [R1+0xa6c], R5 ;  /* 0x000a6c0501007387 */ /* 0x000fe20000100800 */
[----:B------:R-:W-:Y:S01]  /*1bcc0*/  STL [R1+0xa40], R9 ;  /* 0x000a400901007387 */ /* 0x000fe20000100800 */
[----:B------:R-:W-:Y:S02]  /*1bcd0*/  STL [R1+0xa64], R10 ;  /* 0x000a640a01007387 */ /* 0x000fe40000100800 */
        /* <DEDUP_REMOVED lines=8> */
[----:B------:R-:W-:-:S02]  /*1bd60*/  IMAD.X R21, R21, 0x1, R0, P4 ;  /* 0x0000000115157824 */ /* 0x000fc400020e0600 */
[----:B------:R0:W-:Y:S01]  /*1bd70*/  STL [R1+0xa10], R28 ;  /* 0x000a101c01007387 */ /* 0x0001e20000100800 */
[----:B------:R-:W-:Y:S04]  /*1bd80*/  STL [R1+0xa18], R23 ;  /* 0x000a181701007387 */ /* 0x000fe80000100800 */
[----:B0-----:R-:W2:Y:S01]  /*1bd90*/  LDL.LU R28, [R1+0xa24] ;  /* 0x000a2400011c7983 */ /* 0x001ea20000300800 */
[----:B------:R-:W-:Y:S02]  /*1bda0*/  STL [R1+0xa3c], R22 ;  /* 0x000a3c1601007387 */ /* 0x000fe40000100800 */
[----:B------:R-:W-:Y:S02]  /*1bdb0*/  STL [R1+0xa34], R21 ;  /* 0x000a341501007387 */ /* 0x000fe40000100800 */
[----:B------:R-:W3:Y:S01]  /*1bdc0*/  LDL.LU R7, [R1+0xa14] ;  /* 0x000a140001077983 */ /* 0x000ee20000300800 */
[----:B------:R-:W-:Y:S01]  /*1bdd0*/  IADD3 R20, P4, R20, R16, RZ ;  /* 0x0000001014147210 */ /* 0x000fe20007f9e0ff */
[----:B------:R-:W-:-:S04]  /*1bde0*/  IMAD.X R2, R2, 0x1, R0, P5 ;  /* 0x0000000102027824 */ /* 0x000fc800028e0600 */
[----:B------:R-:W-:Y:S04]  /*1bdf0*/  STL [R1+0xa08], R20 ;  /* 0x000a081401007387 */ /* 0x000fe80000100800 */
[----:B---3--:R0:W-:Y:S01]  /*1be00*/  STL [R1+0xd24], R7 ;  /* 0x000d240701007387 */ /* 0x0081e20000100800 */
[----:B------:R-:W-:Y:S03]  /*1be10*/  STL [R1+0xa2c], R2 ;  /* 0x000a2c0201007387 */ /* 0x000fe60000100800 */
[----:B0-----:R-:W3:Y:S01]  /*1be20*/  LDL.LU R7, [R1+0x9f0] ;  /* 0x0009f00001077983 */ /* 0x001ee20000300800 */
[----:B------:R-:W-:-:S05]  /*1be30*/  IADD3 R29, P5, R29, R16, RZ ;  /* 0x000000101d1d7210 */ /* 0x000fca0007fbe0ff */
[----:B------:R-:W-:Y:S04]  /*1be40*/  STL [R1+0xa00], R29 ;  /* 0x000a001d01007387 */ /* 0x000fe80000100800 */
[----:B---3--:R0:W-:Y:S04]  /*1be50*/  STL [R1+0xd28], R7 ;  /* 0x000d280701007387 */ /* 0x0081e80000100800 */
[----:B0-----:R-:W3:Y:S01]  /*1be60*/  LDL.LU R7, [R1+0xa1c] ;  /* 0x000a1c0001077983 */ /* 0x001ee20000300800 */
[----:B--2---:R-:W-:-:S03]  /*1be70*/  IMAD.X R28, R28, 0x1, R0, P6 ;  /* 0x000000011c1c7824 */ /* 0x004fc600030e0600 */
[----:B---3--:R0:W-:Y:S04]  /*1be80*/  STL [R1+0xd2c], R7 ;  /* 0x000d2c0701007387 */ /* 0x0081e80000100800 */
[----:B0-----:R-:W2:Y:S01]  /*1be90*/  LDL.LU R7, [R1+0x9f8] ;  /* 0x0009f80001077983 */ /* 0x001ea20000300800 */
[----:B------:R-:W3:Y:S02]  /*1bea0*/  LDL.LU R6, [R1+0x9e8] ;  /* 0x0009e80001067983 */ /* 0x000ee40000300800 */
[----:B------:R-:W4:Y:S02]  /*1beb0*/  LDL.LU R24, [R1+0xa0c] ;  /* 0x000a0c0001187983 */ /* 0x000f240000300800 */
[----:B------:R-:W3:Y:S01]  /*1bec0*/  LDL.LU R25, [R1+0x9e0] ;  /* 0x0009e00001197983 */ /* 0x000ee20000300800 */
[----:B------:R-:W3:Y:S01]  /*1bed0*/  LDL.LU R26, [R1+0xa04] ;  /* 0x000a0400011a7983 */ /* 0x000ee20000300800 */
[----:B------:R-:W3:Y:S02]  /*1bee0*/  LDL.LU R27, [R1+0x9d8] ;  /* 0x0009d800011b7983 */ /* 0x000ee40000300800 */
[----:B------:R-:W3:Y:S02]  /*1bef0*/  LDL.LU R4, [R1+0x9fc] ;  /* 0x0009fc0001047983 */ /* 0x000ee40000300800 */
        /* <DEDUP_REMOVED lines=16> */
[----:B------:R0:W-:Y:S01]  /*1c000*/  STL [R1+0xa24], R28 ;  /* 0x000a241c01007387 */ /* 0x0001e20000100800 */
[----:B------:R-:W3:Y:S01]  /*1c010*/  LDL.LU R21, [R1+0x990] ;  /* 0x0009900001157983 */ /* 0x000ee20000300800 */
[----:B------:R-:W3:Y:S02]  /*1c020*/  LDL.LU R20, [R1+0x9b4] ;  /* 0x0009b40001147983 */ /* 0x000ee40000300800 */
[----:B------:R-:W3:Y:S01]  /*1c030*/  LDL.LU R2, [R1+0x988] ;  /* 0x0009880001027983 */ /* 0x000ee20000300800 */
[----:B0-----:R-:W3:Y:S01]  /*1c040*/  LDL.LU R28, [R1+0x9ac] ;  /* 0x0009ac00011c7983 */ /* 0x001ee20000300800 */
[----:B--2---:R-:W-:-:S05]  /*1c050*/  IADD3 R7, P6, R7, R16, RZ ;  /* 0x0000001007077210 */ /* 0x004fca0007fde0ff */
[----:B------:R0:W-:Y:S04]  /*1c060*/  STL [R1+0x9f8], R7 ;  /* 0x0009f80701007387 */ /* 0x0001e80000100800 */
[----:B0-----:R-:W2:Y:S02]  /*1c070*/  LDL.LU R7, [R1+0xd2c] ;  /* 0x000d2c0001077983 */ /* 0x001ea40000300800 */
[----:B--2---:R-:W-:-:S05]  /*1c080*/  IMAD.X R7, R7, 0x1, R0, P1 ;  /* 0x0000000107077824 */ /* 0x004fca00008e0600 */
[----:B------:R0:W-:Y:S04]  /*1c090*/  STL [R1+0xa1c], R7 ;  /* 0x000a1c0701007387 */ /* 0x0001e80000100800 */
[----:B0-----:R-:W2:Y:S02]  /*1c0a0*/  LDL.LU R7, [R1+0xd28] ;  /* 0x000d280001077983 */ /* 0x001ea40000300800 */
[----:B--2---:R-:W-:-:S05]  /*1c0b0*/  IADD3 R7, P1, R7, R16, RZ ;  /* 0x0000001007077210 */ /* 0x004fca0007f3e0ff */
[----:B------:R0:W-:Y:S04]  /*1c0c0*/  STL [R1+0x9f0], R7 ;  /* 0x0009f00701007387 */ /* 0x0001e80000100800 */
[----:B0-----:R-:W2:Y:S01]  /*1c0d0*/  LDL.LU R7, [R1+0xd24] ;  /* 0x000d240001077983 */ /* 0x001ea20000300800 */
[--C-:B----4-:R-:W-:Y:S01]  /*1c0e0*/  IMAD.X R24, R24, 0x1, R0.reuse, P3 ;  /* 0x0000000118187824 */ /* 0x110fe200018e0600 */
[-C--:B---3--:R-:W-:Y:S01]  /*1c0f0*/  IADD3 R25, P3, R25, R16.reuse, RZ ;  /* 0x0000001019197210 */ /* 0x088fe20007f7e0ff */
        /* <DEDUP_REMOVED lines=11> */
[--C-:B------:R-:W-:Y:S01]  /*1c1b0*/  IMAD.X R18, R18, 0x1, R0.reuse, P5 ;  /* 0x0000000112127824 */ /* 0x100fe200028e0600 */
[-C--:B------:R-:W-:Y:S02]  /*1c1c0*/  IADD3 R29, P5, R29, R16.reuse, RZ ;  /* 0x000000101d1d7210 */ /* 0x080fe40007fbe0ff */
[-C--:B------:R-:W-:Y:S01]  /*1c1d0*/  IADD3 R17, P4, R17, R16.reuse, RZ ;  /* 0x0000001011117210 */ /* 0x080fe20007f9e0ff */
[--C-:B------:R-:W-:Y:S01]  /*1c1e0*/  IMAD.X R19, R19, 0x1, R0.reuse, P6 ;  /* 0x0000000113137824 */ /* 0x100fe200030e0600 */
[-C--:B------:R-:W-:Y:S01]  /*1c1f0*/  IADD3 R23, P6, R23, R16.reuse, RZ ;  /* 0x0000001017177210 */ /* 0x080fe20007fde0ff */
[--C-:B------:R-:W-:Y:S01]  /*1c200*/  IMAD.X R22, R22, 0x1, R0.reuse, P1 ;  /* 0x0000000116167824 */ /* 0x100fe200008e0600 */
[-C--:B------:R-:W-:Y:S01]  /*1c210*/  IADD3 R21, P1, R21, R16.reuse, RZ ;  /* 0x0000001015157210 */ /* 0x080fe20007f3e0ff */
[----:B--2---:R-:W-:Y:S01]  /*1c220*/  IMAD.X R7, R7, 0x1, R0, P2 ;  /* 0x0000000107077824 */ /* 0x004fe200010e0600 */
[----:B------:R-:W-:-:S04]  /*1c230*/  IADD3 R6, P2, R6, R16, RZ ;  /* 0x0000001006067210 */ /* 0x000fc80007f5e0ff */
[----:B------:R-:W-:Y:S01]  /*1c240*/  STL [R1+0xa14], R7 ;  /* 0x000a140701007387 */ /* 0x000fe20000100800 */
[----:B------:R-:W-:Y:S02]  /*1c250*/  STL [R1+0x9e8], R6 ;  /* 0x0009e80601007387 */ /* 0x000fe40000100800 */
[----:B------:R-:W-:Y:S02]  /*1c260*/  STL [R1+0xa0c], R24 ;  /* 0x000a0c1801007387 */ /* 0x000fe40000100800 */
[----:B------:R-:W-:Y:S01]  /*1c270*/  STL [R1+0x9e0], R25 ;  /* 0x0009e01901007387 */ /* 0x000fe20000100800 */
[----:B------:R-:W-:Y:S01]  /*1c280*/  STL [R1+0xa04], R26 ;  /* 0x000a041a01007387 */ /* 0x000fe20000100800 */
[----:B------:R-:W-:Y:S02]  /*1c290*/  STL [R1+0x9d8], R27 ;  /* 0x0009d81b01007387 */ /* 0x000fe40000100800 */
[----:B------:R-:W-:Y:S02]  /*1c2a0*/  STL [R1+0x9fc], R4 ;  /* 0x0009fc0401007387 */ /* 0x000fe40000100800 */
[----:B------:R-:W-:Y:S02]  /*1c2b0*/  STL [R1+0x9d0], R3 ;  /* 0x0009d00301007387 */ /* 0x000fe40000100800 */
[--C-:B------:R-:W-:Y:S01]  /*1c2c0*/  IMAD.X R11, R11, 0x1, R0.reuse, P2 ;  /* 0x000000010b0b7824 */ /* 0x100fe200010e0600 */
[----:B------:R-:W-:Y:S01]  /*1c2d0*/  STL [R1+0x9f4], R8 ;  /* 0x0009f40801007387 */ /* 0x000fe20000100800 */
[-C--:B------:R-:W-:Y:S01]  /*1c2e0*/  IADD3 R12, P2, R12, R16.reuse, RZ ;  /* 0x000000100c0c7210 */ /* 0x080fe20007f5e0ff */
        /* <DEDUP_REMOVED lines=8> */
[----:B------:R0:W-:Y:S02]  /*1c370*/  STL [R1+0x9a0], R29 ;  /* 0x0009a01d01007387 */ /* 0x0001e40000100800 */
[----:B------:R-:W-:Y:S01]  /*1c380*/  STL [R1+0x9a8], R17 ;  /* 0x0009a81101007387 */ /* 0x000fe20000100800 */
[----:B0-----:R-:W2:Y:S01]  /*1c390*/  LDL.LU R29, [R1+0x980] ;  /* 0x00098000011d7983 */ /* 0x001ea20000300800 */
[----:B------:R-:W-:Y:S02]  /*1c3a0*/  STL [R1+0x9cc], R18 ;  /* 0x0009cc1201007387 */ /* 0x000fe40000100800 */
[----:B------:R-:W-:Y:S02]  /*1c3b0*/  STL [R1+0x9c4], R19 ;  /* 0x0009c41301007387 */ /* 0x000fe40000100800 */
[----:B------:R-:W-:Y:S01]  /*1c3c0*/  STL [R1+0x998], R23 ;  /* 0x0009981701007387 */ /* 0x000fe20000100800 */
[----:B------:R-:W-:Y:S01]  /*1c3d0*/  STL [R1+0x9bc], R22 ;  /* 0x0009bc1601007387 */ /* 0x000fe20000100800 */
[----:B------:R-:W-:Y:S02]  /*1c3e0*/  STL [R1+0x990], R21 ;  /* 0x0009901501007387 */ /* 0x000fe40000100800 */
[----:B------:R-:W3:Y:S02]  /*1c3f0*/  LDL.LU R7, [R1+0x970] ;  /* 0x0009700001077983 */ /* 0x000ee40000300800 */
[----:B------:R-:W-:Y:S01]  /*1c400*/  IMAD.X R20, R20, 0x1, R0, P2 ;  /* 0x0000000114147824 */ /* 0x000fe200010e0600 */
[----:B------:R-:W-:-:S04]  /*1c410*/  IADD3 R2, P2, R2, R16, RZ ;  /* 0x0000001002027210 */ /* 0x000fc80007f5e0ff */
[----:B------:R-:W-:Y:S04]  /*1c420*/  STL [R1+0x9b4], R20 ;  /* 0x0009b41401007387 */ /* 0x000fe80000100800 */
[----:B---3--:R0:W-:Y:S01]  /*1c430*/  STL [R1+0xd18], R7 ;  /* 0x000d180701007387 */ /* 0x0081e20000100800 */
[----:B------:R-:W-:Y:S03]  /*1c440*/  STL [R1+0x988], R2 ;  /* 0x0009880201007387 */ /* 0x000fe60000100800 */
[----:B0-----:R-:W3:Y:S01]  /*1c450*/  LDL.LU R7, [R1+0x99c] ;  /* 0x00099c0001077983 */ /* 0x001ee20000300800 */
[----:B------:R-:W-:-:S05]  /*1c460*/  IMAD.X R28, R28, 0x1, R0, P3 ;  /* 0x000000011c1c7824 */ /* 0x000fca00018e0600 */
[----:B------:R-:W-:Y:S04]  /*1c470*/  STL [R1+0x9ac], R28 ;  /* 0x0009ac1c01007387 */ /* 0x000fe80000100800 */
[----:B---3--:R0:W-:Y:S04]  /*1c480*/  STL [R1+0xd1c], R7 ;  /* 0x000d1c0701007387 */ /* 0x0081e80000100800 */
[----:B0-----:R-:W3:Y:S01]  /*1c490*/  LDL.LU R7, [R1+0x978] ;  /* 0x0009780001077983 */ /* 0x001ee20000300800 */
[----:B--2---:R-:W-:-:S03]  /*1c4a0*/  IADD3 R29, P3, R29, R16, RZ ;  /* 0x000000101d1d7210 */ /* 0x004fc60007f7e0ff */
        /* <DEDUP_REMOVED lines=21> */
[----:B------:R0:W-:Y:S01]  /*1c600*/  STL [R1+0x980], R29 ;  /* 0x0009801d01007387 */ /* 0x0001e20000100800 */
[----:B------:R-:W3:Y:S02]  /*1c610*/  LDL.LU R19, [R1+0x920] ;  /* 0x0009200001137983 */ /* 0x000ee40000300800 */
[----:B------:R-:W3:Y:S02]  /*1c620*/  LDL.LU R23, [R1+0x944] ;  /* 0x0009440001177983 */ /* 0x000ee40000300800 */
[----:B------:R-:W3:Y:S01]  /*1c630*/  LDL.LU R22, [R1+0x918] ;  /* 0x0009180001167983 */ /* 0x000ee20000300800 */
[----:B------:R-:W3:Y:S01]  /*1c640*/  LDL.LU R21, [R1+0x93c] ;  /* 0x00093c0001157983 */ /* 0x000ee20000300800 */
[----:B------:R-:W3:Y:S02]  /*1c650*/  LDL.LU R20, [R1+0x910] ;  /* 0x0009100001147983 */ /* 0x000ee40000300800 */
[----:B------:R-:W3:Y:S01]  /*1c660*/  LDL.LU R2, [R1+0x934] ;  /* 0x0009340001027983 */ /* 0x000ee20000300800 */
[----:B0-----:R-:W3:Y:S01]  /*1c670*/  LDL.LU R29, [R1+0x908] ;  /* 0x00090800011d7983 */ /* 0x001ee20000300800 */
[----:B--2---:R-:W-:-:S05]  /*1c680*/  IMAD.X R7, R7, 0x1, R0, P4 ;  /* 0x0000000107077824 */ /* 0x004fca00020e0600 */
[----:B------:R0:W-:Y:S04]  /*1c690*/  STL [R1+0x9a4], R7 ;  /* 0x0009a40701007387 */ /* 0x0001e80000100800 */
[----:B0-----:R-:W2:Y:S02]  /*1c6a0*/  LDL.LU R7, [R1+0xd20] ;  /* 0x000d200001077983 */ /* 0x001ea40000300800 */
[----:B--2---:R-:W-:-:S05]  /*1c6b0*/  IADD3 R7, P4, R7, R16, RZ ;  /* 0x0000001007077210 */ /* 0x004fca0007f9e0ff */
[----:B------:R0:W-:Y:S04]  /*1c6c0*/  STL [R1+0x978], R7 ;  /* 0x0009780701007387 */ /* 0x0001e80000100800 */
[----:B0-----:R-:W2:Y:S02]  /*1c6d0*/  LDL.LU R7, [R1+0xd1c] ;  /* 0x000d1c0001077983 */ /* 0x001ea40000300800 */
[----:B--2---:R-:W-:-:S05]  /*1c6e0*/  IMAD.X R7, R7, 0x1, R0, P5 ;  /* 0x0000000107077824 */ /* 0x004fca00028e0600 */
[----:B------:R0:W-:Y:S04]  /*1c6f0*/  STL [R1+0x99c], R7 ;  /* 0x00099c0701007387 */ /* 0x0001e80000100800 */
[----:B0-----:R-:W2:Y:S01]  /*1c700*/  LDL.LU R7, [R1+0xd18] ;  /* 0x000d180001077983 */ /* 0x001ea20000300800 */
[--C-:B---3--:R-:W-:Y:S01]  /*1c710*/  IMAD.X R6, R6, 0x1, R0.reuse, P6 ;  /* 0x0000000106067824 */ /* 0x108fe200030e0600 */
[-C--:B----4-:R-:W-:Y:S01]  /*1c720*/  IADD3 R24, P6, R24, R16.reuse, RZ ;  /* 0x0000001018187210 */ /* 0x090fe20007fde0ff */
        /* <DEDUP_REMOVED lines=16> */
[----:B------:R-:W-:Y:S01]  /*1c830*/  IMAD.X R23, R23, 0x1, R0, P4 ;  /* 0x0000000117177824 */ /* 0x000fe200020e0600 */
[-C--:B------:R-:W-:Y:S02]  /*1c840*/  IADD3 R22, P4, R22, R16.reuse, RZ ;  /* 0x0000001016167210 */ /* 0x080fe40007f9e0ff */
[----:B--2---:R-:W-:-:S05]  /*1c850*/  IADD3 R7, P5, R7, R16, RZ ;  /* 0x0000001007077210 */ /* 0x004fca0007fbe0ff */
        /* <DEDUP_REMOVED lines=16> */
[----:B------:R0:W-:Y:S01]  /*1c960*/  STL [R1+0x930], R28 ;  /* 0x0009301c01007387 */ /* 0x0001e20000100800 */
[----:B------:R-:W-:Y:S02]  /*1c970*/  STL [R1+0x938], R13 ;  /* 0x0009380d01007387 */ /* 0x000fe40000100800 */
[--C-:B------:R-:W-:Y:S01]  /*1c980*/  IMAD.X R21, R21, 0x1, R0.reuse, P5 ;  /* 0x0000000115157824 */ /* 0x100fe200028e0600 */
[----:B0-----:R-:W2:Y:S01]  /*1c990*/  LDL.LU R28, [R1+0x92c] ;  /* 0x00092c00011c7983 */ /* 0x001ea20000300800 */
        /* <DEDUP_REMOVED lines=38> */
[----:B------:R0:W-:Y:S02]  /*1cc00*/  STL [R1+0x92c], R28 ;  /* 0x00092c1c01007387 */ /* 0x0001e40000100800 */
        /* <DEDUP_REMOVED lines=47> */
[--C-:B------:R-:W-:Y:S02]  /*1cf00*/  IMAD.X R11, R11, 0x1, R0.reuse, P3 ;  /* 0x000000010b0b7824 */ /* 0x100fe400018e0600 */
[----:B------:R-:W-:Y:S01]  /*1cf10*/  STL [R1+0x904], R4 ;  /* 0x0009040401007387 */ /* 0x000fe20000100800 */
[-C--:B------:R-:W-:Y:S01]  /*1cf20*/  IADD3 R29, P3, R29, R16.reuse, RZ ;  /* 0x000000101d1d7210 */ /* 0x080fe20007f7e0ff */
[----:B------:R-:W-:Y:S01]  /*1cf30*/  STL [R1+0x8d8], R3 ;  /* 0x0008d80301007387 */ /* 0x000fe20000100800 */
[----:B------:R-:W-:Y:S02]  /*1cf40*/  STL [R1+0x8fc], R8 ;  /* 0x0008fc0801007387 */ /* 0x000fe40000100800 */
[----:B------:R-:W-:Y:S02]  /*1cf50*/  STL [R1+0x8d0], R5 ;  /* 0x0008d00501007387 */ /* 0x000fe40000100800 */
[----:B------:R-:W-:Y:S01]  /*1cf60*/  STL [R1+0x8f4], R9 ;  /* 0x0008f40901007387 */ /* 0x000fe20000100800 */
[----:B------:R0:W-:Y:S01]  /*1cf70*/  STL [R1+0x8c0], R29 ;  /* 0x0008c01d01007387 */ /* 0x0001e20000100800 */
[----:B------:R-:W-:Y:S03]  /*1cf80*/  STL [R1+0x8c8], R10 ;  /* 0x0008c80a01007387 */ /* 0x000fe60000100800 */
        /* <DEDUP_REMOVED lines=12> */
[----:B------:R-:W3:Y:S01]  /*1d050*/  LDL.LU R7, [R1+0x878] ;  /* 0x0008780001077983 */ /* 0x000ee20000300800 */
        /* <DEDUP_REMOVED lines=26> */
[----:B------:R0:W-:Y:S02]  /*1d200*/  STL [R1+0x888], R29 ;  /* 0x0008881d01007387 */ /* 0x0001e40000100800 */
        /* <DEDUP_REMOVED lines=12> */
[----:B0-----:R-:W3:Y:S02]  /*1d2d0*/  LDL.LU R29, [R1+0x810] ;  /* 0x00081000011d7983 */ /* 0x001ee40000300800 */
        /* <DEDUP_REMOVED lines=27> */
[----:B------:R-:W-:Y:S01]  /*1d490*/  IMAD.X R23, R23, 0x1, R0, P5 ;  /* 0x0000000117177824 */ /* 0x000fe200028e0600 */
[----:B------:R-:W-:-:S02]  /*1d4a0*/  IADD3 R22, P5, R22, R16, RZ ;  /* 0x0000001016167210 */ /* 0x000fc40007fbe0ff */
        /* <DEDUP_REMOVED lines=10> */
[----:B------:R0:W-:Y:S01]  /*1d550*/  STL [R1+0x850], R28 ;  /* 0x0008501c01007387 */ /* 0x0001e20000100800 */
[----:B------:R-:W-:Y:S01]  /*1d560*/  IADD3 R10, P6, R10, R16, RZ ;  /* 0x000000100a0a7210 */ /* 0x000fe20007fde0ff */
[----:B------:R-:W-:Y:S02]  /*1d570*/  STL [R1+0x858], R8 ;  /* 0x0008580801007387 */ /* 0x000fe40000100800 */
        /* <DEDUP_REMOVED lines=11> */
[----:B------:R-:W-:Y:S01]  /*1d630*/  STL [R1+0x854], R18 ;  /* 0x0008541201007387 */ /* 0x000fe20000100800 */
[----:B------:R-:W-:Y:S01]  /*1d640*/  STL [R1+0x828], R19 ;  /* 0x0008281301007387 */ /* 0x000fe20000100800 */
[----:B------:R-:W-:Y:S02]  /*1d650*/  STL [R1+0x84c], R23 ;  /* 0x00084c1701007387 */ /* 0x000fe40000100800 */
[----:B------:R-:W-:Y:S02]  /*1d660*/  STL [R1+0x820], R22 ;  /* 0x0008201601007387 */ /* 0x000fe40000100800 */
        /* <DEDUP_REMOVED lines=53> */
[--C-:B------:R-:W-:Y:S02]  /*1d9c0*/  IMAD.X R26, R26, 0x1, R0.reuse, P6 ;  /* 0x000000011a1a7824 */ /* 0x100fe400030e0600 */
[----:B------:R-:W-:Y:S01]  /*1d9d0*/  IMAD.X R4, R4, 0x1, R0, P1 ;  /* 0x0000000104047824 */ /* 0x000fe200008e0600 */
[----:B------:R-:W-:-:S02]  /*1d9e0*/  IADD3 R29, P1, R29, R16, RZ ;  /* 0x000000101d1d7210 */ /* 0x000fc40007f3e0ff */
        /* <DEDUP_REMOVED lines=22> */
[----:B------:R0:W-:Y:S02]  /*1db50*/  STL [R1+0x7e0], R29 ;  /* 0x0007e01d01007387 */ /* 0x0001e40000100800 */
[----:B------:R-:W-:Y:S02]  /*1db60*/  STL [R1+0x7e8], R27 ;  /* 0x0007e81b01007387 */ /* 0x000fe40000100800 */
[--C-:B------:R-:W-:Y:S01]  /*1db70*/  IMAD.X R10, R10, 0x1, R0.reuse, P4 ;  /* 0x000000010a0a7824 */ /* 0x100fe200020e0600 */
[-C--:B------:R-:W-:Y:S01]  /*1db80*/  IADD3 R11, P4, R11, R16.reuse, RZ ;  /* 0x000000100b0b7210 */ /* 0x080fe20007f9e0ff */
        /* <DEDUP_REMOVED lines=68> */
[--C-:B---3--:R-:W-:Y:S02]  /*1dfd0*/  IMAD.X R6, R6, 0x1, R0.reuse, P2 ;  /* 0x0000000106067824 */ /* 0x108fe400010e0600 */
[--C-:B------:R-:W-:Y:S01]  /*1dfe0*/  IMAD.X R25, R25, 0x1, R0.reuse, P3 ;  /* 0x0000000119197824 */ /* 0x100fe200018e0600 */
[-C--:B------:R-:W-:Y:S02]  /*1dff0*/  IADD3 R28, P3, R28, R16.reuse, RZ ;  /* 0x000000101c1c7210 */ /* 0x080fe40007f7e0ff */
        /* <DEDUP_REMOVED lines=113> */
[----:B------:R-:W-:Y:S01]  /*1e710*/  IADD3 R23, P3, R23, UR8, RZ ;  /* 0x0000000817177c10 */ /* 0x000fe2000ff7e0ff */
[--C-:B------:R-:W-:Y:S01]  /*1e720*/  IMAD.X R22, R22, 0x1, R0.reuse, P4 ;  /* 0x0000000116167824 */ /* 0x100fe200020e0600 */
[----:B------:R-:W-:Y:S01]  /*1e730*/  IADD3 R21, P4, R21, UR8, RZ ;  /* 0x0000000815157c10 */ /* 0x000fe2000ff9e0ff */
[----:B--2---:R-:W-:Y:S01]  /*1e740*/  IMAD.X R7, R7, 0x1, R0, P5 ;  /* 0x0000000107077824 */ /* 0x004fe200028e0600 */
[----:B------:R-:W-:-:S05]  /*1e750*/  IADD3 R29, P5, R29, R16, RZ ;  /* 0x000000101d1d7210 */ /* 0x000fca0007fbe0ff */
[----:B------:R0:W-:Y:S01]  /*1e760*/  STL [R1+0xb3c], R29 ;  /* 0x000b3c1d01007387 */ /* 0x0001e20000100800 */
[--C-:B------:R-:W-:Y:S01]  /*1e770*/  IMAD.X R10, R10, 0x1, R0.reuse, P5 ;  /* 0x000000010a0a7824 */ /* 0x100fe200028e0600 */
[----:B------:R-:W-:Y:S02]  /*1e780*/  IADD3 R11, P5, R11, R16, RZ ;  /* 0x000000100b0b7210 */ /* 0x000fe40007fbe0ff */
[----:B0-----:R-:W2:Y:S01]  /*1e790*/  LDL.LU R29, [R1+0xbf4] ;  /* 0x000bf400011d7983 */ /* 0x001ea20000300800 */
[----:B------:R0:W-:Y:S02]  /*1e7a0*/  STL [R1+0xae4], R7 ;  /* 0x000ae40701007387 */ /* 0x0001e40000100800 */
        /* <DEDUP_REMOVED lines=22> */
[----:B0-----:R-:W3:Y:S01]  /*1e910*/  LDL.LU R7, [R1+0x780] ;  /* 0x0007800001077983 */ /* 0x001ee20000300800 */
[----:B------:R-:W-:Y:S01]  /*1e920*/  IMAD.X R20, R20, 0x1, R0, P5 ;  /* 0x0000000114147824 */ /* 0x000fe200028e0600 */
[----:B------:R-:W-:-:S04]  /*1e930*/  IADD3 R2, P5, R2, UR8, RZ ;  /* 0x0000000802027c10 */ /* 0x000fc8000ffbe0ff */
[----:B------:R-:W-:Y:S04]  /*1e940*/  STL [R1+0xb44], R20 ;  /* 0x000b441401007387 */ /* 0x000fe80000100800 */
[----:B---3--:R0:W-:Y:S01]  /*1e950*/  STL [R1+0xcd4], R7 ;  /* 0x000cd40701007387 */ /* 0x0081e20000100800 */
[----:B------:R-:W-:Y:S03]  /*1e960*/  STL [R1+0xbf8], R2 ;  /* 0x000bf80201007387 */ /* 0x000fe60000100800 */
[----:B0-----:R-:W3:Y:S01]  /*1e970*/  LDL.LU R7, [R1+0xbf0] ;  /* 0x000bf00001077983 */ /* 0x001ee20000300800 */
[----:B------:R-:W-:-:S05]  /*1e980*/  IMAD.X R28, R28, 0x1, R0, P6 ;  /* 0x000000011c1c7824 */ /* 0x000fca00030e0600 */
[----:B------:R-:W-:Y:S01]  /*1e990*/  STL [R1+0xb64], R28 ;  /* 0x000b641c01007387 */ /* 0x000fe20000100800 */
[----:B--2---:R-:W-:-:S03]  /*1e9a0*/  IADD3 R29, P6, R29, UR8, RZ ;  /* 0x000000081d1d7c10 */ /* 0x004fc6000ffde0ff */
[----:B---3--:R0:W-:Y:S04]  /*1e9b0*/  STL [R1+0xcd8], R7 ;  /* 0x000cd80701007387 */ /* 0x0081e80000100800 */
[----:B0-----:R-:W2:Y:S01]  /*1e9c0*/  LDL.LU R7, [R1+0x788] ;  /* 0x0007880001077983 */ /* 0x001ea20000300800 */
[----:B------:R-:W3:Y:S02]  /*1e9d0*/  LDL.LU R6, [R1+0xbec] ;  /* 0x000bec0001067983 */ /* 0x000ee40000300800 */
[----:B------:R-:W4:Y:S02]  /*1e9e0*/  LDL.LU R24, [R1+0x77c] ;  /* 0x00077c0001187983 */ /* 0x000f240000300800 */
        /* <DEDUP_REMOVED lines=25> */
[----:B0-----:R-:W3:Y:S01]  /*1eb80*/  LDL.LU R29, [R1+0xc1c] ;  /* 0x000c1c00011d7983 */ /* 0x001ee20000300800 */
[----:B--2---:R-:W-:-:S05]  /*1eb90*/  IMAD.X R7, R7, 0x1, R0, P1 ;  /* 0x0000000107077824 */ /* 0x004fca00008e0600 */
[----:B------:R0:W-:Y:S04]  /*1eba0*/  STL [R1+0x788], R7 ;  /* 0x0007880701007387 */ /* 0x0001e80000100800 */
[----:B0-----:R-:W2:Y:S02]  /*1ebb0*/  LDL.LU R7, [R1+0xcd8] ;  /* 0x000cd80001077983 */ /* 0x001ea40000300800 */
[----:B--2---:R-:W-:-:S05]  /*1ebc0*/  IADD3 R7, P1, R7, UR8, RZ ;  /* 0x0000000807077c10 */ /* 0x004fca000ff3e0ff */
[----:B------:R0:W-:Y:S04]  /*1ebd0*/  STL [R1+0xbf0], R7 ;  /* 0x000bf00701007387 */ /* 0x0001e80000100800 */
[----:B0-----:R-:W2:Y:S01]  /*1ebe0*/  LDL.LU R7, [R1+0xcd4] ;  /* 0x000cd40001077983 */ /* 0x001ea20000300800 */
[----:B----4-:R-:W-:Y:S01]  /*1ebf0*/  IADD3.X R24, R24, UR5, RZ, P3, !PT ;  /* 0x0000000518187c10 */ /* 0x010fe20009ffe4ff */
[----:B---3--:R-:W-:Y:S02]  /*1ec00*/  IADD3 R25, P3, R25, UR8, RZ ;  /* 0x0000000819197c10 */ /* 0x008fe4000ff7e0ff */
[----:B------:R0:W-:Y:S01]  /*1ec10*/  STL [R1+0xcc8], R0 ;  /* 0x000cc80001007387 */ /* 0x0001e20000100800 */
[----:B------:R-:W-:Y:S01]  /*1ec20*/  IADD3.X R26, R26, UR5, RZ, P4, !PT ;  /* 0x000000051a1a7c10 */ /* 0x000fe2000a7fe4ff */
[----:B------:R-:W-:Y:S01]  /*1ec30*/  IADD3 R27, P4, R27, UR8, RZ ;  /* 0x000000081b1b7c10 */ /* 0x000fe2000ff9e0ff */
        /* <DEDUP_REMOVED lines=15> */
[----:B------:R-:W-:-:S02]  /*1ed30*/  IADD3 R21, P1, R21, UR8, RZ ;  /* 0x0000000815157c10 */ /* 0x000fc4000ff3e0ff */
[----:B--2---:R-:W-:Y:S01]  /*1ed40*/  IMAD.X R7, R7, 0x1, R0, P2 ;  /* 0x0000000107077824 */ /* 0x004fe200010e0600 */
[----:B------:R-:W-:-:S04]  /*1ed50*/  IADD3 R6, P2, R6, UR8, RZ ;  /* 0x0000000806067c10 */ /* 0x000fc8000ff5e0ff */
        /* <DEDUP_REMOVED lines=8> */
[----:B------:R-:W-:Y:S01]  /*1ede0*/  IADD3.X R11, R11, UR5, RZ, P2, !PT ;  /* 0x000000050b0b7c10 */ /* 0x000fe200097fe4ff */
[----:B------:R-:W-:Y:S01]  /*1edf0*/  STL [R1+0xb78], R8 ;  /* 0x000b780801007387 */ /* 0x000fe20000100800 */
[----:B------:R-:W-:Y:S01]  /*1ee00*/  IADD3 R12, P2, R12, UR8, RZ ;  /* 0x000000080c0c7c10 */ /* 0x000fe2000ff5e0ff */
        /* <DEDUP_REMOVED lines=11> */
[----:B------:R-:W-:Y:S01]  /*1eec0*/  IADD3.X R20, R20, UR5, RZ, P2, !PT ;  /* 0x0000000514147c10 */ /* 0x000fe200097fe4ff */
[----:B------:R-:W-:Y:S02]  /*1eed0*/  STL [R1+0xbcc], R19 ;  /* 0x000bcc1301007387 */ /* 0x000fe40000100800 */
[----:B------:R-:W-:Y:S01]  /*1eee0*/  STL [R1+0xc04], R23 ;  /* 0x000c041701007387 */ /* 0x000fe20000100800 */
[----:B------:R-:W-:Y:S01]  /*1eef0*/  STL [R1+0xbc4], R22 ;  /* 0x000bc41601007387 */ /* 0x000fe20000100800 */
[----:B------:R-:W-:Y:S02]  /*1ef00*/  STL [R1+0xc0c], R21 ;  /* 0x000c0c1501007387 */ /* 0x000fe40000100800 */
[----:B------:R-:W-:Y:S02]  /*1ef10*/  STL [R1+0xbbc], R20 ;  /* 0x000bbc1401007387 */ /* 0x000fe40000100800 */
[----:B0-----:R-:W2:Y:S01]  /*1ef20*/  LDL.LU R0, [R1+0xba4] ;  /* 0x000ba40001007983 */ /* 0x001ea20000300800 */
[----:B------:R-:W-:-:S02]  /*1ef30*/  IADD3 R2, P2, R2, UR8, RZ ;  /* 0x0000000802027c10 */ /* 0x000fc4000ff5e0ff */
[----:B------:R-:W-:-:S03]  /*1ef40*/  IADD3.X R28, R28, UR5, RZ, P3, !PT ;  /* 0x000000051c1c7c10 */ /* 0x000fc60009ffe4ff */
[----:B------:R-:W-:Y:S04]  /*1ef50*/  STL [R1+0xc14], R2 ;  /* 0x000c140201007387 */ /* 0x000fe80000100800 */
[----:B--2---:R0:W-:Y:S01]  /*1ef60*/  STL [R1+0xccc], R0 ;  /* 0x000ccc0001007387 */ /* 0x0041e20000100800 */
[----:B------:R-:W-:Y:S03]  /*1ef70*/  STL [R1+0xbb4], R28 ;  /* 0x000bb41c01007387 */ /* 0x000fe60000100800 */
[----:B0-----:R-:W2:Y:S01]  /*1ef80*/  LDL.LU R0, [R1+0xc24] ;  /* 0x000c240001007983 */ /* 0x001ea20000300800 */
[----:B------:R-:W-:-:S05]  /*1ef90*/  IADD3 R29, P3, R29, UR8, RZ ;  /* 0x000000081d1d7c10 */ /* 0x000fca000ff7e0ff */
[----:B------:R-:W-:Y:S04]  /*1efa0*/  STL [R1+0xc1c], R29 ;  /* 0x000c1c1d01007387 */ /* 0x000fe80000100800 */
[----:B--2---:R0:W-:Y:S04]  /*1efb0*/  STL [R1+0xcd0], R0 ;  /* 0x000cd00001007387 */ /* 0x0041e80000100800 */
        /* <DEDUP_REMOVED lines=29> */
[----:B--2---:R-:W-:-:S05]  /*1f190*/  IADD3.X R0, R0, UR5, RZ, P4, !PT ;  /* 0x0000000500007c10 */ /* 0x004fca000a7fe4ff */
[----:B------:R0:W-:Y:S04]  /*1f1a0*/  STL [R1+0xbac], R0 ;  /* 0x000bac0001007387 */ /* 0x0001e80000100800 */
[----:B0-----:R-:W2:Y:S02]  /*1f1b0*/  LDL.LU R0, [R1+0xcd0] ;  /* 0x000cd00001007983 */ /* 0x001ea40000300800 */
[----:B--2---:R-:W-:-:S05]  /*1f1c0*/  IADD3 R0, P4, R0, UR8, RZ ;  /* 0x0000000800007c10 */ /* 0x004fca000ff9e0ff */
[----:B------:R0:W-:Y:S04]  /*1f1d0*/  STL [R1+0xc24], R0 ;  /* 0x000c240001007387 */ /* 0x0001e80000100800 */
[----:B0-----:R-:W2:Y:S01]  /*1f1e0*/  LDL.LU R0, [R1+0xccc] ;  /* 0x000ccc0001007983 */ /* 0x001ea20000300800 */
[----:B----4-:R-:W-:Y:S01]  /*1f1f0*/  IADD3.X R7, R7, UR5, RZ, P6, !PT ;  /* 0x0000000507077c10 */ /* 0x010fe2000b7fe4ff */
[----:B---3--:R-:W-:Y:S01]  /*1f200*/  IADD3 R4, P6, R4, UR8, RZ ;  /* 0x0000000804047c10 */ /* 0x008fe2000ffde0ff */
        /* <DEDUP_REMOVED lines=8> */
[----:B--2---:R-:W-:Y:S01]  /*1f290*/  IADD3.X R0, R0, UR5, RZ, P5, !PT ;  /* 0x0000000500007c10 */ /* 0x004fe2000affe4ff */
[----:B------:R-:W-:-:S04]  /*1f2a0*/  IADD3 R6, P5, R6, UR8, RZ ;  /* 0x0000000806067c10 */ /* 0x000fc8000ffbe0ff */
[----:B------:R0:W-:Y:S04]  /*1f2b0*/  STL [R1+0xba4], R0 ;  /* 0x000ba40001007387 */ /* 0x0001e80000100800 */
[----:B0-----:R0:W5:Y:S01]  /*1f2c0*/  LDL.LU R0, [R1+0xcc8] ;  /* 0x000cc80001007983 */ /* 0x0011620000300800 */
[----:B------:R1:W-:Y:S03]  /*1f2d0*/  STL [R1+0xc2c], R6 ;  /* 0x000c2c0601007387 */ /* 0x0003e60000100800 */
[----:B-1----:R0:W5:Y:S01]  /*1f2e0*/  LDL.LU R6, [R1+0xcc4] ;  /* 0x000cc40001067983 */ /* 0x0021620000300800 */
[----:B------:R1:W-:Y:S03]  /*1f2f0*/  STL [R1+0xba0], R7 ;  /* 0x000ba00701007387 */ /* 0x0003e60000100800 */
[----:B-1----:R0:W5:Y:S01]  /*1f300*/  LDL.LU R7, [R1+0xcc0] ;  /* 0x000cc00001077983 */ /* 0x0021620000300800 */
[----:B------:R1:W-:Y:S03]  /*1f310*/  STL [R1+0xc34], R4 ;  /* 0x000c340401007387 */ /* 0x0003e60000100800 */
[----:B-1----:R-:W2:Y:S01]  /*1f320*/  LDL.LU R4, [R1+0xcbc] ;  /* 0x000cbc0001047983 */ /* 0x002ea20000300800 */
[----:B------:R1:W-:Y:S03]  /*1f330*/  STL [R1+0xb9c], R3 ;  /* 0x000b9c0301007387 */ /* 0x0003e60000100800 */
[----:B-1----:R-:W3:Y:S01]  /*1f340*/  LDL.LU R3, [R1+0xcb8] ;  /* 0x000cb80001037983 */ /* 0x002ee20000300800 */
[----:B------:R1:W-:Y:S01]  /*1f350*/  STL [R1+0xc3c], R8 ;  /* 0x000c3c0801007387 */ /* 0x0003e20000100800 */
[----:B------:R-:W-:-:S02]  /*1f360*/  IADD3.X R28, R28, UR5, RZ, P5, !PT ;  /* 0x000000051c1c7c10 */ /* 0x000fc4000affe4ff */
[----:B-1----:R-:W4:Y:S01]  /*1f370*/  LDL.LU R8, [R1+0xcb4] ;  /* 0x000cb40001087983 */ /* 0x002f220000300800 */
[----:B------:R1:W-:Y:S01]  /*1f380*/  STL [R1+0xb98], R5 ;  /* 0x000b980501007387 */ /* 0x0003e20000100800 */
[----:B------:R-:W-:Y:S02]  /*1f390*/  IADD3 R29, P5, R29, UR8, RZ ;  /* 0x000000081d1d7c10 */ /* 0x000fe4000ffbe0ff */
[----:B-1----:R-:W2:Y:S01]  /*1f3a0*/  LDL.LU R5, [R1+0xcb0] ;  /* 0x000cb00001057983 */ /* 0x002ea20000300800 */
[----:B------:R1:W-:Y:S03]  /*1f3b0*/  STL [R1+0xc44], R22 ;  /* 0x000c441601007387 */ /* 0x0003e60000100800 */
[----:B-1----:R0:W5:Y:S01]  /*1f3c0*/  LDL.LU R22, [R1+0xcac] ;  /* 0x000cac0001167983 */ /* 0x0021620000300800 */
        /* <DEDUP_REMOVED lines=11> */
[----:B-1----:R-:W4:Y:S01]  /*1f480*/  LDL.LU R29, [R1+0xc94] ;  /* 0x000c9400011d7983 */ /* 0x002f220000300800 */
[----:B------:R-:W-:Y:S01]  /*1f490*/  IADD3.X R24, R24, UR5, RZ, P6, !PT ;  /* 0x0000000518187c10 */ /* 0x000fe2000b7fe4ff */
[----:B------:R-:W-:Y:S01]  /*1f4a0*/  IADD3 R25, P6, R25, UR8, RZ ;  /* 0x0000000819197c10 */ /* 0x000fe2000ffde0ff */
[----:B------:R-:W-:Y:S01]  /*1f4b0*/  IADD3.X R26, R26, UR5, RZ, P1, !PT ;  /* 0x000000051a1a7c10 */ /* 0x000fe20008ffe4ff */
[----:B------:R-:W-:Y:S01]  /*1f4c0*/  IADD3 R27, P1, R27, UR8, RZ ;  /* 0x000000081b1b7c10 */ /* 0x000fe2000ff3e0ff */
[----:B------:R-:W-:Y:S01]  /*1f4d0*/  IADD3.X R9, R9, UR5, RZ, P2, !PT ;  /* 0x0000000509097c10 */ /* 0x000fe200097fe4ff */
[----:B------:R-:W-:Y:S01]  /*1f4e0*/  STL [R1+0xb88], R24 ;  /* 0x000b881801007387 */ /* 0x000fe20000100800 */
[----:B------:R-:W-:Y:S01]  /*1f4f0*/  IADD3 R10, P2, R10, UR8, RZ ;  /* 0x000000080a0a7c10 */ /* 0x000fe2000ff5e0ff */
[----:B------:R-:W-:Y:S01]  /*1f500*/  STL [R1+0xc60], R25 ;  /* 0x000c601901007387 */ /* 0x000fe20000100800 */
        /* <DEDUP_REMOVED lines=9> */
[----:B------:R3:W-:Y:S01]  /*1f5a0*/  STL [R1+0xc10], R11 ;  /* 0x000c100b01007387 */ /* 0x0007e20000100800 */
[----:B------:R-:W-:Y:S01]  /*1f5b0*/  IADD3.X R16, R16, UR5, RZ, P6, !PT ;  /* 0x0000000510107c10 */ /* 0x000fe2000b7fe4ff */
[----:B------:R-:W-:Y:S01]  /*1f5c0*/  STL [R1+0xc54], R12 ;  /* 0x000c540c01007387 */ /* 0x000fe20000100800 */
[----:B------:R-:W-:Y:S01]  /*1f5d0*/  IADD3.X R17, R17, UR5, RZ, P1, !PT ;  /* 0x0000000511117c10 */ /* 0x000fe20008ffe4ff */
[----:B------:R-:W-:Y:S01]  /*1f5e0*/  STL [R1+0xc18], R13 ;  /* 0x000c180d01007387 */ /* 0x000fe20000100800 */
[----:B------:R-:W-:Y:S02]  /*1f5f0*/  STL [R1+0xc50], R14 ;  /* 0x000c500e01007387 */ /* 0x000fe40000100800 */
[----:B------:R-:W-:Y:S02]  /*1f600*/  STL [R1+0xc20], R15 ;  /* 0x000c200f01007387 */ /* 0x000fe40000100800 */
[----:B------:R-:W-:Y:S01]  /*1f610*/  STL [R1+0xc28], R16 ;  /* 0x000c281001007387 */ /* 0x000fe20000100800 */
[----:B------:R-:W-:Y:S01]  /*1f620*/  STL [R1+0xc30], R17 ;  /* 0x000c301101007387 */ /* 0x000fe20000100800 */
[----:B------:R-:W-:-:S02]  /*1f630*/  IADD3.X R18, R18, UR5, RZ, P2, !PT ;  /* 0x0000000512127c10 */ /* 0x000fc400097fe4ff */
[----:B------:R-:W-:Y:S01]  /*1f640*/  IADD3.X R19, R19, UR5, RZ, P3, !PT ;  /* 0x0000000513137c10 */ /* 0x000fe20009ffe4ff */
[----:B---3--:R-:W-:Y:S02]  /*1f650*/  IMAD.MOV.U32 R11, RZ, RZ, R3 ;  /* 0x000000ffff0b7224 */ /* 0x008fe400078e0003 */
[----:B--2---:R-:W-:Y:S02]  /*1f660*/  IMAD.MOV.U32 R10, RZ, RZ, R5 ;  /* 0x000000ffff0a7224 */ /* 0x004fe400078e0005 */
[----:B------:R-:W-:Y:S02]  /*1f670*/  IMAD.MOV.U32 R5, RZ, RZ, R4 ;  /* 0x000000ffff057224 */ /* 0x000fe400078e0004 */
[----:B----4-:R-:W-:Y:S01]  /*1f680*/  IMAD.MOV.U32 R4, RZ, RZ, R8 ;  /* 0x000000ffff047224 */ /* 0x010fe200078e0008 */
[----:B------:R-:W-:-:S05]  /*1f690*/  IADD3.X R29, R29, UR5, RZ, P4, !PT ;  /* 0x000000051d1d7c10 */ /* 0x000fca000a7fe4ff */
[----:B------:R1:W-:Y:S01]  /*1f6a0*/  STL [R1+0xc48], R29 ;  /* 0x000c481d01007387 */ /* 0x0003e20000100800 */
[----:B------:R0:W-:Y:S02]  /*1f6b0*/  STL [R1+0xc38], R18 ;  /* 0x000c381201007387 */ /* 0x0001e40000100800 */
[----:B------:R0:W-:Y:S01]  /*1f6c0*/  STL [R1+0xc40], R19 ;  /* 0x000c401301007387 */ /* 0x0001e20000100800 */
[----:B-1----:R-:W1:Y:S01]  /*1f6d0*/  S2R R29, SR_TID.X ;  /* 0x00000000001d7919 */ /* 0x002e620000002100 */
[----:B------:R0:W-:Y:S02]  /*1f6e0*/  STL.64 [R1+0x750], R4 ;  /* 0x0007500401007387 */ /* 0x0001e40000100a00 */
[----:B------:R0:W-:Y:S01]  /*1f6f0*/  STL.64 [R1+0x758], R10 ;  /* 0x0007580a01007387 */ /* 0x0001e20000100a00 */
[----:B-1----:R-:W-:-:S05]  /*1f700*/  LOP3.LUT R29, R29, 0xff, RZ, 0xc0, !PT ;  /* 0x000000ff1d1d7812 */ /* 0x002fca00078ec0ff */
[----:B------:R-:W-:Y:S01]  /*1f710*/  IMAD.SHL.U32 R29, R29, 0x2, RZ ;  /* 0x000000021d1d7824 */ /* 0x000fe200078e00ff */
[----:B0-----:R-:W-:Y:S01]  /*1f720*/  @!P0 CALL.REL.NOINC `(.L_x_2) ;  /* 0x0000001000008944 */ /* 0x001fe20003c00000 */
[----:B------:R-:W-:Y:S05]  /*1f730*/  BRA `(.L_x_3) ;  /* 0xfffe71e000007947 */ /* 0x000fea000383ffff */
.L_x_2:
[----:B-----5:R-:W2:Y:S04]  /*1f740*/  LDL.LU R2, [R1+0x1b8] ;  /* 0x0001b80001027983 */ /* 0x020ea80000300800 */
[----:B--2---:R0:W-:Y:S04]  /*1f750*/  STL [R1+0xe38], R2 ;  /* 0x000e380201007387 */ /* 0x0041e80000100800 */
[----:B0-----:R-:W2:Y:S04]  /*1f760*/  LDL.LU R2, [R1+0x4ac] ;  /* 0x0004ac0001027983 */ /* 0x001ea80000300800 */
        /* <DEDUP_REMOVED lines=33> */
[----:B------:R-:W2:Y:S01]  /*1f980*/  LDL.LU R29, [R1+0x194] ;  /* 0x00019400011d7983 */ /* 0x000ea20000300800 */
[----:B0-----:R-:W-:-:S03]  /*1f990*/  IMAD.MOV.U32 R2, RZ, RZ, R7 ;  /* 0x000000ffff027224 */ /* 0x001fc600078e0007 */
        /* <DEDUP_REMOVED lines=33> */
[----:B------:R-:W2:Y:S04]  /*1fbb0*/  LDL.LU R0, [R1+0x190] ;  /* 0x0001900001007983 */ /* 0x000ea80000300800 */
[----:B------:R-:W3:Y:S04]  /*1fbc0*/  LDL.LU R28, [R1+0x4a4] ;  /* 0x0004a400011c7983 */ /* 0x000ee80000300800 */
[----:B------:R-:W3:Y:S04]  /*1fbd0*/  LDL.LU R8, [R1+0x4a0] ;  /* 0x0004a00001087983 */ /* 0x000ee80000300800 */
[----:B------:R-:W4:Y:S04]  /*1fbe0*/  LDL.LU R4, [R1+0x284] ;  /* 0x0002840001047983 */ /* 0x000f280000300800 */
[----:B------:R-:W4:Y:S04]  /*1fbf0*/  LDL.LU R5, [R1+0x280] ;  /* 0x0002800001057983 */ /* 0x000f280000300800 */
[----:B------:R-:W2:Y:S01]  /*1fc00*/  LDL.LU R3, [R1+0x1b4] ;  /* 0x0001b40001037983 */ /* 0x000ea20000300800 */
[----:B0-----:R-:W-:-:S03]  /*1fc10*/  IMAD.MOV.U32 R29, RZ, RZ, R6 ;  /* 0x000000ffff1d7224 */ /* 0x001fc600078e0006 */
[----:B------:R-:W2:Y:S04]  /*1fc20*/  LDL.LU R24, [R1+0x1b0] ;  /* 0x0001b00001187983 */ /* 0x000ea80000300800 */
        /* <DEDUP_REMOVED lines=16> */
[----:B------:R0:W-:Y:S01]  /*1fd30*/  STL [R1+0xd2c], R22 ;  /* 0x000d2c1601007387 */ /* 0x0001e20000100800 */
[----:B------:R-:W-:-:S03]  /*1fd40*/  F2FP.PACK_AB R2, R29, R2 ;  /* 0x000000021d02723e */ /* 0x000fc600000000ff */
[----:B0-----:R-:W2:Y:S04]  /*1fd50*/  LDL.LU R22, [R1+0x1bc] ;  /* 0x0001bc0001167983 */ /* 0x001ea80000300800 */
[----:B------:R0:W-:Y:S04]  /*1fd60*/  STL [R1+0xd28], R23 ;  /* 0x000d281701007387 */ /* 0x0001e80000100800 */
[----:B0-----:R-:W2:Y:S04]  /*1fd70*/  LDL.LU R23, [R1+0x288] ;  /* 0x0002880001177983 */ /* 0x001ea80000300800 */
[----:B------:R0:W-:Y:S04]  /*1fd80*/  STL [R1+0xd24], R20 ;  /* 0x000d241401007387 */ /* 0x0001e80000100800 */
[----:B0-----:R-:W2:Y:S04]  /*1fd90*/  LDL.LU R20, [R1+0x28c] ;  /* 0x00028c0001147983 */ /* 0x001ea80000300800 */
[----:B------:R0:W-:Y:S04]  /*1fda0*/  STL [R1+0xd20], R21 ;  /* 0x000d201501007387 */ /* 0x0001e80000100800 */
[----:B0-----:R-:W2:Y:S04]  /*1fdb0*/  LDL.LU R21, [R1+0x4a8] ;  /* 0x0004a80001157983 */ /* 0x001ea80000300800 */
[----:B------:R-:W2:Y:S04]  /*1fdc0*/  LDL.LU R29, [R1+0xec0] ;  /* 0x000ec000011d7983 */ /* 0x000ea80000300800 */
[----:B------:R0:W-:Y:S04]  /*1fdd0*/  STL [R1+0x25c], R2 ;  /* 0x00025c0201007387 */ /* 0x0001e80000100800 */
[----:B0-----:R-:W2:Y:S02]  /*1fde0*/  LDL.LU R2, [R1+0xebc] ;  /* 0x000ebc0001027983 */ /* 0x001ea40000300800 */
[----:B--2---:R-:W-:-:S02]  /*1fdf0*/  F2FP.PACK_AB R2, R29, R2 ;  /* 0x000000021d02723e */ /* 0x004fc400000000ff */
        /* <DEDUP_REMOVED lines=64> */
[----:B------:R-:W2:Y:S01]  /*20200*/  LDL.LU R2, [R1+0xe38] ;  /* 0x000e380001027983 */ /* 0x000ea20000300800 */
[----:B------:R-:W-:-:S03]  /*20210*/  F2FP.PACK_AB R23, R20, R23 ;  /* 0x000000171417723e */ /* 0x000fc600000000ff */
[----:B------:R2:W-:Y:S01]  /*20220*/  STL [R1+0x168], R21 ;  /* 0x0001681501007387 */ /* 0x0005e20000100800 */
[----:B------:R-:W-:Y:S02]  /*20230*/  F2FP.PACK_AB R20, R29, R0 ;  /* 0x000000001d14723e */ /* 0x000fe400000000ff */
[----:B----4-:R-:W-:Y:S01]  /*20240*/  F2FP.PACK_AB R0, R4, R5 ;  /* 0x000000050400723e */ /* 0x010fe200000000ff */
[----:B------:R-:W-:Y:S01]  /*20250*/  STL [R1+0x164], R23 ;  /* 0x0001641701007387 */ /* 0x000fe20000100800 */
[----:B------:R-:W-:Y:S02]  /*20260*/  F2FP.PACK_AB R3, R3, R24 ;  /* 0x000000180303723e */ /* 0x000fe400000000ff */
[----:B--2---:R-:W-:Y:S02]  /*20270*/  F2FP.PACK_AB R21, R22, R2 ;  /* 0x000000021615723e */ /* 0x004fe400000000ff */
[----:B---3--:R-:W-:-:S03]  /*20280*/  F2FP.PACK_AB R2, R28, R8 ;  /* 0x000000081c02723e */ /* 0x008fc600000000ff */
[----:B------:R-:W-:Y:S04]  /*20290*/  STL [R1+0x160], R21 ;  /* 0x0001601501007387 */ /* 0x000fe80000100800 */
[----:B------:R-:W-:Y:S04]  /*202a0*/  STL [R1+0x14c], R20 ;  /* 0x00014c1401007387 */ /* 0x000fe80000100800 */
[----:B------:R0:W-:Y:S04]  /*202b0*/  STL [R1+0x148], R2 ;  /* 0x0001480201007387 */ /* 0x0001e80000100800 */
[----:B------:R1:W-:Y:S04]  /*202c0*/  STL [R1+0x144], R0 ;  /* 0x0001440001007387 */ /* 0x0003e80000100800 */
[----:B------:R2:W-:Y:S01]  /*202d0*/  STL [R1+0x140], R3 ;  /* 0x0001400301007387 */ /* 0x0005e20000100800 */
[----:B0-----:R-:W-:-:S02]  /*202e0*/  F2FP.PACK_AB R2, R25, R26 ;  /* 0x0000001a1902723e */ /* 0x001fc400000000ff */
[----:B-1----:R-:W-:-:S03]  /*202f0*/  F2FP.PACK_AB R0, R27, R6 ;  /* 0x000000061b00723e */ /* 0x002fc600000000ff */
[----:B------:R0:W-:Y:S01]  /*20300*/  STL [R1+0x13c], R2 ;  /* 0x00013c0201007387 */ /* 0x0001e20000100800 */
[----:B--2---:R-:W-:-:S03]  /*20310*/  F2FP.PACK_AB R3, R7, R9 ;  /* 0x000000090703723e */ /* 0x004fc600000000ff */
[----:B------:R1:W-:Y:S04]  /*20320*/  STL [R1+0x138], R0 ;  /* 0x0001380001007387 */ /* 0x0003e80000100800 */
[----:B------:R2:W-:Y:S01]  /*20330*/  STL [R1+0x134], R3 ;  /* 0x0001340301007387 */ /* 0x0005e20000100800 */
[----:B0-----:R-:W-:Y:S02]  /*20340*/  F2FP.PACK_AB R2, R10, R11 ;  /* 0x0000000b0a02723e */ /* 0x001fe400000000ff */
[----:B-1----:R-:W-:-:S03]  /*20350*/  F2FP.PACK_AB R0, R12, R13 ;  /* 0x0000000d0c00723e */ /* 0x002fc600000000ff */
[----:B------:R0:W-:Y:S01]  /*20360*/  STL [R1+0x130], R2 ;  /* 0x0001300201007387 */ /* 0x0001e20000100800 */
[----:B--2---:R-:W-:-:S03]  /*20370*/  F2FP.PACK_AB R3, R14, R15 ;  /* 0x0000000f0e03723e */ /* 0x004fc600000000ff */
[----:B------:R1:W-:Y:S04]  /*20380*/  STL [R1+0x12c], R0 ;  /* 0x00012c0001007387 */ /* 0x0003e80000100800 */
[----:B------:R-:W-:Y:S04]  /*20390*/  STL [R1+0x128], R3 ;  /* 0x0001280301007387 */ /* 0x000fe80000100800 */
[----:B------:R-:W2:Y:S01]  /*203a0*/  LDL.LU R21, [R1+0x4d8] ;  /* 0x0004d80001157983 */ /* 0x000ea20000300800 */
[----:B0-----:R-:W-:Y:S02]  /*203b0*/  F2FP.PACK_AB R2, R16, R17 ;  /* 0x000000111002723e */ /* 0x001fe400000000ff */
[----:B-1----:R-:W-:-:S03]  /*203c0*/  F2FP.PACK_AB R0, R18, R19 ;  /* 0x000000131200723e */ /* 0x002fc600000000ff */
[----:B------:R-:W-:Y:S04]  /*203d0*/  STL [R1+0x124], R2 ;  /* 0x0001240201007387 */ /* 0x000fe80000100800 */
[----:B--2---:R0:W-:Y:S04]  /*203e0*/  STL [R1+0xdb8], R21 ;  /* 0x000db81501007387 */ /* 0x0041e80000100800 */
[----:B------:R-:W-:Y:S04]  /*203f0*/  STL [R1+0x120], R0 ;  /* 0x0001200001007387 */ /* 0x000fe80000100800 */
        /* <DEDUP_REMOVED lines=31> */
[----:B------:R-:W3:Y:S04]  /*205f0*/  LDL.LU R20, [R1+0x1fc] ;  /* 0x0001fc0001147983 */ /* 0x000ee80000300800 */
[----:B---3--:R0:W-:Y:S04]  /*20600*/  STL [R1+0xdb4], R20 ;  /* 0x000db41401007387 */ /* 0x0081e80000100800 */
[----:B0-----:R-:W3:Y:S04]  /*20610*/  LDL.LU R20, [R1+0x4dc] ;  /* 0x0004dc0001147983 */ /* 0x001ee80000300800 */
        /* <DEDUP_REMOVED lines=31> */
[----:B0-----:R-:W2:Y:S04]  /*20810*/  LDL.LU R20, [R1+0x2dc] ;  /* 0x0002dc0001147983 */ /* 0x001ea80000300800 */
[----:B------:R-:W3:Y:S04]  /*20820*/  LDL.LU R23, [R1+0x1f8] ;  /* 0x0001f80001177983 */ /* 0x000ee80000300800 */
[----:B------:R-:W4:Y:S04]  /*20830*/  LDL.LU R22, [R1+0x20c] ;  /* 0x00020c0001167983 */ /* 0x000f280000300800 */
[----:B------:R-:W4:Y:S04]  /*20840*/  LDL.LU R2, [R1+0x208] ;  /* 0x0002080001027983 */ /* 0x000f280000300800 */
[----:B------:R-:W3:Y:S04]  /*20850*/  LDL.LU R29, [R1+0x21c] ;  /* 0x00021c00011d7983 */ /* 0x000ee80000300800 */
        /* <DEDUP_REMOVED lines=22> */
[----:B------:R-:W3:Y:S01]  /*209c0*/  LDL.LU R19, [R1+0x300] ;  /* 0x0003000001137983 */ /* 0x000ee20000300800 */
[----:B--2---:R-:W-:-:S03]  /*209d0*/  F2FP.PACK_AB R21, R20, R21 ;  /* 0x000000151415723e */ /* 0x004fc600000000ff */
        /* <DEDUP_REMOVED lines=65> */
[----:B------:R4:W-:Y:S01]  /*20df0*/  STL [R1+0xdc], R21 ;  /* 0x0000dc1501007387 */ /* 0x0009e20000100800 */
[----:B---3--:R-:W-:Y:S02]  /*20e00*/  F2FP.PACK_AB R3, R3, R24 ;  /* 0x000000180303723e */ /* 0x008fe400000000ff */
[----:B----4-:R-:W-:Y:S02]  /*20e10*/  F2FP.PACK_AB R21, R22, R2 ;  /* 0x000000021615723e */ /* 0x010fe400000000ff */
[----:B------:R-:W-:Y:S02]  /*20e20*/  F2FP.PACK_AB R2, R28, R8 ;  /* 0x000000081c02723e */ /* 0x000fe400000000ff */
[----:B--2---:R-:W-:-:S02]  /*20e30*/  F2FP.PACK_AB R23, R20, R23 ;  /* 0x000000171417723e */ /* 0x004fc400000000ff */
[----:B------:R-:W-:Y:S02]  /*20e40*/  F2FP.PACK_AB R20, R29, R0 ;  /* 0x000000001d14723e */ /* 0x000fe400000000ff */
[----:B------:R-:W-:Y:S01]  /*20e50*/  F2FP.PACK_AB R0, R4, R5 ;  /* 0x000000050400723e */ /* 0x000fe200000000ff */
[----:B------:R-:W-:Y:S04]  /*20e60*/  STL [R1+0xd8], R23 ;  /* 0x0000d81701007387 */ /* 0x000fe80000100800 */
        /* <DEDUP_REMOVED lines=182> */
[----:B----4-:R-:W-:-:S03]  /*219d0*/  F2FP.PACK_AB R2, R21, R2 ;  /* 0x000000021502723e */ /* 0x010fc600000000ff */
[----:B------:R0:W-:Y:S04]  /*219e0*/  STL [R1+0x60], R22 ;  /* 0x0000601601007387 */ /* 0x0001e80000100800 */
[----:B0-----:R-:W4:Y:S01]  /*219f0*/  LDL.LU R22, [R1+0xd2c] ;  /* 0x000d2c0001167983 */ /* 0x001f220000300800 */
[----:B---3--:R-:W-:Y:S02]  /*21a00*/  F2FP.PACK_AB R4, R4, R5 ;  /* 0x000000050404723e */ /* 0x008fe400000000ff */
[----:B--2---:R-:W-:Y:S02]  /*21a10*/  F2FP.PACK_AB R20, R23, R20 ;  /* 0x000000141714723e */ /* 0x004fe400000000ff */
[----:B------:R-:W4:Y:S04]  /*21a20*/  LDL.LU R23, [R1+0xd28] ;  /* 0x000d280001177983 */ /* 0x000f280000300800 */
[----:B------:R0:W-:Y:S04]  /*21a30*/  STL [R1+0x5c], R20 ;  /* 0x00005c1401007387 */ /* 0x0001e80000100800 */
[----:B0-----:R-:W2:Y:S04]  /*21a40*/  LDL.LU R20, [R1+0xd24] ;  /* 0x000d240001147983 */ /* 0x001ea80000300800 */
[----:B------:R-:W2:Y:S04]  /*21a50*/  LDL.LU R21, [R1+0xd20] ;  /* 0x000d200001157983 */ /* 0x000ea80000300800 */
[----:B------:R0:W-:Y:S02]  /*21a60*/  STL [R1+0x58], R2 ;  /* 0x0000580201007387 */ /* 0x0001e40000100800 */
[----:B0-----:R-:W-:-:S02]  /*21a70*/  F2FP.PACK_AB R2, R29, R0 ;  /* 0x000000001d02723e */ /* 0x001fc400000000ff */
[----:B------:R-:W-:-:S03]  /*21a80*/  F2FP.PACK_AB R0, R28, R8 ;  /* 0x000000081c00723e */ /* 0x000fc600000000ff */
[----:B------:R0:W-:Y:S04]  /*21a90*/  STL [R1+0x54], R2 ;  /* 0x0000540201007387 */ /* 0x0001e80000100800 */
[----:B------:R1:W-:Y:S01]  /*21aa0*/  STL [R1+0x50], R0 ;  /* 0x0000500001007387 */ /* 0x0003e20000100800 */
[----:B0-----:R-:W-:Y:S02]  /*21ab0*/  F2FP.PACK_AB R2, R3, R24 ;  /* 0x000000180302723e */ /* 0x001fe400000000ff */
[----:B------:R-:W-:Y:S02]  /*21ac0*/  F2FP.PACK_AB R3, R27, R6 ;  /* 0x000000061b03723e */ /* 0x000fe400000000ff */
[----:B-1----:R-:W-:Y:S01]  /*21ad0*/  F2FP.PACK_AB R0, R25, R26 ;  /* 0x0000001a1900723e */ /* 0x002fe200000000ff */
[----:B------:R-:W-:Y:S04]  /*21ae0*/  STL [R1+0x4c], R4 ;  /* 0x00004c0401007387 */ /* 0x000fe80000100800 */
[----:B------:R0:W-:Y:S04]  /*21af0*/  STL [R1+0x48], R2 ;  /* 0x0000480201007387 */ /* 0x0001e80000100800 */
[----:B------:R1:W-:Y:S04]  /*21b00*/  STL [R1+0x44], R0 ;  /* 0x0000440001007387 */ /* 0x0003e80000100800 */
[----:B------:R3:W-:Y:S01]  /*21b10*/  STL [R1+0x40], R3 ;  /* 0x0000400301007387 */ /* 0x0007e20000100800 */
[----:B0-----:R-:W-:-:S02]  /*21b20*/  F2FP.PACK_AB R2, R7, R9 ;  /* 0x000000090702723e */ /* 0x001fc400000000ff */
[----:B-1----:R-:W-:-:S03]  /*21b30*/  F2FP.PACK_AB R0, R10, R11 ;  /* 0x0000000b0a00723e */ /* 0x002fc600000000ff */
[----:B------:R0:W-:Y:S01]  /*21b40*/  STL [R1+0x3c], R2 ;  /* 0x00003c0201007387 */ /* 0x0001e20000100800 */
[----:B---3--:R-:W-:-:S03]  /*21b50*/  F2FP.PACK_AB R3, R12, R13 ;  /* 0x0000000d0c03723e */ /* 0x008fc600000000ff */
[----:B------:R1:W-:Y:S04]  /*21b60*/  STL [R1+0x38], R0 ;  /* 0x0000380001007387 */ /* 0x0003e80000100800 */
[----:B------:R3:W-:Y:S01]  /*21b70*/  STL [R1+0x34], R3 ;  /* 0x0000340301007387 */ /* 0x0007e20000100800 */
[----:B0-----:R-:W-:Y:S02]  /*21b80*/  F2FP.PACK_AB R2, R14, R15 ;  /* 0x0000000f0e02723e */ /* 0x001fe400000000ff */
[----:B-1----:R-:W-:-:S03]  /*21b90*/  F2FP.PACK_AB R0, R16, R17 ;  /* 0x000000111000723e */ /* 0x002fc600000000ff */
[----:B------:R4:W-:Y:S01]  /*21ba0*/  STL [R1+0x30], R2 ;  /* 0x0000300201007387 */ /* 0x0009e20000100800 */
[----:B---3--:R-:W-:-:S03]  /*21bb0*/  F2FP.PACK_AB R3, R18, R19 ;  /* 0x000000131203723e */ /* 0x008fc600000000ff */
[----:B------:R2:W-:Y:S04]  /*21bc0*/  STL [R1+0x2c], R0 ;  /* 0x00002c0001007387 */ /* 0x0005e80000100800 */
[----:B------:R-:W-:Y:S04]  /*21bd0*/  STL [R1+0x28], R3 ;  /* 0x0000280301007387 */ /* 0x000fe80000100800 */
[----:B------:R-:W3:Y:S01]  /*21be0*/  LDL.LU R7, [R1+0x528] ;  /* 0x0005280001077983 */ /* 0x000ee20000300800 */
[----:B----4-:R-:W-:-:S05]  /*21bf0*/  F2FP.PACK_AB R2, R23, R22 ;  /* 0x000000161702723e */ /* 0x010fca00000000ff */
[----:B------:R-:W-:Y:S01]  /*21c00*/  STL [R1+0x24], R2 ;  /* 0x0000240201007387 */ /* 0x000fe20000100800 */
[----:B--2---:R-:W-:-:S03]  /*21c10*/  F2FP.PACK_AB R0, R21, R20 ;  /* 0x000000141500723e */ /* 0x004fc600000000ff */
[----:B---3--:R0:W-:Y:S04]  /*21c20*/  STL [R1+0xce0], R7 ;  /* 0x000ce00701007387 */ /* 0x0081e80000100800 */
        /* <DEDUP_REMOVED lines=36> */
[----:B---3--:R0:W-:Y:S04]  /*21e70*/  STL [R1+0xcd8], R5 ;  /* 0x000cd80501007387 */ /* 0x0081e80000100800 */
[----:B0-----:R-:W3:Y:S04]  /*21e80*/  LDL.LU R5, [R1+0x53c] ;  /* 0x00053c0001057983 */ /* 0x001ee80000300800 */
[----:B------:R-:W4:Y:S04]  /*21e90*/  LDL.LU R4, [R1+0x558] ;  /* 0x0005580001047983 */ /* 0x000f280000300800 */
[----:B----4-:R0:W-:Y:S04]  /*21ea0*/  STL [R1+0xcd4], R4 ;  /* 0x000cd40401007387 */ /* 0x0101e80000100800 */
[----:B0-----:R-:W4:Y:S04]  /*21eb0*/  LDL.LU R4, [R1+0x54c] ;  /* 0x00054c0001047983 */ /* 0x001f280000300800 */
[----:B------:R-:W2:Y:S04]  /*21ec0*/  LDL.LU R11, [R1+0x520] ;  /* 0x00052000010b7983 */ /* 0x000ea80000300800 */
[----:B--2---:R0:W-:Y:S04]  /*21ed0*/  STL [R1+0xcd0], R11 ;  /* 0x000cd00b01007387 */ /* 0x0041e80000100800 */
[----:B0-----:R-:W2:Y:S04]  /*21ee0*/  LDL.LU R11, [R1+0x55c] ;  /* 0x00055c00010b7983 */ /* 0x001ea80000300800 */
        /* <DEDUP_REMOVED lines=42> */
[----:B------:R-:W2:Y:S01]  /*22190*/  LDL.LU R2, [R1+0x33c] ;  /* 0x00033c0001027983 */ /* 0x000ea20000300800 */
[----:B------:R-:W-:-:S03]  /*221a0*/  F2FP.PACK_AB R7, R6, R7 ;  /* 0x000000070607723e */ /* 0x000fc600000000ff */
[----:B--2---:R0:W-:Y:S04]  /*221b0*/  STL [R1+0xc94], R2 ;  /* 0x000c940201007387 */ /* 0x0041e80000100800 */
[----:B0-----:R-:W2:Y:S04]  /*221c0*/  LDL.LU R2, [R1+0x32c] ;  /* 0x00032c0001027983 */ /* 0x001ea80000300800 */
        /* <DEDUP_REMOVED lines=38> */
[----:B------:R0:W-:Y:S04]  /*22430*/  STL [R1], R7 ;  /* 0x0000000701007387 */ /* 0x0001e80000100800 */
[----:B0-----:R-:W2:Y:S02]  /*22440*/  LDL.LU R7, [R1+0xce0] ;  /* 0x000ce00001077983 */ /* 0x001ea40000300800 */
[----:B--2---:R-:W-:-:S02]  /*22450*/  F2FP.PACK_AB R7, R6, R7 ;  /* 0x000000070607723e */ /* 0x004fc400000000ff */
[----:B------:R-:W3:Y:S02]  /*22460*/  LDL.LU R6, [R1+0xcdc] ;  /* 0x000cdc0001067983 */ /* 0x000ee40000300800 */
[----:B---3--:R-:W-:Y:S02]  /*22470*/  F2FP.PACK_AB R6, R5, R6 ;  /* 0x000000060506723e */ /* 0x008fe400000000ff */
[----:B------:R-:W4:Y:S02]  /*22480*/  LDL.LU R5, [R1+0xcd8] ;  /* 0x000cd80001057983 */ /* 0x000f240000300800 */
[----:B----4-:R-:W-:Y:S02]  /*22490*/  F2FP.PACK_AB R5, R4, R5 ;  /* 0x000000050405723e */ /* 0x010fe400000000ff */
[----:B------:R-:W2:Y:S02]  /*224a0*/  LDL.LU R4, [R1+0xcd4] ;  /* 0x000cd40001047983 */ /* 0x000ea40000300800 */
[----:B--2---:R-:W-:-:S02]  /*224b0*/  F2FP.PACK_AB R4, R11, R4 ;  /* 0x000000040b04723e */ /* 0x004fc400000000ff */
[----:B------:R-:W2:Y:S02]  /*224c0*/  LDL.LU R11, [R1+0xcd0] ;  /* 0x000cd000010b7983 */ /* 0x000ea40000300800 */
[----:B--2---:R-:W-:Y:S02]  /*224d0*/  F2FP.PACK_AB R11, R10, R11 ;  /* 0x0000000b0a0b723e */ /* 0x004fe400000000ff */
[----:B------:R-:W2:Y:S02]  /*224e0*/  LDL.LU R10, [R1+0xccc] ;  /* 0x000ccc00010a7983 */ /* 0x000ea40000300800 */
[----:B--2---:R-:W-:Y:S02]  /*224f0*/  F2FP.PACK_AB R10, R9, R10 ;  /* 0x0000000a090a723e */ /* 0x004fe400000000ff */
        /* <DEDUP_REMOVED lines=26> */
[----:B------:R-:W2:Y:S01]  /*226a0*/  LDL.LU R2, [R1+0xc94] ;  /* 0x000c940001027983 */ /* 0x000ea20000300800 */
[----:B------:R-:W-:Y:S02]  /*226b0*/  F2FP.PACK_AB R27, R29, R27 ;  /* 0x0000001b1d1b723e */ /* 0x000fe400000000ff */
[----:B------:R-:W-:Y:S02]  /*226c0*/  F2FP.PACK_AB R26, R0, R26 ;  /* 0x0000001a001a723e */ /* 0x000fe400000000ff */
[----:B------:R-:W-:Y:S02]  /*226d0*/  F2FP.PACK_AB R25, R28, R25 ;  /* 0x000000191c19723e */ /* 0x000fe400000000ff */
[----:B------:R-:W-:Y:S02]  /*226e0*/  F2FP.PACK_AB R24, R3, R24 ;  /* 0x000000180318723e */ /* 0x000fe400000000ff */
[----:B--2---:R-:W-:Y:S02]  /*226f0*/  F2FP.PACK_AB R20, R2, R20 ;  /* 0x000000140214723e */ /* 0x004fe400000000ff */
.L_x_1:
[----:B------:R-:W2:Y:S04]  /*22700*/  LDL.LU R28, [R1+0xc90] ;  /* 0x000c9000011c7983 */ /* 0x000ea80000300800 */
[----:B------:R1:W-:Y:S04]  /*22710*/  STL [R1+0xdf0], R7 ;  /* 0x000df00701007387 */ /* 0x0003e80000100800 */
[----:B------:R-:W3:Y:S04]  /*22720*/  S2R R29, SR_TID.X ;  /* 0x00000000001d7919 */ /* 0x000ee80000002100 */
[----:B-1----:R-:W4:Y:S01]  /*22730*/  LDL R7, [R1+0x76c] ;  /* 0x00076c0001077983 */ /* 0x002f220000100800 */
[----:B0--3--:R-:W-:-:S05]  /*22740*/  IMAD.SHL.U32 R0, R29, 0x400, RZ ;  /* 0x000004001d007824 */ /* 0x009fca00078e00ff */
[----:B------:R-:W-:Y:S01]  /*22750*/  LOP3.LUT R0, R0, 0x6000, RZ, 0xc0, !PT ;  /* 0x0000600000007812 */ /* 0x000fe200078ec0ff */
[----:B------:R-:W-:Y:S03]  /*22760*/  BAR.SYNC.DEFER_BLOCKING 0x0 ;  /* 0x0000000000007b1d */ /* 0x000fe60000010000 */
[----:B--2---:R-:W-:Y:S01]  /*22770*/  LOP3.LUT R0, R0, 0x60, R28, 0xf8, !PT ;  /* 0x0000006000007812 */ /* 0x004fe200078ef81c */
[----:B------:R-:W-:-:S05]  /*22780*/  IMAD.SHL.U32 R28, R29, 0x4, RZ ;  /* 0x000000041d1c7824 */ /* 0x000fca00078e00ff */
[----:B------:R-:W-:Y:S02]  /*22790*/  LOP3.LUT R0, R0, 0x370, R28, 0x78, !PT ;  /* 0x0000037000007812 */ /* 0x000fe400078e781c */
[C---:B----4-:R-:W-:Y:S02]  /*227a0*/  IADD3 R2, R7.reuse, 0x1, RZ ;  /* 0x0000000107027810 */ /* 0x050fe40007ffe0ff */
[----:B------:R-:W-:Y:S02]  /*227b0*/  IADD3 R3, R7, 0x2, RZ ;  /* 0x0000000207037810 */ /* 0x000fe40007ffe0ff */
[----:B------:R-:W-:Y:S01]  /*227c0*/  ISETP.GE.AND P3, PT, R2, c[0x0][0x17c], PT ;  /* 0x00005f0002007a0c */ /* 0x000fe20003f66270 */
[----:B------:R-:W-:Y:S01]  /*227d0*/  IMAD.SHL.U32 R2, R29, 0x80, RZ ;  /* 0x000000801d027824 */ /* 0x000fe200078e00ff */
[----:B------:R-:W-:Y:S01]  /*227e0*/  ISETP.GE.AND P1, PT, R3, c[0x0][0x17c], PT ;  /* 0x00005f0003007a0c */ /* 0x000fe20003f26270 */
[----:B------:R-:W-:Y:S01]  /*227f0*/  IMAD.SHL.U32 R29, R29, 0x1000, RZ ;  /* 0x000010001d1d7824 */ /* 0x000fe200078e00ff */
[----:B------:R-:W-:-:S02]  /*22800*/  IADD3 R3, R7, 0x4, RZ ;  /* 0x0000000407037810 */ /* 0x000fc40007ffe0ff */
[----:B------:R-:W-:Y:S02]  /*22810*/  LOP3.LUT R28, R2, 0x1000, RZ, 0xc0, !PT ;  /* 0x00001000021c7812 */ /* 0x000fe400078ec0ff */
[----:B------:R-:W-:Y:S02]  /*22820*/  IADD3 R2, R7, 0x3, RZ ;  /* 0x0000000307027810 */ /* 0x000fe40007ffe0ff */
[----:B------:R-:W2:Y:S01]  /*22830*/  LDL.LU R7, [R1+0xdf0] ;  /* 0x000df00001077983 */ /* 0x000ea20000300800 */
[----:B------:R-:W-:Y:S01]  /*22840*/  IMAD.IADD R0, R28, 0x1, R0 ;  /* 0x000000011c007824 */ /* 0x000fe200078e0200 */
[----:B------:R-:W-:Y:S02]  /*22850*/  LOP3.LUT R29, R29, 0x6000, RZ, 0xc0, !PT ;  /* 0x000060001d1d7812 */ /* 0x000fe400078ec0ff */
[----:B------:R-:W-:Y:S01]  /*22860*/  STL [R1+0xcfc], R27 ;  /* 0x000cfc1b01007387 */ /* 0x000fe20000100800 */
[----:B------:R-:W-:Y:S02]  /*22870*/  ISETP.GE.AND P6, PT, R3, c[0x0][0x17c], PT ;  /* 0x00005f0003007a0c */ /* 0x000fe40003fc6270 */
[----:B------:R-:W-:Y:S01]  /*22880*/  ISETP.GE.AND P0, PT, R2, c[0x0][0x17c], PT ;  /* 0x00005f0002007a0c */ /* 0x000fe20003f06270 */
[----:B------:R-:W-:Y:S04]  /*22890*/  STL [R1+0xdac], R26 ;  /* 0x000dac1a01007387 */ /* 0x000fe80000100800 */
[----:B------:R-:W-:Y:S04]  /*228a0*/  STL [R1+0xda8], R25 ;  /* 0x000da81901007387 */ /* 0x000fe80000100800 */
[----:B------:R0:W-:Y:S04]  /*228b0*/  STS.128 [R0+0x80], R20 ;  /* 0x0000801400007388 */ /* 0x0001e80000000c00 */
[----:B------:R1:W-:Y:S04]  /*228c0*/  STS.128 [R0+0x400], R16 ;  /* 0x0004001000007388 */ /* 0x0003e80000000c00 */
[----:B------:R3:W-:Y:S04]  /*228d0*/  STS.128 [R0], R24 ;  /* 0x0000001800007388 */ /* 0x0007e80000000c00 */
[----:B------:R-:W4:Y:S04]  /*228e0*/  S2R R28, SR_TID.X ;  /* 0x00000000001c7919 */ /* 0x000f280000002100 */
[----:B0-----:R-:W5:Y:S04]  /*228f0*/  LDL.LU R20, [R1+0x90] ;  /* 0x0000900001147983 */ /* 0x001f680000300800 */
[----:B------:R-:W5:Y:S04]  /*22900*/  LDL.LU R21, [R1+0x94] ;  /* 0x0000940001157983 */ /* 0x000f680000300800 */
[----:B------:R-:W2:Y:S04]  /*22910*/  LDL.LU R22, [R1+0x98] ;  /* 0x0000980001167983 */ /* 0x000ea80000300800 */
[----:B------:R-:W2:Y:S04]  /*22920*/  LDL.LU R23, [R1+0x9c] ;  /* 0x00009c0001177983 */ /* 0x000ea80000300800 */
[----:B------:R-:W-:Y:S04]  /*22930*/  STS.128 [R0+0x480], R12 ;  /* 0x0004800c00007388 */ /* 0x000fe80000000c00 */
[----:B------:R-:W-:Y:S01]  /*22940*/  STS.128 [R0+0x800], R8 ;  /* 0x0008000800007388 */ /* 0x000fe20000000c00 */
[----:B----4-:R-:W-:-:S05]  /*22950*/  LOP3.LUT R28, R28, 0xff, RZ, 0xc0, !PT ;  /* 0x000000ff1c1c7812 */ /* 0x010fca00078ec0ff */
[----:B------:R-:W-:Y:S01]  /*22960*/  IMAD R29, R28, 0x10, R29 ;  /* 0x000000101c1d7824 */ /* 0x000fe200078e021d */
[----:B--2---:R-:W-:Y:S04]  /*22970*/  STL.64 [R1+0xdb8], R22 ;  /* 0x000db81601007387 */ /* 0x004fe80000100a00 */
[----:B-----5:R-:W-:Y:S04]  /*22980*/  STL.64 [R1+0xdb0], R20 ;  /* 0x000db01401007387 */ /* 0x020fe80000100a00 */
[----:B-1----:R-:W2:Y:S04]  /*22990*/  LDL.LU R16, [R1+0x80] ;  /* 0x0000800001107983 */ /* 0x002ea80000300800 */
[----:B------:R-:W2:Y:S04]  /*229a0*/  LDL.LU R17, [R1+0x84] ;  /* 0x0000840001117983 */ /* 0x000ea80000300800 */
[----:B------:R-:W4:Y:S04]  /*229b0*/  LDL.LU R18, [R1+0x88] ;  /* 0x0000880001127983 */ /* 0x000f280000300800 */
[----:B------:R-:W4:Y:S04]  /*229c0*/  LDL.LU R19, [R1+0x8c] ;  /* 0x00008c0001137983 */ /* 0x000f280000300800 */
[----:B----4-:R-:W-:Y:S04]  /*229d0*/  STL.64 [R1+0xdc8], R18 ;  /* 0x000dc81201007387 */ /* 0x010fe80000100a00 */
[----:B--2---:R-:W-:Y:S04]  /*229e0*/  STL.64 [R1+0xdc0], R16 ;  /* 0x000dc01001007387 */ /* 0x004fe80000100a00 */
[----:B---3--:R-:W2:Y:S04]  /*229f0*/  LDL.LU R24, [R1+0x40] ;  /* 0x0000400001187983 */ /* 0x008ea80000300800 */
[----:B------:R-:W2:Y:S04]  /*22a00*/  LDL.LU R25, [R1+0x44] ;  /* 0x0000440001197983 */ /* 0x000ea80000300800 */
[----:B------:R-:W3:Y:S04]  /*22a10*/  LDL.LU R26, [R1+0x48] ;  /* 0x00004800011a7983 */ /* 0x000ee80000300800 */
[----:B------:R-:W3:Y:S04]  /*22a20*/  LDL.LU R27, [R1+0x4c] ;  /* 0x00004c00011b7983 */ /* 0x000ee80000300800 */
[----:B---3--:R-:W-:Y:S04]  /*22a30*/  STL.64 [R1+0xdd8], R26 ;  /* 0x000dd81a01007387 */ /* 0x008fe80000100a00 */
[----:B--2---:R0:W-:Y:S04]  /*22a40*/  STL.64 [R1+0xdd0], R24 ;  /* 0x000dd01801007387 */ /* 0x0041e80000100a00 */
[----:B0-----:R-:W2:Y:S04]  /*22a50*/  LDL.LU R24, [R1+0x10] ;  /* 0x0000100001187983 */ /* 0x001ea80000300800 */
[----:B------:R-:W2:Y:S04]  /*22a60*/  LDL.LU R25, [R1+0x14] ;  /* 0x0000140001197983 */ /* 0x000ea80000300800 */
[----:B------:R-:W3:Y:S04]  /*22a70*/  LDL.LU R26, [R1+0x18] ;  /* 0x00001800011a7983 */ /* 0x000ee80000300800 */
[----:B------:R-:W3:Y:S04]  /*22a80*/  LDL.LU R27, [R1+0x1c] ;  /* 0x00001c00011b7983 */ /* 0x000ee80000300800 */
[----:B---3--:R-:W-:Y:S04]  /*22a90*/  STL.64 [R1+0xde8], R26 ;  /* 0x000de81a01007387 */ /* 0x008fe80000100a00 */
[----:B--2---:R0:W-:Y:S04]  /*22aa0*/  STL.64 [R1+0xde0], R24 ;  /* 0x000de01801007387 */ /* 0x0041e80000100a00 */
[----:B0-----:R-:W2:Y:S04]  /*22ab0*/  LDL.LU R24, [R1] ;  /* 0x0000000001187983 */ /* 0x001ea80000300800 */
[----:B------:R-:W2:Y:S04]  /*22ac0*/  LDL.LU R25, [R1+0x4] ;  /* 0x0000040001197983 */ /* 0x000ea80000300800 */
[----:B------:R-:W2:Y:S04]  /*22ad0*/  LDL.LU R26, [R1+0x8] ;  /* 0x00000800011a7983 */ /* 0x000ea80000300800 */
[----:B------:R-:W2:Y:S04]  /*22ae0*/  LDL.LU R27, [R1+0xc] ;  /* 0x00000c00011b7983 */ /* 0x000ea80000300800 */
[----:B------:R-:W3:Y:S04]  /*22af0*/  LDL.LU R20, [R1+0x30] ;  /* 0x0000300001147983 */ /* 0x000ee80000300800 */
[----:B------:R-:W3:Y:S04]  /*22b00*/  LDL.LU R21, [R1+0x34] ;  /* 0x0000340001157983 */ /* 0x000ee80000300800 */
[----:B------:R-:W3:Y:S04]  /*22b10*/  LDL.LU R22, [R1+0x38] ;  /* 0x0000380001167983 */ /* 0x000ee80000300800 */
[----:B------:R-:W3:Y:S04]  /*22b20*/  LDL.LU R23, [R1+0x3c] ;  /* 0x00003c0001177983 */ /* 0x000ee80000300800 */
[----:B------:R-:W4:Y:S04]  /*22b30*/  LDL.LU R16, [R1+0x20] ;  /* 0x0000200001107983 */ /* 0x000f280000300800 */
[----:B------:R-:W4:Y:S04]  /*22b40*/  LDL.LU R17, [R1+0x24] ;  /* 0x0000240001117983 */ /* 0x000f280000300800 */
[----:B------:R-:W4:Y:S04]  /*22b50*/  LDL.LU R18, [R1+0x28] ;  /* 0x0000280001127983 */ /* 0x000f280000300800 */
[----:B------:R-:W4:Y:S04]  /*22b60*/  LDL.LU R19, [R1+0x2c] ;  /* 0x00002c0001137983 */ /* 0x000f280000300800 */
[----:B------:R-:W5:Y:S04]  /*22b70*/  LDL.LU R12, [R1+0x70] ;  /* 0x00007000010c7983 */ /* 0x000f680000300800 */
[----:B------:R-:W5:Y:S04]  /*22b80*/  LDL.LU R13, [R1+0x74] ;  /* 0x00007400010d7983 */ /* 0x000f680000300800 */
[----:B------:R-:W5:Y:S04]  /*22b90*/  LDL.LU R14, [R1+0x78] ;  /* 0x00007800010e7983 */ /* 0x000f680000300800 */
[----:B------:R-:W5:Y:S04]  /*22ba0*/  LDL.LU R15, [R1+0x7c] ;  /* 0x00007c00010f7983 */ /* 0x000f680000300800 */
[----:B------:R-:W3:Y:S04]  /*22bb0*/  LDL.LU R8, [R1+0x60] ;  /* 0x0000600001087983 */ /* 0x000ee80000300800 */
[----:B------:R-:W3:Y:S04]  /*22bc0*/  LDL.LU R9, [R1+0x64] ;  /* 0x0000640001097983 */ /* 0x000ee80000300800 */
[----:B------:R-:W3:Y:S04]  /*22bd0*/  LDL.LU R10, [R1+0x68] ;  /* 0x00006800010a7983 */ /* 0x000ee80000300800 */
[----:B------:R-:W3:Y:S04]  /*22be0*/  LDL.LU R11, [R1+0x6c] ;  /* 0x00006c00010b7983 */ /* 0x000ee80000300800 */
[----:B------:R0:W-:Y:S04]  /*22bf0*/  STS.128 [R0+0x880], R4 ;  /* 0x0008800400007388 */ /* 0x0001e80000000c00 */
[----:B0-----:R-:W3:Y:S04]  /*22c00*/  LDL.LU R4, [R1+0x50] ;  /* 0x0000500001047983 */ /* 0x001ee80000300800 */
[----:B------:R-:W3:Y:S04]  /*22c10*/  LDL.LU R5, [R1+0x54] ;  /* 0x0000540001057983 */ /* 0x000ee80000300800 */
[----:B------:R-:W3:Y:S04]  /*22c20*/  LDL.LU R6, [R1+0x58] ;  /* 0x0000580001067983 */ /* 0x000ee80000300800 */
[----:B------:R-:W3:Y:S04]  /*22c30*/  LDL.LU R7, [R1+0x5c] ;  /* 0x00005c0001077983 */ /* 0x000ee80000300800 */
[----:B--2---:R0:W-:Y:S04]  /*22c40*/  STS.128 [R0+0xc00], R24 ;  /* 0x000c001800007388 */ /* 0x0041e80000000c00 */
[----:B0-----:R-:W2:Y:S04]  /*22c50*/  LDL.LU.64 R26, [R1+0xde8] ;  /* 0x000de800011a7983 */ /* 0x001ea80000300a00 */
[----:B------:R-:W2:Y:S01]  /*22c60*/  LDL.LU.64 R24, [R1+0xde0] ;  /* 0x000de00001187983 */ /* 0x000ea20000300a00 */
[----:B------:R-:W-:-:S02]  /*22c70*/  LOP3.LUT R28, R29, 0x20, RZ, 0x3c, !PT ;  /* 0x000000201d1c7812 */ /* 0x000fc400078e3cff */
[C---:B------:R-:W-:Y:S02]  /*22c80*/  LOP3.LUT R3, R29.reuse, 0x40, RZ, 0x3c, !PT ;  /* 0x000000401d037812 */ /* 0x040fe400078e3cff */
[----:B------:R-:W-:Y:S01]  /*22c90*/  LOP3.LUT R2, R29, 0x60, RZ, 0x3c, !PT ;  /* 0x000000601d027812 */ /* 0x000fe200078e3cff */
[----:B--2---:R-:W-:Y:S04]  /*22ca0*/  STS.128 [R0+0xc80], R24 ;  /* 0x000c801800007388 */ /* 0x004fe80000000c00 */
[----:B------:R-:W-:Y:S06]  /*22cb0*/  BAR.SYNC.DEFER_BLOCKING 0x0 ;  /* 0x0000000000007b1d */ /* 0x000fec0000010000 */
[----:B------:R-:W0:Y:S04]  /*22cc0*/  LDS.128 R24, [R29] ;  /* 0x000000001d187984 */ /* 0x000e280000000c00 */
[----:B0-----:R-:W-:Y:S04]  /*22cd0*/  STL.64 [R1+0x180], R24 ;  /* 0x0001801801007387 */ /* 0x001fe80000100a00 */
[----:B------:R-:W-:Y:S04]  /*22ce0*/  STL.64 [R1+0x188], R26 ;  /* 0x0001881a01007387 */ /* 0x000fe80000100a00 */
[----:B------:R-:W0:Y:S04]  /*22cf0*/  LDS.128 R24, [R29+0x1000] ;  /* 0x001000001d187984 */ /* 0x000e280000000c00 */
[----:B0-----:R-:W-:Y:S04]  /*22d00*/  STL.64 [R1+0x1e0], R24 ;  /* 0x0001e01801007387 */ /* 0x001fe80000100a00 */
[----:B------:R-:W-:Y:S04]  /*22d10*/  STL.64 [R1+0x1e8], R26 ;  /* 0x0001e81a01007387 */ /* 0x000fe80000100a00 */
        /* <DEDUP_REMOVED lines=16> */
[----:B------:R-:W-:Y:S06]  /*22e20*/  BAR.SYNC.DEFER_BLOCKING 0x0 ;  /* 0x0000000000007b1d */ /* 0x000fec0000010000 */
[----:B----4-:R-:W-:Y:S04]  /*22e30*/  STS.128 [R0], R16 ;  /* 0x0000001000007388 */ /* 0x010fe80000000c00 */
[----:B---3--:R-:W-:Y:S04]  /*22e40*/  STS.128 [R0+0x80], R20 ;  /* 0x0000801400007388 */ /* 0x008fe80000000c00 */
[----:B0-----:R-:W-:Y:S04]  /*22e50*/  STL.64 [R1+0x1f0], R24 ;  /* 0x0001f01801007387 */ /* 0x001fe80000100a00 */
[----:B------:R0:W-:Y:S04]  /*22e60*/  STL.64 [R1+0x1f8], R26 ;  /* 0x0001f81a01007387 */ /* 0x0001e80000100a00 */
[----:B0-----:R-:W2:Y:S04]  /*22e70*/  LDL.LU.64 R26, [R1+0xdd8] ;  /* 0x000dd800011a7983 */ /* 0x001ea80000300a00 */
[----:B------:R-:W2:Y:S04]  /*22e80*/  LDL.LU.64 R24, [R1+0xdd0] ;  /* 0x000dd00001187983 */ /* 0x000ea80000300a00 */
[----:B------:R-:W3:Y:S04]  /*22e90*/  LDL.LU.64 R18, [R1+0xdc8] ;  /* 0x000dc80001127983 */ /* 0x000ee80000300a00 */
[----:B------:R-:W3:Y:S04]  /*22ea0*/  LDL.LU.64 R16, [R1+0xdc0] ;  /* 0x000dc00001107983 */ /* 0x000ee80000300a00 */
[----:B------:R-:W4:Y:S04]  /*22eb0*/  LDL.LU.64 R22, [R1+0xdb8] ;  /* 0x000db80001167983 */ /* 0x000f280000300a00 */
[----:B------:R-:W4:Y:S04]  /*22ec0*/  LDL.LU.64 R20, [R1+0xdb0] ;  /* 0x000db00001147983 */ /* 0x000f280000300a00 */
[----:B------:R-:W-:Y:S04]  /*22ed0*/  STS.128 [R0+0x480], R4 ;  /* 0x0004800400007388 */ /* 0x000fe80000000c00 */
[----:B------:R-:W-:Y:S04]  /*22ee0*/  STS.128 [R0+0x800], R8 ;  /* 0x0008000800007388 */ /* 0x000fe80000000c00 */
[----:B-----5:R-:W-:Y:S04]  /*22ef0*/  STS.128 [R0+0x880], R12 ;  /* 0x0008800c00007388 */ /* 0x020fe80000000c00 */
[----:B--2---:R0:W-:Y:S04]  /*22f00*/  STS.128 [R0+0x400], R24 ;  /* 0x0004001800007388 */ /* 0x0041e80000000c00 */
[----:B0-----:R-:W2:Y:S04]  /*22f10*/  LDL.LU R26, [R1+0xdac] ;  /* 0x000dac00011a7983 */ /* 0x001ea80000300800 */
[----:B------:R-:W5:Y:S04]  /*22f20*/  LDL.LU R25, [R1+0xda8] ;  /* 0x000da80001197983 */ /* 0x000f680000300800 */
[----:B----4-:R0:W-:Y:S04]  /*22f30*/  STS.128 [R0+0xc80], R20 ;  /* 0x000c801400007388 */ /* 0x0101e80000000c00 */
[----:B0-----:R-:W4:Y:S04]  /*22f40*/  LDL.LU R20, [R1+0xf0] ;  /* 0x0000f00001147983 */ /* 0x001f280000300800 */
[----:B------:R-:W4:Y:S04]  /*22f50*/  LDL.LU R21, [R1+0xf4] ;  /* 0x0000f40001157983 */ /* 0x000f280000300800 */
[----:B------:R-:W2:Y:S04]  /*22f60*/  LDL.LU R22, [R1+0xf8] ;  /* 0x0000f80001167983 */ /* 0x000ea80000300800 */
[----:B------:R-:W2:Y:S04]  /*22f70*/  LDL.LU R23, [R1+0xfc] ;  /* 0x0000fc0001177983 */ /* 0x000ea80000300800 */
[----:B---3--:R-:W-:Y:S04]  /*22f80*/  STS.128 [R0+0xc00], R16 ;  /* 0x000c001000007388 */ /* 0x008fe80000000c00 */
[----:B------:R-:W-:Y:S06]  /*22f90*/  BAR.SYNC.DEFER_BLOCKING 0x0 ;  /* 0x0000000000007b1d */ /* 0x000fec0000010000 */
[----:B------:R-:W0:Y:S04]  /*22fa0*/  LDS.128 R4, [R29] ;  /* 0x000000001d047984 */ /* 0x000e280000000c00 */
[----:B------:R-:W-:Y:S04]  /*22fb0*/  LDS.128 R8, [R29+0x1000] ;  /* 0x001000001d087984 */ /* 0x000fe80000000c00 */
[----:B------:R-:W-:Y:S04]  /*22fc0*/  LDS.128 R12, [R3+0x1000] ;  /* 0x00100000030c7984 */ /* 0x000fe80000000c00 */
[----:B------:R-:W-:Y:S01]  /*22fd0*/  LDS.128 R16, [R2] ;  /* 0x0000000002107984 */ /* 0x000fe20000000c00 */
[----:B0-----:R-:W-:-:S03]  /*22fe0*/  IMAD.MOV.U32 R24, RZ, RZ, R4 ;  /* 0x000000ffff187224 */ /* 0x001fc600078e0004 */
[----:B--2---:R-:W-:Y:S04]  /*22ff0*/  STL.64 [R1+0xd90], R22 ;  /* 0x000d901601007387 */ /* 0x004fe80000100a00 */
[----:B----4-:R-:W-:Y:S04]  /*23000*/  STL.64 [R1+0xd88], R20 ;  /* 0x000d881401007387 */ /* 0x010fe80000100a00 */
[----:B------:R-:W-:Y:S04]  /*23010*/  STL [R1+0x24], R5 ;  /* 0x0000240501007387 */ /* 0x000fe80000100800 */
[----:B------:R-:W-:Y:S04]  /*23020*/  STL.64 [R1+0x28], R6 ;  /* 0x0000280601007387 */ /* 0x000fe80000100a00 */
[----:B------:R-:W0:Y:S02]  /*23030*/  LDS.128 R4, [R28] ;  /* 0x000000001c047984 */ /* 0x000e240000000c00 */
[----:B0-----:R-:W-:-:S02]  /*23040*/  IMAD.MOV.U32 R27, RZ, RZ, R4 ;  /* 0x000000ffff1b7224 */ /* 0x001fc400078e0004 */
[----:B------:R-:W-:Y:S04]  /*23050*/  STL [R1+0x4], R5 ;  /* 0x0000040501007387 */ /* 0x000fe80000100800 */
[----:B------:R-:W-:Y:S04]  /*23060*/  STL.64 [R1+0x10], R8 ;  /* 0x0000100801007387 */ /* 0x000fe80000100a00 */
[----:B------:R-:W-:Y:S04]  /*23070*/  STL.64 [R1+0x18], R10 ;  /* 0x0000180a01007387 */ /* 0x000fe80000100a00 */
[----:B------:R-:W-:Y:S04]  /*23080*/  STL.64 [R1+0x8], R6 ;  /* 0x0000080601007387 */ /* 0x000fe80000100a00 */
[----:B------:R-:W-:Y:S04]  /*23090*/  STL.64 [R1+0xd10], R26 ;  /* 0x000d101a01007387 */ /* 0x000fe80000100a00 */
[----:B-----5:R0:W-:Y:S04]  /*230a0*/  STL.64 [R1+0xd08], R24 ;  /* 0x000d081801007387 */ /* 0x0201e80000100a00 */
[----:B------:R-:W1:Y:S04]  /*230b0*/  LDS.128 R4, [R28+0x1000] ;  /* 0x001000001c047984 */ /* 0x000e680000000c00 */
[----:B------:R-:W2:Y:S04]  /*230c0*/  LDS.128 R8, [R3] ;  /* 0x0000000003087984 */ /* 0x000ea80000000c00 */
[----:B0-----:R-:W3:Y:S04]  /*230d0*/  LDL.LU R24, [R1+0xe0] ;  /* 0x0000e00001187983 */ /* 0x001ee80000300800 */
[----:B------:R-:W3:Y:S04]  /*230e0*/  LDL.LU R25, [R1+0xe4] ;  /* 0x0000e40001197983 */ /* 0x000ee80000300800 */
[----:B------:R-:W4:Y:S04]  /*230f0*/  LDL.LU R26, [R1+0xe8] ;  /* 0x0000e800011a7983 */ /* 0x000f280000300800 */
[----:B------:R-:W4:Y:S04]  /*23100*/  LDL.LU R27, [R1+0xec] ;  /* 0x0000ec00011b7983 */ /* 0x000f280000300800 */
[----:B----4-:R-:W-:Y:S04]  /*23110*/  STL.64 [R1+0xda0], R26 ;  /* 0x000da01a01007387 */ /* 0x010fe80000100a00 */
[----:B---3--:R-:W-:Y:S04]  /*23120*/  STL.64 [R1+0xd98], R24 ;  /* 0x000d981801007387 */ /* 0x008fe80000100a00 */
[----:B------:R-:W3:Y:S04]  /*23130*/  LDL.LU R20, [R1+0xa0] ;  /* 0x0000a00001147983 */ /* 0x000ee80000300800 */
[----:B------:R-:W3:Y:S04]  /*23140*/  LDL.LU R21, [R1+0xa4] ;  /* 0x0000a40001157983 */ /* 0x000ee80000300800 */
[----:B------:R-:W3:Y:S04]  /*23150*/  LDL.LU R22, [R1+0xa8] ;  /* 0x0000a80001167983 */ /* 0x000ee80000300800 */
[----:B------:R-:W3:Y:S04]  /*23160*/  LDL.LU R23, [R1+0xac] ;  /* 0x0000ac0001177983 */ /* 0x000ee80000300800 */
[----:B------:R-:W0:Y:S04]  /*23170*/  LDS.128 R24, [R2+0x1000] ;  /* 0x0010000002187984 */ /* 0x000e280000000c00 */
[----:B-1----:R-:W-:Y:S04]  /*23180*/  STL [R1+0xcf8], R4 ;  /* 0x000cf80401007387 */ /* 0x002fe80000100800 */
[----:B------:R-:W-:Y:S04]  /*23190*/  STL [R1+0xd00], R4 ;  /* 0x000d000401007387 */ /* 0x000fe80000100800 */
[----:B------:R1:W-:Y:S04]  /*231a0*/  STL [R1+0xcf4], R5 ;  /* 0x000cf40501007387 */ /* 0x0003e80000100800 */
[----:B------:R-:W-:Y:S06]  /*231b0*/  BAR.SYNC.DEFER_BLOCKING 0x0 ;  /* 0x0000000000007b1d */ /* 0x000fec0000010000 */
[----:B-1----:R-:W4:Y:S04]  /*231c0*/  LDL R5, [R1+0x76c] ;  /* 0x00076c0001057983 */ /* 0x002f280000100800 */
[----:B------:R-:W-:Y:S04]  /*231d0*/  STL [R1+0xcf0], R6 ;  /* 0x000cf00601007387 */ /* 0x000fe80000100800 */
[----:B------:R-:W-:Y:S04]  /*231e0*/  STL [R1+0xcec], R7 ;  /* 0x000cec0701007387 */ /* 0x000fe80000100800 */
[----:B--2---:R-:W-:Y:S04]  /*231f0*/  STL.64 [R1+0xd20], R10 ;  /* 0x000d200a01007387 */ /* 0x004fe80000100a00 */
[----:B------:R1:W-:Y:S04]  /*23200*/  STL.64 [R1+0xd18], R8 ;  /* 0x000d180801007387 */ /* 0x0003e80000100a00 */
[----:B-1----:R-:W2:Y:S04]  /*23210*/  LDL.LU R8, [R1+0xd0] ;  /* 0x0000d00001087983 */ /* 0x002ea80000300800 */
[----:B------:R-:W2:Y:S04]  /*23220*/  LDL.LU R9, [R1+0xd4] ;  /* 0x0000d40001097983 */ /* 0x000ea80000300800 */
[----:B------:R-:W2:Y:S04]  /*23230*/  LDL.LU R10, [R1+0xd8] ;  /* 0x0000d800010a7983 */ /* 0x000ea80000300800 */
[----:B------:R-:W2:Y:S04]  /*23240*/  LDL.LU R11, [R1+0xdc] ;  /* 0x0000dc00010b7983 */ /* 0x000ea80000300800 */
[----:B------:R-:W-:Y:S04]  /*23250*/  STL.64 [R1+0xd30], R14 ;  /* 0x000d300e01007387 */ /* 0x000fe80000100a00 */
[----:B------:R1:W-:Y:S04]  /*23260*/  STL.64 [R1+0xd28], R12 ;  /* 0x000d280c01007387 */ /* 0x0003e80000100a00 */
[----:B-1----:R-:W5:Y:S04]  /*23270*/  LDL.LU R12, [R1+0xc0] ;  /* 0x0000c000010c7983 */ /* 0x002f680000300800 */
[----:B------:R-:W5:Y:S04]  /*23280*/  LDL.LU R13, [R1+0xc4] ;  /* 0x0000c400010d7983 */ /* 0x000f680000300800 */
[----:B------:R-:W5:Y:S04]  /*23290*/  LDL.LU R14, [R1+0xc8] ;  /* 0x0000c800010e7983 */ /* 0x000f680000300800 */
[----:B------:R-:W5:Y:S04]  /*232a0*/  LDL.LU R15, [R1+0xcc] ;  /* 0x0000cc00010f7983 */ /* 0x000f680000300800 */
[----:B------:R-:W-:Y:S04]  /*232b0*/  STL.64 [R1+0xd40], R18 ;  /* 0x000d401201007387 */ /* 0x000fe80000100a00 */
[----:B------:R1:W-:Y:S04]  /*232c0*/  STL.64 [R1+0xd38], R16 ;  /* 0x000d381001007387 */ /* 0x0003e80000100a00 */
[----:B-1----:R-:W4:Y:S04]  /*232d0*/  LDL.LU R16, [R1+0xb0] ;  /* 0x0000b00001107983 */ /* 0x002f280000300800 */
[----:B------:R-:W4:Y:S04]  /*232e0*/  LDL.LU R17, [R1+0xb4] ;  /* 0x0000b40001117983 */ /* 0x000f280000300800 */
[----:B------:R-:W4:Y:S04]  /*232f0*/  LDL.LU R18, [R1+0xb8] ;  /* 0x0000b80001127983 */ /* 0x000f280000300800 */
[----:B------:R-:W4:Y:S04]  /*23300*/  LDL.LU R19, [R1+0xbc] ;  /* 0x0000bc0001137983 */ /* 0x000f280000300800 */
[----:B0-----:R-:W-:Y:S04]  /*23310*/  STL.64 [R1+0x30], R24 ;  /* 0x0000301801007387 */ /* 0x001fe80000100a00 */
[----:B------:R0:W-:Y:S04]  /*23320*/  STL.64 [R1+0x38], R26 ;  /* 0x0000381a01007387 */ /* 0x0001e80000100a00 */
[----:B0-----:R-:W4:Y:S04]  /*23330*/  LDL.LU.64 R26, [R1+0xda0] ;  /* 0x000da000011a7983 */ /* 0x001f280000300a00 */
[----:B------:R-:W4:Y:S04]  /*23340*/  LDL.LU.64 R24, [R1+0xd98] ;  /* 0x000d980001187983 */ /* 0x000f280000300a00 */
[----:B---3--:R0:W-:Y:S04]  /*23350*/  STS.128 [R0], R20 ;  /* 0x0000001400007388 */ /* 0x0081e80000000c00 */
[----:B0-----:R-:W3:Y:S04]  /*23360*/  LDL.LU.64 R22, [R1+0xd90] ;  /* 0x000d900001167983 */ /* 0x001ee80000300a00 */
[----:B------:R-:W3:Y:S04]  /*23370*/  LDL.LU.64 R20, [R1+0xd88] ;  /* 0x000d880001147983 */ /* 0x000ee80000300a00 */
[----:B--2---:R0:W-:Y:S04]  /*23380*/  STS.128 [R0+0x480], R8 ;  /* 0x0004800800007388 */ /* 0x0041e80000000c00 */
[----:B0-----:R-:W2:Y:S04]  /*23390*/  LDL.LU R8, [R1+0x100] ;  /* 0x0001000001087983 */ /* 0x001ea80000300800 */
[----:B------:R-:W2:Y:S04]  /*233a0*/  LDL.LU R9, [R1+0x104] ;  /* 0x0001040001097983 */ /* 0x000ea80000300800 */
[----:B------:R-:W2:Y:S04]  /*233b0*/  LDL.LU R10, [R1+0x108] ;  /* 0x00010800010a7983 */ /* 0x000ea80000300800 */
[----:B------:R-:W2:Y:S04]  /*233c0*/  LDL.LU R11, [R1+0x10c] ;  /* 0x00010c00010b7983 */ /* 0x000ea80000300800 */
[----:B----4-:R0:W-:Y:S04]  /*233d0*/  STS.128 [R0+0x800], R24 ;  /* 0x0008001800007388 */ /* 0x0101e80000000c00 */
[----:B0-----:R-:W4:Y:S04]  /*233e0*/  LDL.LU R24, [R1+0x110] ;  /* 0x0001100001187983 */ /* 0x001f280000300800 */
[----:B------:R-:W4:Y:S04]  /*233f0*/  LDL.LU R25, [R1+0x114] ;  /* 0x0001140001197983 */ /* 0x000f280000300800 */
[----:B------:R-:W4:Y:S04]  /*23400*/  LDL.LU R26, [R1+0x118] ;  /* 0x00011800011a7983 */ /* 0x000f280000300800 */
[----:B------:R-:W4:Y:S04]  /*23410*/  LDL.LU R27, [R1+0x11c] ;  /* 0x00011c00011b7983 */ /* 0x000f280000300800 */
[----:B---3--:R0:W-:Y:S04]  /*23420*/  STS.128 [R0+0x880], R20 ;  /* 0x0008801400007388 */ /* 0x0081e80000000c00 */
[----:B0-----:R-:W3:Y:S04]  /*23430*/  LDL.LU R20, [R1+0x170] ;  /* 0x0001700001147983 */ /* 0x001ee80000300800 */
[----:B------:R-:W3:Y:S04]  /*23440*/  LDL.LU R21, [R1+0x174] ;  /* 0x0001740001157983 */ /* 0x000ee80000300800 */
[----:B------:R-:W2:Y:S04]  /*23450*/  LDL.LU R22, [R1+0x178] ;  /* 0x0001780001167983 */ /* 0x000ea80000300800 */
[----:B------:R-:W2:Y:S04]  /*23460*/  LDL.LU R23, [R1+0x17c] ;  /* 0x00017c0001177983 */ /* 0x000ea80000300800 */
[----:B--2---:R-:W-:Y:S04]  /*23470*/  STL.64 [R1+0xd50], R22 ;  /* 0x000d501601007387 */ /* 0x004fe80000100a00 */
[----:B---3--:R0:W-:Y:S04]  /*23480*/  STL.64 [R1+0xd48], R20 ;  /* 0x000d481401007387 */ /* 0x0081e80000100a00 */
[----:B0-----:R-:W2:Y:S04]  /*23490*/  LDL.LU R20, [R1+0x140] ;  /* 0x0001400001147983 */ /* 0x001ea80000300800 */
        /* <DEDUP_REMOVED lines=9> */
[----:B------:R-:W-:Y:S04]  /*23530*/  STS.128 [R0+0x80], R16 ;  /* 0x0000801000007388 */ /* 0x000fe80000000c00 */
[----:B-----5:R-:W-:Y:S04]  /*23540*/  STS.128 [R0+0x400], R12 ;  /* 0x0004000c00007388 */ /* 0x020fe80000000c00 */
[----:B------:R-:W-:Y:S04]  /*23550*/  STS.128 [R0+0xc00], R8 ;  /* 0x000c000800007388 */ /* 0x000fe80000000c00 */
[----:B----4-:R-:W-:Y:S04]  /*23560*/  STS.128 [R0+0xc80], R24 ;  /* 0x000c801800007388 */ /* 0x010fe80000000c00 */
[----:B------:R-:W-:Y:S06]  /*23570*/  BAR.SYNC.DEFER_BLOCKING 0x0 ;  /* 0x0000000000007b1d */ /* 0x000fec0000010000 */
[----:B------:R-:W0:Y:S04]  /*23580*/  LDS.128 R8, [R29] ;  /* 0x000000001d087984 */ /* 0x000e280000000c00 */
[----:B---3--:R-:W-:Y:S04]  /*23590*/  STL.64 [R1+0xd70], R22 ;  /* 0x000d701601007387 */ /* 0x008fe80000100a00 */
[----:B--2---:R1:W-:Y:S04]  /*235a0*/  STL.64 [R1+0xd68], R20 ;  /* 0x000d681401007387 */ /* 0x0043e80000100a00 */
[----:B-1----:R-:W2:Y:S04]  /*235b0*/  LDL.LU R20, [R1+0x120] ;  /* 0x0001200001147983 */ /* 0x002ea80000300800 */
[----:B------:R-:W2:Y:S04]  /*235c0*/  LDL.LU R21, [R1+0x124] ;  /* 0x0001240001157983 */ /* 0x000ea80000300800 */
[----:B------:R-:W3:Y:S04]  /*235d0*/  LDL.LU R22, [R1+0x128] ;  /* 0x0001280001167983 */ /* 0x000ee80000300800 */
[----:B------:R-:W3:Y:S04]  /*235e0*/  LDL.LU R23, [R1+0x12c] ;  /* 0x00012c0001177983 */ /* 0x000ee80000300800 */
[----:B---3--:R-:W-:Y:S04]  /*235f0*/  STL.64 [R1+0xd80], R22 ;  /* 0x000d801601007387 */ /* 0x008fe80000100a00 */
[----:B--2---:R-:W-:Y:S04]  /*23600*/  STL.64 [R1+0xd78], R20 ;  /* 0x000d781401007387 */ /* 0x004fe80000100a00 */
[----:B------:R-:W1:Y:S04]  /*23610*/  LDS.128 R20, [R29+0x1000] ;  /* 0x001000001d147984 */ /* 0x000e680000000c00 */
[----:B------:R-:W2:Y:S04]  /*23620*/  LDL.LU R16, [R1+0x160] ;  /* 0x0001600001107983 */ /* 0x000ea80000300800 */
[----:B------:R-:W2:Y:S04]  /*23630*/  LDL.LU R17, [R1+0x164] ;  /* 0x0001640001117983 */ /* 0x000ea80000300800 */
[----:B------:R-:W2:Y:S04]  /*23640*/  LDL.LU R18, [R1+0x168] ;  /* 0x0001680001127983 */ /* 0x000ea80000300800 */
[----:B------:R-:W2:Y:S04]  /*23650*/  LDL.LU R19, [R1+0x16c] ;  /* 0x00016c0001137983 */ /* 0x000ea80000300800 */
[----:B------:R-:W3:Y:S04]  /*23660*/  LDL R7, [R1+0x770] ;  /* 0x0007700001077983 */ /* 0x000ee80000100800 */
[----:B------:R-:W4:Y:S04]  /*23670*/  LDL.LU R12, [R1+0x230] ;  /* 0x00023000010c7983 */ /* 0x000f280000300800 */
[----:B0-----:R0:W-:Y:S04]  /*23680*/  STL.64 [R1+0x40], R8 ;  /* 0x0000400801007387 */ /* 0x0011e80000100a00 */
[----:B------:R5:W-:Y:S04]  /*23690*/  STL.64 [R1+0x48], R10 ;  /* 0x0000480a01007387 */ /* 0x000be80000100a00 */
[----:B------:R-:W4:Y:S04]  /*236a0*/  LDL.LU R13, [R1+0x234] ;  /* 0x00023400010d7983 */ /* 0x000f280000300800 */
[----:B------:R-:W4:Y:S04]  /*236b0*/  LDL.LU R14, [R1+0x238] ;  /* 0x00023800010e7983 */ /* 0x000f280000300800 */
[----:B------:R-:W4:Y:S04]  /*236c0*/  LDL.LU R15, [R1+0x23c] ;  /* 0x00023c00010f7983 */ /* 0x000f280000300800 */
[----:B0-----:R-:W2:Y:S04]  /*236d0*/  LDL.LU R8, [R1+0x240] ;  /* 0x0002400001087983 */ /* 0x001ea80000300800 */
[----:B-1----:R-:W-:Y:S04]  /*236e0*/  STL.64 [R1+0xb0], R20 ;  /* 0x0000b01401007387 */ /* 0x002fe80000100a00 */
[----:B------:R-:W-:Y:S04]  /*236f0*/  STL.64 [R1+0xb8], R22 ;  /* 0x0000b81601007387 */ /* 0x000fe80000100a00 */
[----:B------:R-:W0:Y:S04]  /*23700*/  LDS.128 R20, [R28] ;  /* 0x000000001c147984 */ /* 0x000e280000000c00 */
[----:B------:R-:W2:Y:S04]  /*23710*/  LDL.LU R9, [R1+0x244] ;  /* 0x0002440001097983 */ /* 0x000ea80000300800 */
[----:B-----5:R-:W5:Y:S04]  /*23720*/  LDL.LU R10, [R1+0x248] ;  /* 0x00024800010a7983 */ /* 0x020f680000300800 */
[----:B------:R-:W5:Y:S04]  /*23730*/  LDL.LU R11, [R1+0x24c] ;  /* 0x00024c00010b7983 */ /* 0x000f680000300800 */
[----:B------:R-:W2:Y:S04]  /*23740*/  LDL.LU R24, [R1+0x250] ;  /* 0x0002500001187983 */ /* 0x000ea80000300800 */
[----:B------:R-:W2:Y:S04]  /*23750*/  LDL.LU R25, [R1+0x254] ;  /* 0x0002540001197983 */ /* 0x000ea80000300800 */
[----:B------:R-:W2:Y:S04]  /*23760*/  LDL.LU R26, [R1+0x258] ;  /* 0x00025800011a7983 */ /* 0x000ea80000300800 */
[----:B------:R-:W2:Y:S04]  /*23770*/  LDL.LU R27, [R1+0x25c] ;  /* 0x00025c00011b7983 */ /* 0x000ea80000300800 */
        /* <DEDUP_REMOVED lines=16> */
[----:B0-----:R-:W-:Y:S04]  /*23880*/  STL.64 [R1+0x50], R20 ;  /* 0x0000501401007387 */ /* 0x001fe80000100a00 */
[----:B------:R0:W-:Y:S04]  /*23890*/  STL.64 [R1+0x58], R22 ;  /* 0x0000581601007387 */ /* 0x0001e80000100a00 */
[----:B0-----:R-:W2:Y:S04]  /*238a0*/  LDL.LU.64 R22, [R1+0xd80] ;  /* 0x000d800001167983 */ /* 0x001ea80000300a00 */
[----:B------:R-:W2:Y:S04]  /*238b0*/  LDL.LU.64 R20, [R1+0xd78] ;  /* 0x000d780001147983 */ /* 0x000ea80000300a00 */
[----:B------:R-:W3:Y:S04]  /*238c0*/  LDL R6, [R1+0x774] ;  /* 0x0007740001067983 */ /* 0x000ee80000100800 */
[----:B--2---:R0:W-:Y:S04]  /*238d0*/  STS.128 [R0], R20 ;  /* 0x0000001400007388 */ /* 0x0041e80000000c00 */
[----:B0-----:R-:W2:Y:S04]  /*238e0*/  LDL.LU.64 R22, [R1+0xd70] ;  /* 0x000d700001167983 */ /* 0x001ea80000300a00 */
[----:B------:R-:W2:Y:S04]  /*238f0*/  LDL.LU.64 R20, [R1+0xd68] ;  /* 0x000d680001147983 */ /* 0x000ea80000300a00 */
[----:B--2---:R0:W-:Y:S04]  /*23900*/  STS.128 [R0+0x80], R20 ;  /* 0x0000801400007388 */ /* 0x0041e80000000c00 */
[----:B0-----:R-:W2:Y:S04]  /*23910*/  LDL.LU.64 R22, [R1+0xd60] ;  /* 0x000d600001167983 */ /* 0x001ea80000300a00 */
[----:B------:R-:W2:Y:S04]  /*23920*/  LDL.LU.64 R20, [R1+0xd58] ;  /* 0x000d580001147983 */ /* 0x000ea80000300a00 */
[----:B--2---:R0:W-:Y:S04]  /*23930*/  STS.128 [R0+0x400], R20 ;  /* 0x0004001400007388 */ /* 0x0041e80000000c00 */
[----:B0-----:R-:W2:Y:S04]  /*23940*/  LDL.LU.64 R22, [R1+0xd50] ;  /* 0x000d500001167983 */ /* 0x001ea80000300a00 */
[----:B------:R-:W2:Y:S01]  /*23950*/  LDL.LU.64 R20, [R1+0xd48] ;  /* 0x000d480001147983 */ /* 0x000ea20000300a00 */
[----:B---3--:R-:W-:-:S03]  /*23960*/  IMAD R3, R7, c[0x0][0x194], RZ ;  /* 0x0000650007037a24 */ /* 0x008fc600078e02ff */
[----:B------:R0:W-:Y:S02]  /*23970*/  STS.128 [R0+0x480], R16 ;  /* 0x0004801000007388 */ /* 0x0001e40000000c00 */
[----:B------:R-:W-:Y:S02]  /*23980*/  LEA R2, P5, R3, c[0x0][0x170], 0x1 ;  /* 0x00005c0003027a11 */ /* 0x000fe400078a08ff */
[----:B----4-:R1:W-:Y:S04]  /*23990*/  STS.128 [R0+0x880], R12 ;  /* 0x0008800c00007388 */ /* 0x0103e80000000c00 */
[----:B-----5:R3:W-:Y:S04]  /*239a0*/  STS.128 [R0+0xc00], R8 ;  /* 0x000c000800007388 */ /* 0x0207e80000000c00 */
[----:B0-----:R-:W4:Y:S04]  /*239b0*/  LDL.LU.64 R18, [R1+0xd40] ;  /* 0x000d400001127983 */ /* 0x001f280000300a00 */
[----:B------:R-:W5:Y:S04]  /*239c0*/  LDL.LU.64 R16, [R1+0xd38] ;  /* 0x000d380001107983 */ /* 0x000f680000300a00 */
[----:B-1----:R-:W4:Y:S04]  /*239d0*/  LDL.LU.64 R14, [R1+0xd30] ;  /* 0x000d3000010e7983 */ /* 0x002f280000300a00 */
[----:B------:R-:W4:Y:S04]  /*239e0*/  LDL.LU.64 R12, [R1+0xd28] ;  /* 0x000d2800010c7983 */ /* 0x000f280000300a00 */
[----:B------:R-:W4:Y:S04]  /*239f0*/  LDL.LU R4, [R1+0x190] ;  /* 0x0001900001047983 */ /* 0x000f280000300800 */
[----:B---3--:R-:W3:Y:S04]  /*23a00*/  LDL.LU.64 R10, [R1+0xd20] ;  /* 0x000d2000010a7983 */ /* 0x008ee80000300a00 */
[----:B------:R-:W3:Y:S04]  /*23a10*/  LDL.LU.64 R8, [R1+0xd18] ;  /* 0x000d180001087983 */ /* 0x000ee80000300a00 */
[----:B------:R-:W-:Y:S04]  /*23a20*/  STS.128 [R0+0xc80], R24 ;  /* 0x000c801800007388 */ /* 0x000fe80000000c00 */
[----:B--2---:R0:W-:Y:S02]  /*23a30*/  STS.128 [R0+0x800], R20 ;  /* 0x0008001400007388 */ /* 0x0041e40000000c00 */
[----:B0-----:R-:W-:-:S04]  /*23a40*/  IMAD.MOV.U32 R23, RZ, RZ, c[0x0][0x194] ;  /* 0x00006500ff177624 */ /* 0x001fc800078e00ff */
[----:B------:R-:W-:Y:S01]  /*23a50*/  IMAD R23, R23, 0x100, R3 ;  /* 0x0000010017177824 */ /* 0x000fe200078e0203 */
[----:B------:R-:W-:Y:S01]  /*23a60*/  LEA.HI.X.SX32 R3, R3, c[0x0][0x174], 0x1, P5 ;  /* 0x00005d0003037a11 */ /* 0x000fe200028f0eff */
[----:B------:R-:W-:Y:S03]  /*23a70*/  BAR.SYNC.DEFER_BLOCKING 0x0 ;  /* 0x0000000000007b1d */ /* 0x000fe60000010000 */
[----:B------:R-:W-:-:S04]  /*23a80*/  LEA R28, P5, R23, c[0x0][0x170], 0x1 ;  /* 0x00005c00171c7a11 */ /* 0x000fc800078a08ff */
[----:B------:R-:W-:Y:S02]  /*23a90*/  LEA.HI.X.SX32 R29, R23, c[0x0][0x174], 0x1, P5 ;  /* 0x00005d00171d7a11 */ /* 0x000fe400028f0eff */
[----:B------:R-:W2:Y:S04]  /*23aa0*/  LDL.LU R23, [R1+0x180] ;  /* 0x0001800001177983 */ /* 0x000ea80000300800 */
[----:B------:R-:W3:Y:S04]  /*23ab0*/  LDL.LU.64 R26, [R1+0xd10] ;  /* 0x000d1000011a7983 */ /* 0x000ee80000300a00 */
[----:B------:R-:W4:Y:S01]  /*23ac0*/  LDL.LU.64 R24, [R1+0xd08] ;  /* 0x000d080001187983 */ /* 0x000f220000300a00 */
[----:B------:R-:W-:-:S02]  /*23ad0*/  ISETP.GE.AND P4, PT, R7, c[0x0][0x178], PT ;  /* 0x00005e0007007a0c */ /* 0x000fc40003f86270 */
[C---:B------:R-:W-:Y:S02]  /*23ae0*/  ISETP.GE.AND P2, PT, R5.reuse, c[0x0][0x17c], PT ;  /* 0x00005f0005007a0c */ /* 0x040fe40003f46270 */
[C---:B------:R-:W-:Y:S01]  /*23af0*/  ISETP.LT.AND P4, PT, R5.reuse, c[0x0][0x17c], !P4 ;  /* 0x00005f0005007a0c */ /* 0x040fe20006781270 */
[----:B------:R-:W-:Y:S01]  /*23b00*/  IMAD R22, R5, c[0x0][0x198], RZ ;  /* 0x0000660005167a24 */ /* 0x000fe200078e02ff */
[----:B------:R-:W-:-:S03]  /*23b10*/  ISETP.LT.AND P2, PT, R6, c[0x0][0x178], !P2 ;  /* 0x00005e0006007a0c */ /* 0x000fc60005741270 */
[----:B------:R-:W-:Y:S01]  /*23b20*/  IMAD.WIDE R20, R22, 0x2, R2 ;  /* 0x0000000216147825 */ /* 0x000fe200078e0202 */
[----:B------:R-:W-:-:S04]  /*23b30*/  IADD3 R0, R5, 0x5, RZ ;  /* 0x0000000505007810 */ /* 0x000fc80007ffe0ff */
[----:B------:R-:W-:Y:S02]  /*23b40*/  ISETP.GE.AND P5, PT, R0, c[0x0][0x17c], PT ;  /* 0x00005f0000007a0c */ /* 0x000fe40003fa6270 */
[----:B------:R-:W-:Y:S01]  /*23b50*/  IADD3 R0, R22, c[0x0][0x198], RZ ;  /* 0x0000660016007a10 */ /* 0x000fe20007ffe0ff */
[----:B--2---:R0:W-:Y:S01]  /*23b60*/  @P4 STG.E.U16 [R20.64], R23 ;  /* 0x0000001714004986 */ /* 0x0041e2000c101506 */
[----:B------:R-:W-:Y:S02]  /*23b70*/  ISETP.LT.AND P4, PT, R7, c[0x0][0x178], !P3 ;  /* 0x00005e0007007a0c */ /* 0x000fe40005f81270 */
[----:B------:R-:W-:Y:S02]  /*23b80*/  ISETP.LT.AND P3, PT, R6, c[0x0][0x178], !P3 ;  /* 0x00005e0006007a0c */ /* 0x000fe40005f61270 */
[----:B---3--:R-:W-:Y:S01]  /*23b90*/  PRMT R26, R23, 0x7632, R26 ;  /* 0x00007632171a7816 */ /* 0x008fe2000000001a */
[----:B0-----:R-:W-:-:S05]  /*23ba0*/  IMAD.WIDE R20, R22, 0x2, R28 ;  /* 0x0000000216147825 */ /* 0x001fca00078e021c */
[----:B----4-:R0:W-:Y:S01]  /*23bb0*/  @P2 STG.E.U16 [R20.64], R24 ;  /* 0x0000001814002986 */ /* 0x0101e2000c101506 */
[----:B------:R-:W-:Y:S01]  /*23bc0*/  ISETP.LT.AND P2, PT, R7, c[0x0][0x178], !P1 ;  /* 0x00005e0007007a0c */ /* 0x000fe20004f41270 */
[----:B------:R-:W-:Y:S01]  /*23bd0*/  IMAD.WIDE R22, R0, 0x2, R28 ;  /* 0x0000000200167825 */ /* 0x000fe200078e021c */
[----:B------:R-:W-:Y:S02]  /*23be0*/  ISETP.LT.AND P1, PT, R6, c[0x0][0x178], !P1 ;  /* 0x00005e0006007a0c */ /* 0x000fe40004f21270 */
[----:B------:R-:W-:Y:S01]  /*23bf0*/  PRMT R25, R24, 0x7632, R25 ;  /* 0x0000763218197816 */ /* 0x000fe20000000019 */
[C---:B0-----:R-:W-:Y:S01]  /*23c00*/  IMAD.WIDE R20, R0.reuse, 0x2, R2 ;  /* 0x0000000200147825 */ /* 0x041fe200078e0202 */
[----:B------:R-:W-:Y:S02]  /*23c10*/  IADD3 R0, R0, c[0x0][0x198], RZ ;  /* 0x0000660000007a10 */ /* 0x000fe40007ffe0ff */
[----:B------:R-:W-:Y:S02]  /*23c20*/  IADD3 R24, R5, 0x6, RZ ;  /* 0x0000000605187810 */ /* 0x000fe40007ffe0ff */
[----:B------:R0:W-:Y:S02]  /*23c30*/  @P4 STG.E.U16 [R20.64], R26 ;  /* 0x0000001a14004986 */ /* 0x0001e4000c101506 */
[----:B------:R-:W-:-:S02]  /*23c40*/  ISETP.GE.AND P4, PT, R24, c[0x0][0x17c], PT ;  /* 0x00005f0018007a0c */ /* 0x000fc40003f86270 */
[----:B------:R1:W-:Y:S01]  /*23c50*/  @P3 STG.E.U16 [R22.64], R25 ;  /* 0x0000001916003986 */ /* 0x0003e2000c101506 */
[----:B------:R-:W-:Y:S01]  /*23c60*/  IADD3 R24, R5, 0x7, RZ ;  /* 0x0000000705187810 */ /* 0x000fe20007ffe0ff */
[C---:B0-----:R-:W-:Y:S02]  /*23c70*/  IMAD.WIDE R20, R0.reuse, 0x2, R2 ;  /* 0x0000000200147825 */ /* 0x041fe400078e0202 */
[----:B------:R-:W2:Y:S02]  /*23c80*/  LDL.LU R26, [R1+0x1b0] ;  /* 0x0001b000011a7983 */ /* 0x000ea40000300800 */
[----:B-1----:R-:W-:Y:S02]  /*23c90*/  IMAD.WIDE R22, R0, 0x2, R28 ;  /* 0x0000000200167825 */ /* 0x002fe400078e021c */
[----:B------:R0:W-:Y:S01]  /*23ca0*/  @P2 STG.E.U16 [R20.64], R4 ;  /* 0x0000000414002986 */ /* 0x0001e2000c101506 */
[----:B------:R-:W-:Y:S02]  /*23cb0*/  ISETP.GE.AND P2, PT, R24, c[0x0][0x17c], PT ;  /* 0x00005f0018007a0c */ /* 0x000fe40003f46270 */
[----:B------:R-:W-:Y:S01]  /*23cc0*/  PRMT R24, R4, 0x7632, R24 ;  /* 0x0000763204187816 */ /* 0x000fe20000000018 */
[----:B------:R1:W-:Y:S01]  /*23cd0*/  @P1 STG.E.U16 [R22.64], R27 ;  /* 0x0000001b16001986 */ /* 0x0003e2000c101506 */
[----:B------:R-:W-:-:S03]  /*23ce0*/  PRMT R25, R27, 0x7632, R25 ;  /* 0x000076321b197816 */ /* 0x000fc60000000019 */
[----:B0-----:R-:W3:Y:S04]  /*23cf0*/  LDL.LU R4, [R1+0xd00] ;  /* 0x000d000001047983 */ /* 0x001ee80000300800 */
[----:B-1----:R-:W4:Y:S01]  /*23d00*/  LDL.LU R27, [R1+0xcfc] ;  /* 0x000cfc00011b7983 */ /* 0x002f220000300800 */
[C---:B------:R-:W-:Y:S02]  /*23d10*/  ISETP.LT.AND P3, PT, R7.reuse, c[0x0][0x178], !P0 ;  /* 0x00005e0007007a0c */ /* 0x040fe40004761270 */
[----:B------:R-:W-:Y:S02]  /*23d20*/  ISETP.LT.AND P0, PT, R6, c[0x0][0x178], !P0 ;  /* 0x00005e0006007a0c */ /* 0x000fe40004701270 */
[----:B------:R-:W-:Y:S02]  /*23d30*/  IADD3 R0, R0, c[0x0][0x198], RZ ;  /* 0x0000660000007a10 */ /* 0x000fe40007ffe0ff */
[----:B------:R-:W-:-:S03]  /*23d40*/  ISETP.LT.AND P1, PT, R7, c[0x0][0x178], !P6 ;  /* 0x00005e0007007a0c */ /* 0x000fc60007721270 */
[----:B------:R-:W-:-:S04]  /*23d50*/  IMAD.WIDE R22, R0, 0x2, R2 ;  /* 0x0000000200167825 */ /* 0x000fc800078e0202 */
[C---:B------:R-:W-:Y:S01]  /*23d60*/  IMAD.WIDE R20, R0.reuse, 0x2, R28 ;  /* 0x0000000200147825 */ /* 0x040fe200078e021c */
[----:B------:R-:W-:Y:S01]  /*23d70*/  IADD3 R0, R0, c[0x0][0x198], RZ ;  /* 0x0000660000007a10 */ /* 0x000fe20007ffe0ff */
[----:B------:R0:W-:Y:S01]  /*23d80*/  @P3 STG.E.U16 [R22.64], R24 ;  /* 0x0000001816003986 */ /* 0x0001e2000c101506 */
[----:B------:R-:W-:-:S03]  /*23d90*/  ISETP.LT.AND P6, PT, R6, c[0x0][0x178], !P6 ;  /* 0x00005e0006007a0c */ /* 0x000fc600077c1270 */
[----:B------:R1:W-:Y:S01]  /*23da0*/  @P0 STG.E.U16 [R20.64], R25 ;  /* 0x0000001914000986 */ /* 0x0003e2000c101506 */
[----:B------:R-:W-:Y:S01]  /*23db0*/  ISETP.LT.AND P0, PT, R7, c[0x0][0x178], !P5 ;  /* 0x00005e0007007a0c */ /* 0x000fe20006f01270 */
[C---:B0-----:R-:W-:Y:S01]  /*23dc0*/  IMAD.WIDE R22, R0.reuse, 0x2, R2 ;  /* 0x0000000200167825 */ /* 0x041fe200078e0202 */
[----:B------:R-:W-:Y:S02]  /*23dd0*/  IADD3 R24, R5, 0x8, RZ ;  /* 0x0000000805187810 */ /* 0x000fe40007ffe0ff */
[----:B-1----:R-:W-:Y:S02]  /*23de0*/  IADD3 R20, R0, c[0x0][0x198], RZ ;  /* 0x0000660000147a10 */ /* 0x002fe40007ffe0ff */
[----:B------:R-:W-:-:S03]  /*23df0*/  ISETP.GE.AND P3, PT, R24, c[0x0][0x17c], PT ;  /* 0x00005f0018007a0c */ /* 0x000fc60003f66270 */
[----:B------:R-:W-:Y:S01]  /*23e00*/  IMAD.WIDE R24, R20, 0x2, R2 ;  /* 0x0000000214187825 */ /* 0x000fe200078e0202 */
[----:B--2---:R0:W-:Y:S03]  /*23e10*/  @P1 STG.E.U16 [R22.64], R26 ;  /* 0x0000001a16001986 */ /* 0x0041e6000c101506 */
[----:B0-----:R-:W-:Y:S01]  /*23e20*/  IMAD.WIDE R22, R0, 0x2, R28 ;  /* 0x0000000200167825 */ /* 0x001fe200078e021c */
[----:B------:R-:W-:-:S04]  /*23e30*/  PRMT R0, R26, 0x7632, R0 ;  /* 0x000076321a007816 */ /* 0x000fc80000000000 */
[----:B------:R0:W-:Y:S01]  /*23e40*/  @P6 STG.E.U16 [R22.64], R8 ;  /* 0x0000000816006986 */ /* 0x0001e2000c101506 */
[----:B----4-:R-:W-:-:S03]  /*23e50*/  PRMT R27, R8, 0x7632, R27 ;  /* 0x00007632081b7816 */ /* 0x010fc6000000001b */
[----:B------:R1:W-:Y:S01]  /*23e60*/  @P0 STG.E.U16 [R24.64], R0 ;  /* 0x0000000018000986 */ /* 0x0003e2000c101506 */
[----:B0-----:R-:W-:-:S04]  /*23e70*/  IADD3 R8, R5, 0xa, RZ ;  /* 0x0000000a05087810 */ /* 0x001fc80007ffe0ff */
[----:B------:R-:W-:Y:S02]  /*23e80*/  ISETP.GE.AND P0, PT, R8, c[0x0][0x17c], PT ;  /* 0x00005f0008007a0c */ /* 0x000fe40003f06270 */
[----:B------:R-:W2:Y:S01]  /*23e90*/  LDL.LU R8, [R1+0x1a0] ;  /* 0x0001a00001087983 */ /* 0x000ea20000300800 */
[C---:B------:R-:W-:Y:S02]  /*23ea0*/  ISETP.LT.AND P5, PT, R6.reuse, c[0x0][0x178], !P5 ;  /* 0x00005e0006007a0c */ /* 0x040fe40006fa1270 */
[----:B------:R-:W-:Y:S02]  /*23eb0*/  ISETP.LT.AND P6, PT, R7, c[0x0][0x178], !P4 ;  /* 0x00005e0007007a0c */ /* 0x000fe400067c1270 */
[----:B------:R-:W-:Y:S02]  /*23ec0*/  ISETP.LT.AND P4, PT, R6, c[0x0][0x178], !P4 ;  /* 0x00005e0006007a0c */ /* 0x000fe40006781270 */
[----:B------:R-:W-:Y:S02]  /*23ed0*/  IADD3 R21, R5, 0x9, RZ ;  /* 0x0000000905157810 */ /* 0x000fe40007ffe0ff */
[----:B-1----:R-:W-:-:S02]  /*23ee0*/  IADD3 R0, R20, c[0x0][0x198], RZ ;  /* 0x0000660014007a10 */ /* 0x002fc40007ffe0ff */
[----:B------:R-:W-:Y:S01]  /*23ef0*/  ISETP.GE.AND P1, PT, R21, c[0x0][0x17c], PT ;  /* 0x00005f0015007a0c */ /* 0x000fe20003f26270 */
[----:B------:R-:W-:-:S04]  /*23f00*/  IMAD.WIDE R20, R20, 0x2, R28 ;  /* 0x0000000214147825 */ /* 0x000fc800078e021c */
[C---:B------:R-:W-:Y:S01]  /*23f10*/  IMAD.WIDE R22, R0.reuse, 0x2, R2 ;  /* 0x0000000200167825 */ /* 0x040fe200078e0202 */
[----:B------:R-:W-:Y:S03]  /*23f20*/  @P5 STG.E.U16 [R20.64], R27 ;  /* 0x0000001b14005986 */ /* 0x000fe6000c101506 */
[----:B------:R-:W-:Y:S01]  /*23f30*/  IMAD.WIDE R24, R0, 0x2, R28 ;  /* 0x0000000200187825 */ /* 0x000fe200078e021c */
[----:B--2---:R0:W-:Y:S04]  /*23f40*/  @P6 STG.E.U16 [R22.64], R8 ;  /* 0x0000000816006986 */ /* 0x0041e8000c101506 */
[----:B-----5:R-:W-:Y:S01]  /*23f50*/  @P4 STG.E.U16 [R24.64], R16 ;  /* 0x0000001018004986 */ /* 0x020fe2000c101506 */
[----:B------:R-:W-:-:S02]  /*23f60*/  ISETP.LT.AND P4, PT, R7, c[0x0][0x178], !P2 ;  /* 0x00005e0007007a0c */ /* 0x000fc40005781270 */
[----:B---3--:R-:W-:Y:S02]  /*23f70*/  PRMT R4, R8, 0x7632, R4 ;  /* 0x0000763208047816 */ /* 0x008fe40000000004 */
[----:B0-----:R-:W-:-:S05]  /*23f80*/  IADD3 R22, R0, c[0x0][0x198], RZ ;  /* 0x0000660000167a10 */ /* 0x001fca0007ffe0ff */
[----:B------:R-:W-:-:S05]  /*23f90*/  IMAD.WIDE R20, R22, 0x2, R2 ;  /* 0x0000000216147825 */ /* 0x000fca00078e0202 */
[----:B------:R0:W-:Y:S04]  /*23fa0*/  @P4 STG.E.U16 [R20.64], R4 ;  /* 0x0000000414004986 */ /* 0x0001e8000c101506 */
[----:B0-----:R-:W2:Y:S04]  /*23fb0*/  LDL.LU R4, [R1+0xcf8] ;  /* 0x000cf80001047983 */ /* 0x001ea80000300800 */
[----:B------:R-:W3:Y:S04]  /*23fc0*/  LDL.LU R20, [R1+0x1e0] ;  /* 0x0001e00001147983 */ /* 0x000ee80000300800 */
[----:B------:R-:W4:Y:S01]  /*23fd0*/  LDL.LU R21, [R1+0x10] ;  /* 0x0000100001157983 */ /* 0x000f220000300800 */
[----:B------:R-:W-:-:S02]  /*23fe0*/  ISETP.LT.AND P2, PT, R6, c[0x0][0x178], !P2 ;  /* 0x00005e0006007a0c */ /* 0x000fc40005741270 */
[----:B------:R-:W-:Y:S02]  /*23ff0*/  ISETP.LT.AND P6, PT, R7, c[0x0][0x178], !P3 ;  /* 0x00005e0007007a0c */ /* 0x000fe40005fc1270 */
[C---:B------:R-:W-:Y:S01]  /*24000*/  IADD3 R0, R22.reuse, c[0x0][0x198], RZ ;  /* 0x0000660016007a10 */ /* 0x040fe20007ffe0ff */
[----:B------:R-:W-:Y:S01]  /*24010*/  IMAD.WIDE R22, R22, 0x2, R28 ;  /* 0x0000000216167825 */ /* 0x000fe200078e021c */
[----:B------:R-:W-:Y:S02]  /*24020*/  ISETP.LT.AND P3, PT, R6, c[0x0][0x178], !P3 ;  /* 0x00005e0006007a0c */ /* 0x000fe40005f61270 */
[----:B------:R-:W-:Y:S01]  /*24030*/  PRMT R16, R16, 0x7632, R16 ;  /* 0x0000763210107816 */ /* 0x000fe20000000010 */
[----:B------:R-:W-:Y:S01]  /*24040*/  IMAD.WIDE R24, R0, 0x2, R2 ;  /* 0x0000000200187825 */ /* 0x000fe200078e0202 */
[----:B------:R-:W-:-:S03]  /*24050*/  IADD3 R26, R5, 0xb, RZ ;  /* 0x0000000b051a7810 */ /* 0x000fc60007ffe0ff */
[----:B------:R0:W-:Y:S01]  /*24060*/  @P2 STG.E.U16 [R22.64], R16 ;  /* 0x0000001016002986 */ /* 0x0001e2000c101506 */
[----:B------:R-:W-:Y:S01]  /*24070*/  ISETP.GE.AND P5, PT, R26, c[0x0][0x17c], PT ;  /* 0x00005f001a007a0c */ /* 0x000fe20003fa6270 */
[C---:B------:R-:W-:Y:S01]  /*24080*/  IMAD.WIDE R26, R0.reuse, 0x2, R28 ;  /* 0x00000002001a7825 */ /* 0x040fe200078e021c */
[----:B0-----:R-:W-:-:S04]  /*24090*/  IADD3 R22, R0, c[0x0][0x198], RZ ;  /* 0x0000660000167a10 */ /* 0x001fc80007ffe0ff */
[----:B------:R-:W-:Y:S01]  /*240a0*/  IADD3 R0, R22, c[0x0][0x198], RZ ;  /* 0x0000660016007a10 */ /* 0x000fe20007ffe0ff */
[----:B---3--:R-:W-:Y:S01]  /*240b0*/  @P6 STG.E.U16 [R24.64], R20 ;  /* 0x0000001418006986 */ /* 0x008fe2000c101506 */
[----:B------:R-:W-:Y:S02]  /*240c0*/  ISETP.LT.AND P6, PT, R7, c[0x0][0x178], !P1 ;  /* 0x00005e0007007a0c */ /* 0x000fe40004fc1270 */
[----:B------:R-:W-:Y:S01]  /*240d0*/  ISETP.LT.AND P1, PT, R6, c[0x0][0x178], !P1 ;  /* 0x00005e0006007a0c */ /* 0x000fe20004f21270 */
[----:B----4-:R0:W-:Y:S02]  /*240e0*/  @P3 STG.E.U16 [R26.64], R21 ;  /* 0x000000151a003986 */ /* 0x0101e4000c101506 */
[----:B0-----:R-:W-:Y:S02]  /*240f0*/  PRMT R27, R20, 0x7632, R27 ;  /* 0x00007632141b7816 */ /* 0x001fe4000000001b */
[----:B------:R-:W-:Y:S01]  /*24100*/  PRMT R26, R21, 0x7632, R26 ;  /* 0x00007632151a7816 */ /* 0x000fe2000000001a */
[----:B------:R-:W-:-:S04]  /*24110*/  IMAD.WIDE R20, R22, 0x2, R2 ;  /* 0x0000000216147825 */ /* 0x000fc800078e0202 */
[----:B------:R-:W-:Y:S01]  /*24120*/  IMAD.WIDE R22, R22, 0x2, R28 ;  /* 0x0000000216167825 */ /* 0x000fe200078e021c */
[----:B------:R0:W-:Y:S04]  /*24130*/  @P6 STG.E.U16 [R20.64], R27 ;  /* 0x0000001b14006986 */ /* 0x0001e8000c101506 */
[----:B------:R1:W-:Y:S04]  /*24140*/  @P1 STG.E.U16 [R22.64], R26 ;  /* 0x0000001a16001986 */ /* 0x0003e8000c101506 */
[----:B0-----:R-:W3:Y:S04]  /*24150*/  LDL.LU R27, [R1+0x1c0] ;  /* 0x0001c000011b7983 */ /* 0x001ee80000300800 */
[----:B-1----:R-:W4:Y:S01]  /*24160*/  LDL.LU R23, [R1+0x1d0] ;  /* 0x0001d00001177983 */ /* 0x002f220000300800 */
[----:B------:R-:W-:Y:S01]  /*24170*/  ISETP.LT.AND P3, PT, R7, c[0x0][0x178], !P0 ;  /* 0x00005e0007007a0c */ /* 0x000fe20004761270 */
[----:B------:R-:W-:Y:S01]  /*24180*/  IMAD.WIDE R24, R0, 0x2, R2 ;  /* 0x0000000200187825 */ /* 0x000fe200078e0202 */
[----:B------:R-:W-:-:S02]  /*24190*/  ISETP.LT.AND P0, PT, R6, c[0x0][0x178], !P0 ;  /* 0x00005e0006007a0c */ /* 0x000fc40004701270 */
[----:B------:R-:W-:Y:S01]  /*241a0*/  IADD3 R8, R5, 0xc, RZ ;  /* 0x0000000c05087810 */ /* 0x000fe20007ffe0ff */
[----:B------:R-:W-:Y:S01]  /*241b0*/  IMAD.WIDE R20, R0, 0x2, R28 ;  /* 0x0000000200147825 */ /* 0x000fe200078e021c */
[----:B------:R-:W-:Y:S02]  /*241c0*/  ISETP.LT.AND P1, PT, R7, c[0x0][0x178], !P5 ;  /* 0x00005e0007007a0c */ /* 0x000fe40006f21270 */
[----:B------:R-:W-:Y:S02]  /*241d0*/  ISETP.GE.AND P4, PT, R8, c[0x0][0x17c], PT ;  /* 0x00005f0008007a0c */ /* 0x000fe40003f86270 */
[C---:B------:R-:W-:Y:S02]  /*241e0*/  IADD3 R16, R5.reuse, 0xd, RZ ;  /* 0x0000000d05107810 */ /* 0x040fe40007ffe0ff */
[----:B------:R-:W-:Y:S02]  /*241f0*/  IADD3 R0, R0, c[0x0][0x198], RZ ;  /* 0x0000660000007a10 */ /* 0x000fe40007ffe0ff */
[----:B------:R-:W-:-:S02]  /*24200*/  IADD3 R8, R5, 0xe, RZ ;  /* 0x0000000e05087810 */ /* 0x000fc40007ffe0ff */
[----:B------:R-:W-:Y:S02]  /*24210*/  ISETP.LT.AND P5, PT, R6, c[0x0][0x178], !P5 ;  /* 0x00005e0006007a0c */ /* 0x000fe40006fa1270 */
[----:B------:R-:W-:Y:S02]  /*24220*/  ISETP.GE.AND P2, PT, R16, c[0x0][0x17c], PT ;  /* 0x00005f0010007a0c */ /* 0x000fe40003f46270 */
[----:B------:R-:W-:Y:S02]  /*24230*/  ISETP.GE.AND P6, PT, R8, c[0x0][0x17c], PT ;  /* 0x00005f0008007a0c */ /* 0x000fe40003fc6270 */
[----:B------:R-:W-:Y:S01]  /*24240*/  IADD3 R8, R5, 0xf, RZ ;  /* 0x0000000f05087810 */ /* 0x000fe20007ffe0ff */
[----:B----4-:R0:W-:Y:S01]  /*24250*/  @P3 STG.E.U16 [R24.64], R23 ;  /* 0x0000001718003986 */ /* 0x0101e2000c101506 */
[----:B------:R-:W-:-:S03]  /*24260*/  PRMT R16, R23, 0x7632, R16 ;  /* 0x0000763217107816 */ /* 0x000fc60000000010 */
[----:B--2---:R1:W-:Y:S01]  /*24270*/  @P0 STG.E.U16 [R20.64], R4 ;  /* 0x0000000414000986 */ /* 0x0043e2000c101506 */
[----:B------:R-:W-:-:S03]  /*24280*/  ISETP.LT.AND P0, PT, R7, c[0x0][0x178], !P4 ;  /* 0x00005e0007007a0c */ /* 0x000fc60006701270 */
[----:B0-----:R-:W2:Y:S01]  /*24290*/  LDL.LU R24, [R1+0x1f0] ;  /* 0x0001f00001187983 */ /* 0x001ea20000300800 */
[----:B------:R-:W-:-:S03]  /*242a0*/  IMAD.WIDE R22, R0, 0x2, R28 ;  /* 0x0000000200167825 */ /* 0x000fc600078e021c */
[----:B------:R-:W4:Y:S01]  /*242b0*/  LDL.LU R25, [R1+0x30] ;  /* 0x0000300001197983 */ /* 0x000f220000300800 */
[C---:B-1----:R-:W-:Y:S01]  /*242c0*/  IMAD.WIDE R20, R0.reuse, 0x2, R2 ;  /* 0x0000000200147825 */ /* 0x042fe200078e0202 */
[----:B------:R-:W-:Y:S02]  /*242d0*/  IADD3 R0, R0, c[0x0][0x198], RZ ;  /* 0x0000660000007a10 */ /* 0x000fe40007ffe0ff */
[----:B------:R-:W-:Y:S01]  /*242e0*/  ISETP.GE.AND P3, PT, R8, c[0x0][0x17c], PT ;  /* 0x00005f0008007a0c */ /* 0x000fe20003f66270 */
[----:B------:R-:W5:Y:S01]  /*242f0*/  LDL.LU R26, [R1+0x184] ;  /* 0x00018400011a7983 */ /* 0x000f620000300800 */
[----:B------:R-:W-:Y:S02]  /*24300*/  PRMT R4, R4, 0x7632, R4 ;  /* 0x0000763204047816 */ /* 0x000fe40000000004 */
[----:B------:R-:W-:Y:S01]  /*24310*/  IADD3 R8, R5, 0x10, RZ ;  /* 0x0000001005087810 */ /* 0x000fe20007ffe0ff */
[----:B------:R0:W-:Y:S03]  /*24320*/  @P1 STG.E.U16 [R20.64], R16 ;  /* 0x0000001014001986 */ /* 0x0001e6000c101506 */
[----:B------:R-:W-:Y:S01]  /*24330*/  ISETP.GE.AND P1, PT, R8, c[0x0][0x17c], PT ;  /* 0x00005f0008007a0c */ /* 0x000fe20003f26270 */
[----:B------:R-:W-:Y:S01]  /*24340*/  @P5 STG.E.U16 [R22.64], R4 ;  /* 0x0000000416005986 */ /* 0x000fe2000c101506 */
[----:B---3--:R-:W-:Y:S01]  /*24350*/  PRMT R8, R27, 0x7632, R8 ;  /* 0x000076321b087816 */ /* 0x008fe20000000008 */
[----:B0-----:R-:W-:-:S05]  /*24360*/  IMAD.WIDE R20, R0, 0x2, R2 ;  /* 0x0000000200147825 */ /* 0x001fca00078e0202 */
[----:B------:R0:W-:Y:S04]  /*24370*/  @P0 STG.E.U16 [R20.64], R27 ;  /* 0x0000001b14000986 */ /* 0x0001e8000c101506 */
[----:B0-----:R-:W3:Y:S01]  /*24380*/  LDL.LU R27, [R1+0x24] ;  /* 0x00002400011b7983 */ /* 0x001ee20000300800 */
[----:B------:R-:W-:Y:S01]  /*24390*/  ISETP.LT.AND P4, PT, R6, c[0x0][0x178], !P4 ;  /* 0x00005e0006007a0c */ /* 0x000fe20006781270 */
[----:B------:R-:W-:Y:S01]  /*243a0*/  IMAD.WIDE R22, R0, 0x2, R28 ;  /* 0x0000000200167825 */ /* 0x000fe200078e021c */
[----:B------:R-:W-:Y:S02]  /*243b0*/  ISETP.LT.AND P5, PT, R7, c[0x0][0x178], !P2 ;  /* 0x00005e0007007a0c */ /* 0x000fe400057a1270 */
[----:B------:R-:W-:Y:S02]  /*243c0*/  ISETP.LT.AND P2, PT, R6, c[0x0][0x178], !P2 ;  /* 0x00005e0006007a0c */ /* 0x000fe40005741270 */
[----:B------:R-:W-:-:S02]  /*243d0*/  IADD3 R0, R0, c[0x0][0x198], RZ ;  /* 0x0000660000007a10 */ /* 0x000fc40007ffe0ff */
[----:B------:R-:W-:-:S03]  /*243e0*/  IADD3 R4, R5, 0x11, RZ ;  /* 0x0000001105047810 */ /* 0x000fc60007ffe0ff */
[----:B------:R-:W-:Y:S02]  /*243f0*/  IMAD.WIDE R20, R0, 0x2, R2 ;  /* 0x0000000200147825 */ /* 0x000fe400078e0202 */
[----:B------:R0:W-:Y:S01]  /*24400*/  @P4 STG.E.U16 [R22.64], R12 ;  /* 0x0000000c16004986 */ /* 0x0001e2000c101506 */
[----:B------:R-:W-:Y:S02]  /*24410*/  ISETP.LT.AND P4, PT, R7, c[0x0][0x178], !P6 ;  /* 0x00005e0007007a0c */ /* 0x000fe40007781270 */
[----:B------:R-:W-:Y:S02]  /*24420*/  ISETP.GE.AND P0, PT, R4, c[0x0][0x17c], PT ;  /* 0x00005f0004007a0c */ /* 0x000fe40003f06270 */
[----:B------:R-:W-:Y:S01]  /*24430*/  PRMT R4, R12, 0x7632, R4 ;  /* 0x000076320c047816 */ /* 0x000fe20000000004 */
[----:B------:R1:W-:Y:S01]  /*24440*/  @P5 STG.E.U16 [R20.64], R8 ;  /* 0x0000000814005986 */ /* 0x0003e2000c101506 */
[----:B------:R-:W-:Y:S01]  /*24450*/  ISETP.LT.AND P6, PT, R6, c[0x0][0x178], !P6 ;  /* 0x00005e0006007a0c */ /* 0x000fe200077c1270 */
[C---:B0-----:R-:W-:Y:S01]  /*24460*/  IMAD.WIDE R22, R0.reuse, 0x2, R28 ;  /* 0x0000000200167825 */ /* 0x041fe200078e021c */
[----:B------:R-:W-:-:S04]  /*24470*/  IADD3 R0, R0, c[0x0][0x198], RZ ;  /* 0x0000660000007a10 */ /* 0x000fc80007ffe0ff */
[----:B------:R0:W-:Y:S01]  /*24480*/  @P2 STG.E.U16 [R22.64], R4 ;  /* 0x0000000416002986 */ /* 0x0001e2000c101506 */
[----:B-1----:R-:W-:Y:S01]  /*24490*/  IADD3 R8, R5, 0x12, RZ ;  /* 0x0000001205087810 */ /* 0x002fe20007ffe0ff */
[----:B------:R-:W-:Y:S01]  /*244a0*/  IMAD.WIDE R20, R0, 0x2, R2 ;  /* 0x0000000200147825 */ /* 0x000fe200078e0202 */
[----:B------:R-:W-:Y:S02]  /*244b0*/  ISETP.LT.AND P2, PT, R7, c[0x0][0x178], !P3 ;  /* 0x00005e0007007a0c */ /* 0x000fe40005f41270 */
[----:B------:R-:W-:Y:S02]  /*244c0*/  ISETP.GE.AND P5, PT, R8, c[0x0][0x17c], PT ;  /* 0x00005f0008007a0c */ /* 0x000fe40003fa6270 */
[----:B------:R-:W-:Y:S02]  /*244d0*/  IADD3 R8, R0, c[0x0][0x198], RZ ;  /* 0x0000660000087a10 */ /* 0x000fe40007ffe0ff */
[----:B------:R-:W-:-:S03]  /*244e0*/  ISETP.LT.AND P3, PT, R6, c[0x0][0x178], !P3 ;  /* 0x00005e0006007a0c */ /* 0x000fc60005f61270 */
[----:B0-----:R-:W-:Y:S01]  /*244f0*/  IMAD.WIDE R22, R8, 0x2, R2 ;  /* 0x0000000208167825 */ /* 0x001fe200078e0202 */
[----:B------:R-:W-:Y:S01]  /*24500*/  IADD3 R4, R5, 0x13, RZ ;  /* 0x0000001305047810 */ /* 0x000fe20007ffe0ff */
[----:B--2---:R0:W-:Y:S02]  /*24510*/  @P4 STG.E.U16 [R20.64], R24 ;  /* 0x0000001814004986 */ /* 0x0041e4000c101506 */
[----:B0-----:R-:W-:Y:S01]  /*24520*/  IMAD.WIDE R20, R0, 0x2, R28 ;  /* 0x0000000200147825 */ /* 0x001fe200078e021c */
[----:B------:R-:W-:-:S04]  /*24530*/  PRMT R0, R24, 0x7632, R0 ;  /* 0x0000763218007816 */ /* 0x000fc80000000000 */
[----:B----4-:R0:W-:Y:S01]  /*24540*/  @P6 STG.E.U16 [R20.64], R25 ;  /* 0x0000001914006986 */ /* 0x0101e2000c101506 */
[----:B------:R-:W-:Y:S02]  /*24550*/  ISETP.LT.AND P6, PT, R7, c[0x0][0x178], !P1 ;  /* 0x00005e0007007a0c */ /* 0x000fe40004fc1270 */
[----:B------:R-:W-:Y:S01]  /*24560*/  ISETP.LT.AND P1, PT, R6, c[0x0][0x178], !P1 ;  /* 0x00005e0006007a0c */ /* 0x000fe20004f21270 */
[----:B------:R1:W-:Y:S01]  /*24570*/  @P2 STG.E.U16 [R22.64], R0 ;  /* 0x0000000016002986 */ /* 0x0003e2000c101506 */
[----:B------:R-:W-:Y:S01]  /*24580*/  PRMT R12, R25, 0x7632, R12 ;  /* 0x00007632190c7816 */ /* 0x000fe2000000000c */
[C---:B0-----:R-:W-:Y:S01]  /*24590*/  IMAD.WIDE R20, R8.reuse, 0x2, R28 ;  /* 0x0000000208147825 */ /* 0x041fe200078e021c */
[----:B-1----:R-:W-:-:S04]  /*245a0*/  IADD3 R0, R8, c[0x0][0x198], RZ ;  /* 0x0000660008007a10 */ /* 0x002fc80007ffe0ff */
[----:B------:R0:W-:Y:S01]  /*245b0*/  @P3 STG.E.U16 [R20.64], R12 ;  /* 0x0000000c14003986 */ /* 0x0001e2000c101506 */
[----:B------:R-:W-:-:S04]  /*245c0*/  IMAD.WIDE R22, R0, 0x2, R2 ;  /* 0x0000000200167825 */ /* 0x000fc800078e0202 */
[C---:B------:R-:W-:Y:S01]  /*245d0*/  IMAD.WIDE R24, R0.reuse, 0x2, R28 ;  /* 0x0000000200187825 */ /* 0x040fe200078e021c */
[----:B-----5:R1:W-:Y:S04]  /*245e0*/  @P6 STG.E.U16 [R22.64], R26 ;  /* 0x0000001a16006986 */ /* 0x0203e8000c101506 */
[----:B---3--:R-:W-:Y:S01]  /*245f0*/  @P1 STG.E.U16 [R24.64], R27 ;  /* 0x0000001b18001986 */ /* 0x008fe2000c101506 */
[----:B------:R-:W-:Y:S02]  /*24600*/  ISETP.LT.AND P1, PT, R7, c[0x0][0x178], !P0 ;  /* 0x00005e0007007a0c */ /* 0x000fe40004721270 */
[----:B------:R-:W-:Y:S02]  /*24610*/  IADD3 R16, R0, c[0x0][0x198], RZ ;  /* 0x0000660000107a10 */ /* 0x000fe40007ffe0ff */
[----:B------:R-:W-:-:S02]  /*24620*/  ISETP.GE.AND P4, PT, R4, c[0x0][0x17c], PT ;  /* 0x00005f0004007a0c */ /* 0x000fc40003f86270 */
[C---:B------:R-:W-:Y:S01]  /*24630*/  IADD3 R4, R5.reuse, 0x14, RZ ;  /* 0x0000001405047810 */ /* 0x040fe20007ffe0ff */
[----:B0-----:R-:W-:Y:S01]  /*24640*/  IMAD.WIDE R20, R16, 0x2, R2 ;  /* 0x0000000210147825 */ /* 0x001fe200078e0202 */
[----:B------:R-:W-:Y:S02]  /*24650*/  PRMT R12, R26, 0x7632, R12 ;  /* 0x000076321a0c7816 */ /* 0x000fe4000000000c */
[----:B------:R-:W-:Y:S01]  /*24660*/  ISETP.GE.AND P2, PT, R4, c[0x0][0x17c], PT ;  /* 0x00005f0004007a0c */ /* 0x000fe20003f46270 */
[C---:B-1----:R-:W-:Y:S01]  /*24670*/  IMAD.WIDE R22, R16.reuse, 0x2, R28 ;  /* 0x0000000210167825 */ /* 0x042fe200078e021c */
[C---:B------:R-:W-:Y:S02]  /*24680*/  IADD3 R8, R5.reuse, 0x15, RZ ;  /* 0x0000001505087810 */ /* 0x040fe40007ffe0ff */
[----:B------:R-:W-:Y:S01]  /*24690*/  IADD3 R4, R5, 0x16, RZ ;  /* 0x0000001605047810 */ /* 0x000fe20007ffe0ff */
[----:B------:R0:W-:Y:S01]  /*246a0*/  @P1 STG.E.U16 [R20.64], R12 ;  /* 0x0000000c14001986 */ /* 0x0001e2000c101506 */
[----:B------:R-:W-:-:S03]  /*246b0*/  IADD3 R0, R16, c[0x0][0x198], RZ ;  /* 0x0000660010007a10 */ /* 0x000fc60007ffe0ff */
[----:B------:R-:W2:Y:S04]  /*246c0*/  LDL.LU R5, [R1+0xcf4] ;  /* 0x000cf40001057983 */ /* 0x000ea80000300800 */
[----:B------:R-:W3:Y:S04]  /*246d0*/  LDL.LU R16, [R1+0x4] ;  /* 0x0000040001107983 */ /* 0x000ee80000300800 */
[----:B0-----:R-:W4:Y:S01]  /*246e0*/  LDL.LU R21, [R1+0x194] ;  /* 0x0001940001157983 */ /* 0x001f220000300800 */
[----:B------:R-:W-:Y:S02]  /*246f0*/  ISETP.LT.AND P0, PT, R6, c[0x0][0x178], !P0 ;  /* 0x00005e0006007a0c */ /* 0x000fe40004701270 */
[----:B------:R-:W-:-:S02]  /*24700*/  ISETP.LT.AND P6, PT, R7, c[0x0][0x178], !P5 ;  /* 0x00005e0007007a0c */ /* 0x000fc40006fc1270 */
[----:B------:R-:W-:Y:S02]  /*24710*/  ISETP.LT.AND P5, PT, R6, c[0x0][0x178], !P5 ;  /* 0x00005e0006007a0c */ /* 0x000fe40006fa1270 */
[----:B------:R-:W-:Y:S01]  /*24720*/  ISETP.GE.AND P3, PT, R8, c[0x0][0x17c], PT ;  /* 0x00005f0008007a0c */ /* 0x000fe20003f66270 */
[----:B------:R-:W-:Y:S01]  /*24730*/  IMAD.WIDE R24, R0, 0x2, R2 ;  /* 0x0000000200187825 */ /* 0x000fe200078e0202 */
[----:B------:R-:W-:-:S03]  /*24740*/  PRMT R8, R27, 0x7632, R8 ;  /* 0x000076321b087816 */ /* 0x000fc60000000008 */
[----:B------:R-:W-:Y:S02]  /*24750*/  IMAD.WIDE R26, R0, 0x2, R28 ;  /* 0x00000002001a7825 */ /* 0x000fe400078e021c */
[----:B------:R-:W-:Y:S04]  /*24760*/  @P0 STG.E.U16 [R22.64], R8 ;  /* 0x0000000816000986 */ /* 0x000fe8000c101506 */
[----:B----4-:R-:W-:Y:S04]  /*24770*/  @P6 STG.E.U16 [R24.64], R21 ;  /* 0x0000001518006986 */ /* 0x010fe8000c101506 */
[----:B---3--:R0:W-:Y:S04]  /*24780*/  @P5 STG.E.U16 [R26.64], R16 ;  /* 0x000000101a005986 */ /* 0x0081e8000c101506 */
[----:B0-----:R-:W3:Y:S01]  /*24790*/  LDL R26, [R1+0x76c] ;  /* 0x00076c00011a7983 */ /* 0x001ee20000100800 */
[----:B------:R-:W-:-:S02]  /*247a0*/  ISETP.GE.AND P1, PT, R4, c[0x0][0x17c], PT ;  /* 0x00005f0004007a0c */ /* 0x000fc40003f26270 */
[----:B------:R-:W-:Y:S01]  /*247b0*/  PRMT R4, R16, 0x7632, R4 ;  /* 0x0000763210047816 */ /* 0x000fe20000000004 */
[----:B------:R-:W4:Y:S01]  /*247c0*/  LDL.LU R27, [R1+0x1a4] ;  /* 0x0001a400011b7983 */ /* 0x000f220000300800 */
[----:B------:R-:W-:Y:S02]  /*247d0*/  ISETP.LT.AND P6, PT, R7, c[0x0][0x178], !P4 ;  /* 0x00005e0007007a0c */ /* 0x000fe400067c1270 */
[----:B------:R-:W-:Y:S02]  /*247e0*/  ISETP.LT.AND P4, PT, R6, c[0x0][0x178], !P4 ;  /* 0x00005e0006007a0c */ /* 0x000fe40006781270 */
[----:B------:R-:W-:Y:S02]  /*247f0*/  IADD3 R22, R0, c[0x0][0x198], RZ ;  /* 0x0000660000167a10 */ /* 0x000fe40007ffe0ff */
[----:B---3--:R-:W-:-:S04]  /*24800*/  IADD3 R16, R26, 0x17, RZ ;  /* 0x000000171a107810 */ /* 0x008fc80007ffe0ff */
[----:B------:R-:W-:Y:S02]  /*24810*/  ISETP.GE.AND P0, PT, R16, c[0x0][0x17c], PT ;  /* 0x00005f0010007a0c */ /* 0x000fe40003f06270 */
[----:B------:R-:W3:Y:S01]  /*24820*/  LDL.LU R16, [R1+0x1b4] ;  /* 0x0001b40001107983 */ /* 0x000ee20000300800 */
[----:B------:R-:W-:Y:S02]  /*24830*/  ISETP.LT.AND P5, PT, R7, c[0x0][0x178], !P2 ;  /* 0x00005e0007007a0c */ /* 0x000fe400057a1270 */
[----:B------:R-:W-:Y:S01]  /*24840*/  PRMT R12, R21, 0x7632, R12 ;  /* 0x00007632150c7816 */ /* 0x000fe2000000000c */
[----:B------:R-:W-:Y:S01]  /*24850*/  IMAD.WIDE R20, R22, 0x2, R2 ;  /* 0x0000000216147825 */ /* 0x000fe200078e0202 */
[----:B------:R-:W-:Y:S02]  /*24860*/  ISETP.LT.AND P2, PT, R6, c[0x0][0x178], !P2 ;  /* 0x00005e0006007a0c */ /* 0x000fe40005741270 */
[C---:B------:R-:W-:Y:S01]  /*24870*/  IADD3 R0, R22.reuse, c[0x0][0x198], RZ ;  /* 0x0000660016007a10 */ /* 0x040fe20007ffe0ff */
[----:B------:R-:W-:Y:S01]  /*24880*/  IMAD.WIDE R22, R22, 0x2, R28 ;  /* 0x0000000216167825 */ /* 0x000fe200078e021c */
[----:B------:R0:W-:Y:S03]  /*24890*/  @P6 STG.E.U16 [R20.64], R12 ;  /* 0x0000000c14006986 */ /* 0x0001e6000c101506 */
[----:B------:R-:W-:Y:S01]  /*248a0*/  IMAD.WIDE R24, R0, 0x2, R2 ;  /* 0x0000000200187825 */ /* 0x000fe200078e0202 */
[----:B------:R1:W-:Y:S01]  /*248b0*/  @P4 STG.E.U16 [R22.64], R4 ;  /* 0x0000000416004986 */ /* 0x0003e2000c101506 */
[----:B------:R-:W-:-:S02]  /*248c0*/  ISETP.LT.AND P4, PT, R7, c[0x0][0x178], !P3 ;  /* 0x00005e0007007a0c */ /* 0x000fc40005f81270 */
[----:B------:R-:W-:Y:S01]  /*248d0*/  IADD3 R8, R26, 0x18, RZ ;  /* 0x000000181a087810 */ /* 0x000fe20007ffe0ff */
[C---:B0-----:R-:W-:Y:S01]  /*248e0*/  IMAD.WIDE R20, R0.reuse, 0x2, R28 ;  /* 0x0000000200147825 */ /* 0x041fe200078e021c */
[----:B------:R-:W-:Y:S01]  /*248f0*/  IADD3 R0, R0, c[0x0][0x198], RZ ;  /* 0x0000660000007a10 */ /* 0x000fe20007ffe0ff */
[----:B-1----:R-:W5:Y:S01]  /*24900*/  LDL.LU R22, [R1+0x1e4] ;  /* 0x0001e40001167983 */ /* 0x002f620000300800 */
[----:B------:R-:W-:Y:S02]  /*24910*/  IADD3 R4, R26, 0x19, RZ ;  /* 0x000000191a047810 */ /* 0x000fe40007ffe0ff */
[----:B------:R-:W-:Y:S01]  /*24920*/  ISETP.LT.AND P3, PT, R6, c[0x0][0x178], !P3 ;  /* 0x00005e0006007a0c */ /* 0x000fe20005f61270 */
[----:B------:R-:W2:Y:S01]  /*24930*/  LDL.LU R23, [R1+0x14] ;  /* 0x0000140001177983 */ /* 0x000ea20000300800 */
[----:B------:R-:W-:Y:S02]  /*24940*/  ISETP.GE.AND P6, PT, R8, c[0x0][0x17c], PT ;  /* 0x00005f0008007a0c */ /* 0x000fe40003fc6270 */
[----:B------:R-:W-:Y:S01]  /*24950*/  PRMT R12, R9, 0x7632, R12 ;  /* 0x00007632090c7816 */ /* 0x000fe2000000000c */
[----:B---3--:R-:W-:Y:S01]  /*24960*/  @P5 STG.E.U16 [R24.64], R16 ;  /* 0x0000001018005986 */ /* 0x008fe2000c101506 */
[----:B------:R-:W-:-:S03]  /*24970*/  ISETP.GE.AND P5, PT, R4, c[0x0][0x17c], PT ;  /* 0x00005f0004007a0c */ /* 0x000fc60003fa6270 */
[----:B------:R0:W-:Y:S01]  /*24980*/  @P2 STG.E.U16 [R20.64], R9 ;  /* 0x0000000914002986 */ /* 0x0001e2000c101506 */
[----:B------:R-:W-:Y:S02]  /*24990*/  ISETP.LT.AND P2, PT, R7, c[0x0][0x178], !P1 ;  /* 0x00005e0007007a0c */ /* 0x000fe40004f41270 */
[----:B------:R-:W-:Y:S01]  /*249a0*/  PRMT R4, R16, 0x7632, R4 ;  /* 0x0000763210047816 */ /* 0x000fe20000000004 */
[----:B0-----:R-:W-:-:S04]  /*249b0*/  IMAD.WIDE R8, R0, 0x2, R2 ;  /* 0x0000000200087825 */ /* 0x001fc800078e0202 */
[C---:B------:R-:W-:Y:S01]  /*249c0*/  IMAD.WIDE R20, R0.reuse, 0x2, R28 ;  /* 0x0000000200147825 */ /* 0x040fe200078e021c */
[----:B------:R-:W-:Y:S01]  /*249d0*/  IADD3 R0, R0, c[0x0][0x198], RZ ;  /* 0x0000660000007a10 */ /* 0x000fe20007ffe0ff */
[----:B------:R0:W-:Y:S04]  /*249e0*/  @P4 STG.E.U16 [R8.64], R4 ;  /* 0x0000000408004986 */ /* 0x0001e8000c101506 */
[----:B------:R4:W-:Y:S01]  /*249f0*/  @P3 STG.E.U16 [R20.64], R12 ;  /* 0x0000000c14003986 */ /* 0x0009e2000c101506 */
[----:B0-----:R-:W-:Y:S01]  /*24a00*/  IMAD.WIDE R8, R0, 0x2, R2 ;  /* 0x0000000200087825 */ /* 0x001fe200078e0202 */
[----:B----4-:R-:W-:-:S04]  /*24a10*/  PRMT R12, R27, 0x7632, R12 ;  /* 0x000076321b0c7816 */ /* 0x010fc8000000000c */
[----:B------:R0:W-:Y:S04]  /*24a20*/  @P2 STG.E.U16 [R8.64], R27 ;  /* 0x0000001b08002986 */ /* 0x0001e8000c101506 */
[----:B0-----:R-:W3:Y:S04]  /*24a30*/  LDL.LU R27, [R1+0x1d4] ;  /* 0x0001d400011b7983 */ /* 0x001ee80000300800 */
[----:B------:R-:W4:Y:S01]  /*24a40*/  LDL.LU R24, [R1+0x1c4] ;  /* 0x0001c40001187983 */ /* 0x000f220000300800 */
[----:B------:R-:W-:Y:S01]  /*24a50*/  ISETP.LT.AND P1, PT, R6, c[0x0][0x178], !P1 ;  /* 0x00005e0006007a0c */ /* 0x000fe20004f21270 */
[----:B------:R-:W-:Y:S01]  /*24a60*/  IMAD.WIDE R20, R0, 0x2, R28 ;  /* 0x0000000200147825 */ /* 0x000fe200078e021c */
[----:B------:R-:W-:-:S02]  /*24a70*/  ISETP.LT.AND P3, PT, R7, c[0x0][0x178], !P0 ;  /* 0x00005e0007007a0c */ /* 0x000fc40004761270 */
[----:B------:R-:W-:Y:S02]  /*24a80*/  ISETP.LT.AND P0, PT, R6, c[0x0][0x178], !P0 ;  /* 0x00005e0006007a0c */ /* 0x000fe40004701270 */
[C---:B------:R-:W-:Y:S02]  /*24a90*/  IADD3 R4, R26.reuse, 0x1b, RZ ;  /* 0x0000001b1a047810 */ /* 0x040fe40007ffe0ff */
[----:B------:R-:W-:Y:S02]  /*24aa0*/  IADD3 R16, R26, 0x1a, RZ ;  /* 0x0000001a1a107810 */ /* 0x000fe40007ffe0ff */
[----:B------:R-:W-:Y:S02]  /*24ab0*/  IADD3 R0, R0, c[0x0][0x198], RZ ;  /* 0x0000660000007a10 */ /* 0x000fe40007ffe0ff */
[----:B------:R-:W-:Y:S01]  /*24ac0*/  ISETP.GE.AND P2, PT, R4, c[0x0][0x17c], PT ;  /* 0x00005f0004007a0c */ /* 0x000fe20003f46270 */
[----:B------:R0:W-:Y:S01]  /*24ad0*/  @P1 STG.E.U16 [R20.64], R17 ;  /* 0x0000001114001986 */ /* 0x0001e2000c101506 */
[----:B------:R-:W-:Y:S01]  /*24ae0*/  ISETP.LT.AND P1, PT, R7, c[0x0][0x178], !P6 ;  /* 0x00005e0007007a0c */ /* 0x000fe20007721270 */
[----:B------:R-:W-:Y:S01]  /*24af0*/  IMAD.WIDE R8, R0, 0x2, R2 ;  /* 0x0000000200087825 */ /* 0x000fe200078e0202 */
[----:B------:R-:W-:-:S02]  /*24b00*/  ISETP.GE.AND P4, PT, R16, c[0x0][0x17c], PT ;  /* 0x00005f0010007a0c */ /* 0x000fc40003f86270 */
[----:B------:R-:W-:Y:S02]  /*24b10*/  PRMT R4, R17, 0x7632, R4 ;  /* 0x0000763211047816 */ /* 0x000fe40000000004 */
[----:B------:R-:W-:Y:S01]  /*24b20*/  ISETP.LT.AND P6, PT, R6, c[0x0][0x178], !P6 ;  /* 0x00005e0006007a0c */ /* 0x000fe200077c1270 */
[C---:B0-----:R-:W-:Y:S01]  /*24b30*/  IMAD.WIDE R16, R0.reuse, 0x2, R28 ;  /* 0x0000000200107825 */ /* 0x041fe200078e021c */
[----:B------:R-:W-:Y:S01]  /*24b40*/  IADD3 R0, R0, c[0x0][0x198], RZ ;  /* 0x0000660000007a10 */ /* 0x000fe20007ffe0ff */
[----:B------:R0:W-:Y:S04]  /*24b50*/  @P3 STG.E.U16 [R8.64], R12 ;  /* 0x0000000c08003986 */ /* 0x0001e8000c101506 */
[----:B------:R1:W-:Y:S01]  /*24b60*/  @P0 STG.E.U16 [R16.64], R4 ;  /* 0x0000000410000986 */ /* 0x0003e2000c101506 */
[----:B------:R-:W-:-:S02]  /*24b70*/  ISETP.LT.AND P0, PT, R7, c[0x0][0x178], !P5 ;  /* 0x00005e0007007a0c */ /* 0x000fc40006f01270 */
[C---:B------:R-:W-:Y:S01]  /*24b80*/  IADD3 R20, R0.reuse, c[0x0][0x198], RZ ;  /* 0x0000660000147a10 */ /* 0x040fe20007ffe0ff */
[----:B0-----:R-:W-:-:S05]  /*24b90*/  IMAD.WIDE R8, R0, 0x2, R2 ;  /* 0x0000000200087825 */ /* 0x001fca00078e0202 */
[----:B-----5:R0:W-:Y:S01]  /*24ba0*/  @P1 STG.E.U16 [R8.64], R22 ;  /* 0x0000001608001986 */ /* 0x0201e2000c101506 */
[----:B-1----:R-:W-:Y:S01]  /*24bb0*/  IMAD.WIDE R16, R20, 0x2, R2 ;  /* 0x0000000214107825 */ /* 0x002fe200078e0202 */
[----:B------:R-:W-:Y:S02]  /*24bc0*/  ISETP.LT.AND P5, PT, R6, c[0x0][0x178], !P5 ;  /* 0x00005e0006007a0c */ /* 0x000fe40006fa1270 */
[----:B------:R-:W-:Y:S01]  /*24bd0*/  IADD3 R4, R26, 0x1d, RZ ;  /* 0x0000001d1a047810 */ /* 0x000fe20007ffe0ff */
[----:B0-----:R-:W-:Y:S01]  /*24be0*/  IMAD.WIDE R8, R0, 0x2, R28 ;  /* 0x0000000200087825 */ /* 0x001fe200078e021c */
[----:B------:R-:W-:-:S04]  /*24bf0*/  PRMT R0, R22, 0x7632, R0 ;  /* 0x0000763216007816 */ /* 0x000fc80000000000 */
[----:B--2---:R0:W-:Y:S01]  /*24c00*/  @P6 STG.E.U16 [R8.64], R23 ;  /* 0x0000001708006986 */ /* 0x0041e2000c101506 */
[----:B------:R-:W-:Y:S02]  /*24c10*/  ISETP.LT.AND P6, PT, R7, c[0x0][0x178], !P4 ;  /* 0x00005e0007007a0c */ /* 0x000fe400067c1270 */
[----:B------:R-:W-:Y:S01]  /*24c20*/  ISETP.LT.AND P4, PT, R6, c[0x0][0x178], !P4 ;  /* 0x00005e0006007a0c */ /* 0x000fe20006781270 */
[----:B------:R1:W-:Y:S01]  /*24c30*/  @P0 STG.E.U16 [R16.64], R0 ;  /* 0x0000000010000986 */ /* 0x0003e2000c101506 */
[----:B------:R-:W-:Y:S02]  /*24c40*/  ISETP.GE.AND P1, PT, R4, c[0x0][0x17c], PT ;  /* 0x00005f0004007a0c */ /* 0x000fe40003f26270 */
[----:B------:R-:W-:Y:S01]  /*24c50*/  PRMT R4, R23, 0x7632, R4 ;  /* 0x0000763217047816 */ /* 0x000fe20000000004 */
[C---:B0-----:R-:W-:Y:S01]  /*24c60*/  IMAD.WIDE R8, R20.reuse, 0x2, R28 ;  /* 0x0000000214087825 */ /* 0x041fe200078e021c */
[----:B-1----:R-:W-:-:S04]  /*24c70*/  IADD3 R0, R20, c[0x0][0x198], RZ ;  /* 0x0000660014007a10 */ /* 0x002fc80007ffe0ff */
[----:B------:R0:W-:Y:S01]  /*24c80*/  @P5 STG.E.U16 [R8.64], R4 ;  /* 0x0000000408005986 */ /* 0x0001e2000c101506 */
[----:B------:R-:W-:-:S04]  /*24c90*/  IMAD.WIDE R16, R0, 0x2, R2 ;  /* 0x0000000200107825 */ /* 0x000fc800078e0202 */
[----:B------:R-:W-:Y:S01]  /*24ca0*/  IMAD.WIDE R20, R0, 0x2, R28 ;  /* 0x0000000200147825 */ /* 0x000fe200078e021c */
[C---:B------:R-:W-:Y:S02]  /*24cb0*/  IADD3 R12, R26.reuse, 0x1c, RZ ;  /* 0x0000001c1a0c7810 */ /* 0x040fe40007ffe0ff */
[----:B------:R-:W-:Y:S02]  /*24cc0*/  IADD3 R22, R26, 0x1f, RZ ;  /* 0x0000001f1a167810 */ /* 0x000fe40007ffe0ff */
[----:B------:R-:W-:Y:S02]  /*24cd0*/  ISETP.GE.AND P3, PT, R12, c[0x0][0x17c], PT ;  /* 0x00005f000c007a0c */ /* 0x000fe40003f66270 */
[----:B------:R-:W-:Y:S02]  /*24ce0*/  IADD3 R12, R26, 0x1e, RZ ;  /* 0x0000001e1a0c7810 */ /* 0x000fe40007ffe0ff */
[----:B0-----:R-:W-:Y:S02]  /*24cf0*/  IADD3 R8, R0, c[0x0][0x198], RZ ;  /* 0x0000660000087a10 */ /* 0x001fe40007ffe0ff */
[----:B------:R-:W-:-:S02]  /*24d00*/  ISETP.GE.AND P5, PT, R22, c[0x0][0x17c], PT ;  /* 0x00005f0016007a0c */ /* 0x000fc40003fa6270 */
[----:B------:R-:W-:Y:S02]  /*24d10*/  ISETP.GE.AND P0, PT, R12, c[0x0][0x17c], PT ;  /* 0x00005f000c007a0c */ /* 0x000fe40003f06270 */
[----:B------:R-:W-:Y:S02]  /*24d20*/  PRMT R22, R5, 0x7632, R22 ;  /* 0x0000763205167816 */ /* 0x000fe40000000016 */
[----:B------:R-:W-:Y:S02]  /*24d30*/  IADD3 R23, R26, 0x20, RZ ;  /* 0x000000201a177810 */ /* 0x000fe40007ffe0ff */
[----:B------:R-:W-:Y:S01]  /*24d40*/  IADD3 R0, R8, c[0x0][0x198], RZ ;  /* 0x0000660008007a10 */ /* 0x000fe20007ffe0ff */
[----:B---3--:R-:W-:Y:S04]  /*24d50*/  @P6 STG.E.U16 [R16.64], R27 ;  /* 0x0000001b10006986 */ /* 0x008fe8000c101506 */
[----:B------:R0:W-:Y:S01]  /*24d60*/  @P4 STG.E.U16 [R20.64], R5 ;  /* 0x0000000514004986 */ /* 0x0001e2000c101506 */
[----:B------:R-:W-:-:S02]  /*24d70*/  ISETP.LT.AND P4, PT, R7, c[0x0][0x178], !P2 ;  /* 0x00005e0007007a0c */ /* 0x000fc40005781270 */
[----:B------:R-:W-:Y:S02]  /*24d80*/  PRMT R12, R27, 0x7632, R12 ;  /* 0x000076321b0c7816 */ /* 0x000fe4000000000c */
[----:B------:R-:W-:Y:S02]  /*24d90*/  ISETP.LT.AND P6, PT, R7, c[0x0][0x178], !P3 ;  /* 0x00005e0007007a0c */ /* 0x000fe40005fc1270 */
[----:B------:R-:W-:Y:S01]  /*24da0*/  ISETP.LT.AND P2, PT, R6, c[0x0][0x178], !P2 ;  /* 0x00005e0006007a0c */ /* 0x000fe20005741270 */
[----:B0-----:R-:W-:Y:S01]  /*24db0*/  IMAD.WIDE R4, R8, 0x2, R2 ;  /* 0x0000000208047825 */ /* 0x001fe200078e0202 */
[----:B------:R-:W-:Y:S02]  /*24dc0*/  ISETP.LT.AND P3, PT, R6, c[0x0][0x178], !P3 ;  /* 0x00005e0006007a0c */ /* 0x000fe40005f61270 */
[----:B------:R-:W2:Y:S04]  /*24dd0*/  LDL.LU R6, [R1+0xcf0] ;  /* 0x000cf00001067983 */ /* 0x000ea80000300800 */
[----:B------:R-:W-:Y:S01]  /*24de0*/  @P4 STG.E.U16 [R4.64], R12 ;  /* 0x0000000c04004986 */ /* 0x000fe2000c101506 */
[----:B------:R-:W-:-:S03]  /*24df0*/  ISETP.GE.AND P4, PT, R23, c[0x0][0x17c], PT ;  /* 0x00005f0017007a0c */ /* 0x000fc60003f86270 */
[----:B------:R-:W3:Y:S04]  /*24e00*/  LDL.LU R27, [R1+0x34] ;  /* 0x00003400011b7983 */ /* 0x000ee80000300800 */
[----:B------:R-:W5:Y:S01]  /*24e10*/  LDL R23, [R1+0x774] ;  /* 0x0007740001177983 */ /* 0x000f620000100800 */
[----:B------:R-:W-:-:S05]  /*24e20*/  IMAD.WIDE R8, R8, 0x2, R28 ;  /* 0x0000000208087825 */ /* 0x000fca00078e021c */
[----:B------:R0:W-:Y:S04]  /*24e30*/  @P2 STG.E.U16 [R8.64], R22 ;  /* 0x0000001608002986 */ /* 0x0001e8000c101506 */
[----:B0-----:R-:W2:Y:S01]  /*24e40*/  LDL.LU R22, [R1+0x1f4] ;  /* 0x0001f40001167983 */ /* 0x001ea20000300800 */
[----:B------:R-:W-:-:S04]  /*24e50*/  IMAD.WIDE R16, R0, 0x2, R2 ;  /* 0x0000000200107825 */ /* 0x000fc800078e0202 */
[----:B------:R-:W-:Y:S01]  /*24e60*/  IMAD.WIDE R20, R0, 0x2, R28 ;  /* 0x0000000200147825 */ /* 0x000fe200078e021c */
[----:B----4-:R0:W-:Y:S04]  /*24e70*/  @P6 STG.E.U16 [R16.64], R24 ;  /* 0x0000001810006986 */ /* 0x0101e8000c101506 */
[----:B------:R1:W-:Y:S01]  /*24e80*/  @P3 STG.E.U16 [R20.64], R13 ;  /* 0x0000000d14003986 */ /* 0x0003e2000c101506 */
[----:B0-----:R-:W-:-:S03]  /*24e90*/  PRMT R16, R24, 0x7632, R16 ;  /* 0x0000763218107816 */ /* 0x001fc60000000010 */
[----:B-1----:R-:W4:Y:S04]  /*24ea0*/  LDL.LU R21, [R1+0x188] ;  /* 0x0001880001157983 */ /* 0x002f280000300800 */
[----:B------:R-:W4:Y:S01]  /*24eb0*/  LDL.LU R24, [R1+0x28] ;  /* 0x0000280001187983 */ /* 0x000f220000300800 */
[C---:B------:R-:W-:Y:S02]  /*24ec0*/  ISETP.LT.AND P6, PT, R7.reuse, c[0x0][0x178], !P1 ;  /* 0x00005e0007007a0c */ /* 0x040fe40004fc1270 */
[----:B------:R-:W-:Y:S02]  /*24ed0*/  IADD3 R8, R0, c[0x0][0x198], RZ ;  /* 0x0000660000087a10 */ /* 0x000fe40007ffe0ff */
[----:B------:R-:W-:Y:S02]  /*24ee0*/  ISETP.LT.AND P3, PT, R7, c[0x0][0x178], !P0 ;  /* 0x00005e0007007a0c */ /* 0x000fe40004761270 */
[----:B------:R-:W-:Y:S01]  /*24ef0*/  IADD3 R12, R26, 0x21, RZ ;  /* 0x000000211a0c7810 */ /* 0x000fe20007ffe0ff */
[C---:B------:R-:W-:Y:S01]  /*24f00*/  IMAD.WIDE R4, R8.reuse, 0x2, R2 ;  /* 0x0000000208047825 */ /* 0x040fe200078e0202 */
[----:B------:R-:W-:-:S02]  /*24f10*/  IADD3 R20, R8, c[0x0][0x198], RZ ;  /* 0x0000660008147a10 */ /* 0x000fc40007ffe0ff */
[----:B------:R-:W-:Y:S01]  /*24f20*/  PRMT R17, R13, 0x7632, R17 ;  /* 0x000076320d117816 */ /* 0x000fe20000000011 */
[----:B------:R-:W-:Y:S01]  /*24f30*/  IMAD.WIDE R8, R8, 0x2, R28 ;  /* 0x0000000208087825 */ /* 0x000fe200078e021c */
[----:B------:R-:W-:Y:S01]  /*24f40*/  ISETP.GE.AND P2, PT, R12, c[0x0][0x17c], PT ;  /* 0x00005f000c007a0c */ /* 0x000fe20003f46270 */
[----:B------:R0:W-:Y:S02]  /*24f50*/  @P6 STG.E.U16 [R4.64], R16 ;  /* 0x0000001004006986 */ /* 0x0001e4000c101506 */
[----:B------:R-:W-:-:S04]  /*24f60*/  IMAD.WIDE R12, R20, 0x2, R2 ;  /* 0x00000002140c7825 */ /* 0x000fc800078e0202 */
[----:B0-----:R-:W-:Y:S01]  /*24f70*/  IMAD.WIDE R4, R20, 0x2, R28 ;  /* 0x0000000214047825 */ /* 0x001fe200078e021c */
[----:B------:R-:W-:-:S04]  /*24f80*/  IADD3 R0, R26, 0x22, RZ ;  /* 0x000000221a007810 */ /* 0x000fc80007ffe0ff */
[----:B------:R-:W-:Y:S02]  /*24f90*/  ISETP.GE.AND P6, PT, R0, c[0x0][0x17c], PT ;  /* 0x00005f0000007a0c */ /* 0x000fe40003fc6270 */
[----:B------:R-:W-:Y:S02]  /*24fa0*/  IADD3 R0, R26, 0x23, RZ ;  /* 0x000000231a007810 */ /* 0x000fe40007ffe0ff */
[C---:B-----5:R-:W-:Y:S02]  /*24fb0*/  ISETP.LT.AND P1, PT, R23.reuse, c[0x0][0x178], !P1 ;  /* 0x00005e0017007a0c */ /* 0x060fe40004f21270 */
[----:B------:R-:W-:-:S11]  /*24fc0*/  ISETP.LT.AND P0, PT, R23, c[0x0][0x178], !P0 ;  /* 0x00005e0017007a0c */ /* 0x000fd60004701270 */
[----:B------:R-:W-:Y:S04]  /*24fd0*/  @P1 STG.E.U16 [R8.64], R17 ;  /* 0x0000001108001986 */ /* 0x000fe8000c101506 */
[----:B--2---:R0:W-:Y:S04]  /*24fe0*/  @P3 STG.E.U16 [R12.64], R22 ;  /* 0x000000160c003986 */ /* 0x0041e8000c101506 */
[----:B---3--:R1:W-:Y:S01]  /*24ff0*/  @P0 STG.E.U16 [R4.64], R27 ;  /* 0x0000001b04000986 */ /* 0x0083e2000c101506 */
[----:B0-----:R-:W-:-:S03]  /*25000*/  PRMT R13, R27, 0x7632, R13 ;  /* 0x000076321b0d7816 */ /* 0x001fc6000000000d */
[----:B-1----:R-:W2:Y:S01]  /*25010*/  LDL.LU R27, [R1+0x198] ;  /* 0x00019800011b7983 */ /* 0x002ea20000300800 */
[----:B------:R-:W-:Y:S02]  /*25020*/  ISETP.LT.AND P1, PT, R7, c[0x0][0x178], !P5 ;  /* 0x00005e0007007a0c */ /* 0x000fe40006f21270 */
[----:B------:R-:W-:Y:S02]  /*25030*/  ISETP.LT.AND P5, PT, R23, c[0x0][0x178], !P5 ;  /* 0x00005e0017007a0c */ /* 0x000fe40006fa1270 */
[----:B------:R-:W-:Y:S02]  /*25040*/  ISETP.GE.AND P3, PT, R0, c[0x0][0x17c], PT ;  /* 0x00005f0000007a0c */ /* 0x000fe40003f66270 */
[----:B------:R-:W-:Y:S02]  /*25050*/  IADD3 R0, R20, c[0x0][0x198], RZ ;  /* 0x0000660014007a10 */ /* 0x000fe40007ffe0ff */
[----:B------:R-:W-:Y:S02]  /*25060*/  ISETP.LT.AND P0, PT, R7, c[0x0][0x178], !P4 ;  /* 0x00005e0007007a0c */ /* 0x000fe40006701270 */
[----:B------:R-:W-:Y:S01]  /*25070*/  PRMT R12, R22, 0x7632, R12 ;  /* 0x00007632160c7816 */ /* 0x000fe2000000000c */
[----:B------:R-:W-:Y:S01]  /*25080*/  IMAD.WIDE R8, R0, 0x2, R2 ;  /* 0x0000000200087825 */ /* 0x000fe200078e0202 */
[----:B------:R-:W3:Y:S01]  /*25090*/  LDL.LU R22, [R1+0x8] ;  /* 0x0000080001167983 */ /* 0x000ee20000300800 */
[----:B------:R-:W-:-:S02]  /*250a0*/  ISETP.LT.AND P4, PT, R23, c[0x0][0x178], !P4 ;  /* 0x00005e0017007a0c */ /* 0x000fc40006781270 */
[C-C-:B------:R-:W-:Y:S01]  /*250b0*/  IMAD.WIDE R4, R0.reuse, 0x2, R28.reuse ;  /* 0x0000000200047825 */ /* 0x140fe200078e021c */
[----:B------:R-:W-:Y:S01]  /*250c0*/  IADD3 R0, R0, c[0x0][0x198], RZ ;  /* 0x0000660000007a10 */ /* 0x000fe20007ffe0ff */
[----:B------:R0:W-:Y:S04]  /*250d0*/  @P1 STG.E.U16 [R8.64], R12 ;  /* 0x0000000c08001986 */ /* 0x0001e8000c101506 */
[----:B------:R1:W-:Y:S01]  /*250e0*/  @P5 STG.E.U16 [R4.64], R13 ;  /* 0x0000000d04005986 */ /* 0x0003e2000c101506 */
[----:B0-----:R-:W-:Y:S01]  /*250f0*/  IADD3 R12, R26, 0x25, RZ ;  /* 0x000000251a0c7810 */ /* 0x001fe20007ffe0ff */
[----:B------:R-:W-:-:S04]  /*25100*/  IMAD.WIDE R8, R0, 0x2, R28 ;  /* 0x0000000200087825 */ /* 0x000fc800078e021c */
[----:B-1----:R-:W-:-:S05]  /*25110*/  IMAD.WIDE R4, R0, 0x2, R2 ;  /* 0x0000000200047825 */ /* 0x002fca00078e0202 */
[----:B----4-:R-:W-:Y:S01]  /*25120*/  @P0 STG.E.U16 [R4.64], R21 ;  /* 0x0000001504000986 */ /* 0x010fe2000c101506 */
[----:B------:R-:W-:Y:S02]  /*25130*/  ISETP.GE.AND P0, PT, R12, c[0x0][0x17c], PT ;  /* 0x00005f000c007a0c */ /* 0x000fe40003f06270 */
[----:B------:R-:W-:Y:S01]  /*25140*/  PRMT R12, R24, 0x7632, R12 ;  /* 0x00007632180c7816 */ /* 0x000fe2000000000c */
[----:B------:R0:W-:Y:S04]  /*25150*/  @P4 STG.E.U16 [R8.64], R24 ;  /* 0x0000001808004986 */ /* 0x0001e8000c101506 */
[----:B0-----:R-:W4:Y:S01]  /*25160*/  LDL.LU R24, [R1+0x1b8] ;  /* 0x0001b80001187983 */ /* 0x001f220000300800 */
[----:B------:R-:W-:Y:S02]  /*25170*/  ISETP.LT.AND P5, PT, R7, c[0x0][0x178], !P2 ;  /* 0x00005e0007007a0c */ /* 0x000fe400057a1270 */
[----:B------:R-:W-:-:S02]  /*25180*/  IADD3 R0, R0, c[0x0][0x198], RZ ;  /* 0x0000660000007a10 */ /* 0x000fc40007ffe0ff */
[----:B------:R-:W-:Y:S02]  /*25190*/  ISETP.LT.AND P2, PT, R23, c[0x0][0x178], !P2 ;  /* 0x00005e0017007a0c */ /* 0x000fe40005741270 */
[----:B------:R-:W-:Y:S01]  /*251a0*/  ISETP.LT.AND P4, PT, R7, c[0x0][0x178], !P6 ;  /* 0x00005e0007007a0c */ /* 0x000fe20007781270 */
[----:B------:R-:W-:Y:S01]  /*251b0*/  IMAD.WIDE R4, R0, 0x2, R2 ;  /* 0x0000000200047825 */ /* 0x000fe200078e0202 */
[----:B------:R-:W-:-:S03]  /*251c0*/  PRMT R13, R21, 0x7632, R13 ;  /* 0x00007632150d7816 */ /* 0x000fc6000000000d */
[C---:B------:R-:W-:Y:S01]  /*251d0*/  IMAD.WIDE R8, R0.reuse, 0x2, R28 ;  /* 0x0000000200087825 */ /* 0x040fe200078e021c */
[----:B------:R-:W-:Y:S01]  /*251e0*/  IADD3 R0, R0, c[0x0][0x198], RZ ;  /* 0x0000660000007a10 */ /* 0x000fe20007ffe0ff */
[----:B------:R0:W-:Y:S04]  /*251f0*/  @P5 STG.E.U16 [R4.64], R13 ;  /* 0x0000000d04005986 */ /* 0x0001e8000c101506 */
[----:B------:R1:W-:Y:S01]  /*25200*/  @P2 STG.E.U16 [R8.64], R12 ;  /* 0x0000000c08002986 */ /* 0x0003e2000c101506 */
[C---:B0-----:R-:W-:Y:S01]  /*25210*/  IMAD.WIDE R4, R0.reuse, 0x2, R2 ;  /* 0x0000000200047825 */ /* 0x041fe200078e0202 */
[----:B-1----:R-:W-:Y:S02]  /*25220*/  IADD3 R12, R0, c[0x0][0x198], RZ ;  /* 0x00006600000c7a10 */ /* 0x002fe40007ffe0ff */
[----:B------:R-:W-:-:S02]  /*25230*/  ISETP.LT.AND P6, PT, R23, c[0x0][0x178], !P6 ;  /* 0x00005e0017007a0c */ /* 0x000fc400077c1270 */
[----:B------:R-:W-:Y:S02]  /*25240*/  ISETP.LT.AND P2, PT, R7, c[0x0][0x178], !P3 ;  /* 0x00005e0007007a0c */ /* 0x000fe40005f41270 */
[C---:B------:R-:W-:Y:S02]  /*25250*/  IADD3 R16, R26.reuse, 0x24, RZ ;  /* 0x000000241a107810 */ /* 0x040fe40007ffe0ff */
[----:B------:R-:W-:Y:S02]  /*25260*/  IADD3 R8, R26, 0x27, RZ ;  /* 0x000000271a087810 */ /* 0x000fe40007ffe0ff */
[----:B------:R-:W-:Y:S02]  /*25270*/  ISETP.GE.AND P1, PT, R16, c[0x0][0x17c], PT ;  /* 0x00005f0010007a0c */ /* 0x000fe40003f26270 */
[----:B------:R-:W-:Y:S02]  /*25280*/  ISETP.LT.AND P3, PT, R23, c[0x0][0x178], !P3 ;  /* 0x00005e0017007a0c */ /* 0x000fe40005f61270 */
[----:B------:R-:W-:-:S04]  /*25290*/  IADD3 R13, R26, 0x26, RZ ;  /* 0x000000261a0d7810 */ /* 0x000fc80007ffe0ff */
[----:B------:R-:W-:Y:S01]  /*252a0*/  ISETP.GE.AND P5, PT, R13, c[0x0][0x17c], PT ;  /* 0x00005f000d007a0c */ /* 0x000fe20003fa6270 */
[----:B--2---:R0:W-:Y:S02]  /*252b0*/  @P4 STG.E.U16 [R4.64], R27 ;  /* 0x0000001b04004986 */ /* 0x0041e4000c101506 */
[----:B0-----:R-:W-:Y:S01]  /*252c0*/  IMAD.WIDE R4, R0, 0x2, R28 ;  /* 0x0000000200047825 */ /* 0x001fe200078e021c */
[----:B------:R-:W-:Y:S02]  /*252d0*/  PRMT R0, R27, 0x7632, R0 ;  /* 0x000076321b007816 */ /* 0x000fe40000000000 */
[----:B------:R-:W2:Y:S01]  /*252e0*/  LDL.LU R27, [R1+0x1a8] ;  /* 0x0001a800011b7983 */ /* 0x000ea20000300800 */
[----:B------:R-:W-:Y:S01]  /*252f0*/  ISETP.GE.AND P4, PT, R8, c[0x0][0x17c], PT ;  /* 0x00005f0008007a0c */ /* 0x000fe20003f86270 */
[----:B------:R-:W-:Y:S02]  /*25300*/  IMAD.WIDE R8, R12, 0x2, R2 ;  /* 0x000000020c087825 */ /* 0x000fe400078e0202 */
[----:B---3--:R0:W-:Y:S01]  /*25310*/  @P6 STG.E.U16 [R4.64], R22 ;  /* 0x0000001604006986 */ /* 0x0081e2000c101506 */
[----:B------:R-:W-:-:S02]  /*25320*/  ISETP.LT.AND P6, PT, R7, c[0x0][0x178], !P1 ;  /* 0x00005e0007007a0c */ /* 0x000fc40004fc1270 */
[----:B------:R-:W-:Y:S01]  /*25330*/  ISETP.LT.AND P1, PT, R23, c[0x0][0x178], !P1 ;  /* 0x00005e0017007a0c */ /* 0x000fe20004f21270 */
[----:B------:R1:W-:Y:S01]  /*25340*/  @P2 STG.E.U16 [R8.64], R0 ;  /* 0x0000000008002986 */ /* 0x0003e2000c101506 */
[----:B------:R-:W-:Y:S01]  /*25350*/  PRMT R16, R22, 0x7632, R16 ;  /* 0x0000763216107816 */ /* 0x000fe20000000010 */
[C---:B0-----:R-:W-:Y:S02]  /*25360*/  IMAD.WIDE R4, R12.reuse, 0x2, R28 ;  /* 0x000000020c047825 */ /* 0x041fe400078e021c */
[----:B------:R-:W3:Y:S01]  /*25370*/  LDL.LU R22, [R1+0x1e8] ;  /* 0x0001e80001167983 */ /* 0x000ee20000300800 */
[----:B-1----:R-:W-:-:S03]  /*25380*/  IADD3 R0, R12, c[0x0][0x198], RZ ;  /* 0x000066000c007a10 */ /* 0x002fc60007ffe0ff */
[----:B------:R-:W-:Y:S02]  /*25390*/  @P3 STG.E.U16 [R4.64], R16 ;  /* 0x0000001004003986 */ /* 0x000fe4000c101506 */
[----:B------:R-:W-:-:S04]  /*253a0*/  IMAD.WIDE R8, R0, 0x2, R2 ;  /* 0x0000000200087825 */ /* 0x000fc800078e0202 */
[----:B------:R-:W-:Y:S01]  /*253b0*/  IMAD.WIDE R12, R0, 0x2, R28 ;  /* 0x00000002000c7825 */ /* 0x000fe200078e021c */
[----:B----4-:R-:W-:Y:S04]  /*253c0*/  @P6 STG.E.U16 [R8.64], R24 ;  /* 0x0000001808006986 */ /* 0x010fe8000c101506 */
[----:B------:R0:W-:Y:S02]  /*253d0*/  @P1 STG.E.U16 [R12.64], R10 ;  /* 0x0000000a0c001986 */ /* 0x0001e4000c101506 */
[----:B0-----:R-:W-:Y:S02]  /*253e0*/  PRMT R10, R24, 0x7632, R10 ;  /* 0x00007632180a7816 */ /* 0x001fe4000000000a */
[----:B------:R-:W4:Y:S01]  /*253f0*/  LDL.LU R24, [R1+0x18] ;  /* 0x0000180001187983 */ /* 0x000f220000300800 */
[----:B------:R-:W-:-:S02]  /*25400*/  ISETP.LT.AND P1, PT, R7, c[0x0][0x178], !P0 ;  /* 0x00005e0007007a0c */ /* 0x000fc40004721270 */
[----:B------:R-:W-:Y:S02]  /*25410*/  ISETP.LT.AND P0, PT, R23, c[0x0][0x178], !P0 ;  /* 0x00005e0017007a0c */ /* 0x000fe40004701270 */
[----:B------:R-:W-:Y:S02]  /*25420*/  IADD3 R8, R0, c[0x0][0x198], RZ ;  /* 0x0000660000087a10 */ /* 0x000fe40007ffe0ff */
[----:B------:R-:W-:Y:S02]  /*25430*/  ISETP.LT.AND P6, PT, R7, c[0x0][0x178], !P5 ;  /* 0x00005e0007007a0c */ /* 0x000fe40006fc1270 */
[----:B------:R-:W-:Y:S02]  /*25440*/  IADD3 R20, R26, 0x29, RZ ;  /* 0x000000291a147810 */ /* 0x000fe40007ffe0ff */
[C---:B------:R-:W-:Y:S01]  /*25450*/  IADD3 R0, R8.reuse, c[0x0][0x198], RZ ;  /* 0x0000660008007a10 */ /* 0x040fe20007ffe0ff */
[----:B------:R-:W-:Y:S01]  /*25460*/  IMAD.WIDE R4, R8, 0x2, R2 ;  /* 0x0000000208047825 */ /* 0x000fe200078e0202 */
[----:B------:R-:W-:-:S02]  /*25470*/  ISETP.GE.AND P3, PT, R20, c[0x0][0x17c], PT ;  /* 0x00005f0014007a0c */ /* 0x000fc40003f66270 */
[----:B------:R-:W-:Y:S01]  /*25480*/  PRMT R20, R10, 0x7632, R20 ;  /* 0x000076320a147816 */ /* 0x000fe20000000014 */
[----:B------:R-:W-:Y:S01]  /*25490*/  IMAD.WIDE R8, R8, 0x2, R28 ;  /* 0x0000000208087825 */ /* 0x000fe200078e021c */
[----:B------:R-:W-:Y:S03]  /*254a0*/  @P1 STG.E.U16 [R4.64], R10 ;  /* 0x0000000a04001986 */ /* 0x000fe6000c101506 */
[----:B------:R-:W-:Y:S01]  /*254b0*/  IMAD.WIDE R12, R0, 0x2, R2 ;  /* 0x00000002000c7825 */ /* 0x000fe200078e0202 */
[----:B------:R0:W-:Y:S01]  /*254c0*/  @P0 STG.E.U16 [R8.64], R20 ;  /* 0x0000001408000986 */ /* 0x0001e2000c101506 */
[----:B------:R-:W-:Y:S02]  /*254d0*/  ISETP.LT.AND P5, PT, R23, c[0x0][0x178], !P5 ;  /* 0x00005e0017007a0c */ /* 0x000fe40006fa1270 */
[----:B------:R-:W-:-:S04]  /*254e0*/  IADD3 R17, R26, 0x28, RZ ;  /* 0x000000281a117810 */ /* 0x000fc80007ffe0ff */
[----:B------:R-:W-:Y:S01]  /*254f0*/  ISETP.GE.AND P2, PT, R17, c[0x0][0x17c], PT ;  /* 0x00005f0011007a0c */ /* 0x000fe20003f46270 */
[C---:B------:R-:W-:Y:S01]  /*25500*/  IMAD.WIDE R16, R0.reuse, 0x2, R28 ;  /* 0x0000000200107825 */ /* 0x040fe200078e021c */
[----:B0-----:R-:W-:-:S04]  /*25510*/  IADD3 R8, R0, c[0x0][0x198], RZ ;  /* 0x0000660000087a10 */ /* 0x001fc80007ffe0ff */
[C---:B------:R-:W-:Y:S01]  /*25520*/  IADD3 R0, R8.reuse, c[0x0][0x198], RZ ;  /* 0x0000660008007a10 */ /* 0x040fe20007ffe0ff */
[----:B------:R-:W-:-:S04]  /*25530*/  IMAD.WIDE R4, R8, 0x2, R2 ;  /* 0x0000000208047825 */ /* 0x000fc800078e0202 */
[----:B------:R-:W-:Y:S01]  /*25540*/  IMAD.WIDE R8, R8, 0x2, R28 ;  /* 0x0000000208087825 */ /* 0x000fe200078e021c */
[----:B--2---:R0:W-:Y:S01]  /*25550*/  @P6 STG.E.U16 [R12.64], R27 ;  /* 0x0000001b0c006986 */ /* 0x0041e2000c101506 */
[----:B------:R-:W-:-:S03]  /*25560*/  PRMT R10, R27, 0x7632, R10 ;  /* 0x000076321b0a7816 */ /* 0x000fc6000000000a */
[----:B0-----:R-:W2:Y:S01]  /*25570*/  LDL.LU R27, [R1+0x1d8] ;  /* 0x0001d800011b7983 */ /* 0x001ea20000300800 */
[----:B------:R-:W-:Y:S02]  /*25580*/  ISETP.LT.AND P6, PT, R7, c[0x0][0x178], !P4 ;  /* 0x00005e0007007a0c */ /* 0x000fe400067c1270 */
[----:B------:R-:W-:Y:S01]  /*25590*/  ISETP.LT.AND P4, PT, R23, c[0x0][0x178], !P4 ;  /* 0x00005e0017007a0c */ /* 0x000fe20006781270 */
[----:B------:R0:W-:Y:S01]  /*255a0*/  @P5 STG.E.U16 [R16.64], R18 ;  /* 0x0000001210005986 */ /* 0x0001e2000c101506 */
[----:B------:R-:W-:Y:S02]  /*255b0*/  ISETP.LT.AND P5, PT, R7, c[0x0][0x178], !P2 ;  /* 0x00005e0007007a0c */ /* 0x000fe400057a1270 */
[----:B------:R-:W-:Y:S02]  /*255c0*/  ISETP.LT.AND P2, PT, R23, c[0x0][0x178], !P2 ;  /* 0x00005e0017007a0c */ /* 0x000fe40005741270 */
[----:B------:R-:W-:-:S04]  /*255d0*/  IADD3 R12, R26, 0x2b, RZ ;  /* 0x0000002b1a0c7810 */ /* 0x000fc80007ffe0ff */
[----:B------:R-:W-:Y:S01]  /*255e0*/  ISETP.GE.AND P0, PT, R12, c[0x0][0x17c], PT ;  /* 0x00005f000c007a0c */ /* 0x000fe20003f06270 */
[----:B------:R-:W-:Y:S01]  /*255f0*/  IMAD.WIDE R12, R0, 0x2, R2 ;  /* 0x00000002000c7825 */ /* 0x000fe200078e0202 */
[----:B------:R1:W-:Y:S01]  /*25600*/  @P6 STG.E.U16 [R4.64], R10 ;  /* 0x0000000a04006986 */ /* 0x0003e2000c101506 */
[----:B0-----:R-:W-:-:S05]  /*25610*/  PRMT R18, R18, 0x7632, R18 ;  /* 0x0000763212127816 */ /* 0x001fca0000000012 */
[----:B------:R-:W-:Y:S01]  /*25620*/  @P4 STG.E.U16 [R8.64], R18 ;  /* 0x0000001208004986 */ /* 0x000fe2000c101506 */
[----:B-1----:R-:W-:-:S03]  /*25630*/  IMAD.WIDE R4, R0, 0x2, R28 ;  /* 0x0000000200047825 */ /* 0x002fc600078e021c */
[----:B---3--:R0:W-:Y:S04]  /*25640*/  @P5 STG.E.U16 [R12.64], R22 ;  /* 0x000000160c005986 */ /* 0x0081e8000c101506 */
[----:B----4-:R1:W-:Y:S01]  /*25650*/  @P2 STG.E.U16 [R4.64], R24 ;  /* 0x0000001804002986 */ /* 0x0103e2000c101506 */
[----:B0-----:R-:W-:-:S03]  /*25660*/  PRMT R12, R24, 0x7632, R12 ;  /* 0x00007632180c7816 */ /* 0x001fc6000000000c */
[----:B-1----:R-:W3:Y:S01]  /*25670*/  LDL.LU R24, [R1+0x1c8] ;  /* 0x0001c80001187983 */ /* 0x002ee20000300800 */
[C---:B------:R-:W-:Y:S02]  /*25680*/  IADD3 R21, R26.reuse, 0x2a, RZ ;  /* 0x0000002a1a157810 */ /* 0x040fe40007ffe0ff */
[----:B------:R-:W-:Y:S02]  /*25690*/  ISETP.LT.AND P4, PT, R7, c[0x0][0x178], !P3 ;  /* 0x00005e0007007a0c */ /* 0x000fe40005f81270 */
[----:B------:R-:W-:Y:S02]  /*256a0*/  ISETP.LT.AND P3, PT, R23, c[0x0][0x178], !P3 ;  /* 0x00005e0017007a0c */ /* 0x000fe40005f61270 */
[----:B------:R-:W-:Y:S02]  /*256b0*/  ISETP.GE.AND P1, PT, R21, c[0x0][0x17c], PT ;  /* 0x00005f0015007a0c */ /* 0x000fe40003f26270 */
[----:B------:R-:W-:Y:S02]  /*256c0*/  IADD3 R8, R26, 0x2d, RZ ;  /* 0x0000002d1a087810 */ /* 0x000fe40007ffe0ff */
[----:B------:R-:W-:-:S02]  /*256d0*/  IADD3 R0, R0, c[0x0][0x198], RZ ;  /* 0x0000660000007a10 */ /* 0x000fc40007ffe0ff */
[----:B------:R-:W-:Y:S02]  /*256e0*/  ISETP.LT.AND P2, PT, R7, c[0x0][0x178], !P1 ;  /* 0x00005e0007007a0c */ /* 0x000fe40004f41270 */
[----:B------:R-:W-:Y:S01]  /*256f0*/  ISETP.GE.AND P5, PT, R8, c[0x0][0x17c], PT ;  /* 0x00005f0008007a0c */ /* 0x000fe20003fa6270 */
[----:B------:R-:W-:Y:S01]  /*25700*/  IMAD.WIDE R4, R0, 0x2, R2 ;  /* 0x0000000200047825 */ /* 0x000fe200078e0202 */
[----:B------:R-:W-:Y:S02]  /*25710*/  ISETP.LT.AND P1, PT, R23, c[0x0][0x178], !P1 ;  /* 0x00005e0017007a0c */ /* 0x000fe40004f21270 */
[----:B------:R-:W-:Y:S01]  /*25720*/  PRMT R10, R22, 0x7632, R10 ;  /* 0x00007632160a7816 */ /* 0x000fe2000000000a */
[C---:B------:R-:W-:Y:S01]  /*25730*/  IMAD.WIDE R8, R0.reuse, 0x2, R28 ;  /* 0x0000000200087825 */ /* 0x040fe200078e021c */
[----:B------:R-:W-:Y:S01]  /*25740*/  IADD3 R0, R0, c[0x0][0x198], RZ ;  /* 0x0000660000007a10 */ /* 0x000fe20007ffe0ff */
[----:B------:R-:W4:Y:S04]  /*25750*/  LDL.LU R22, [R1+0x1f8] ;  /* 0x0001f80001167983 */ /* 0x000f280000300800 */
[----:B------:R0:W-:Y:S04]  /*25760*/  @P4 STG.E.U16 [R4.64], R10 ;  /* 0x0000000a04004986 */ /* 0x0001e8000c101506 */
[----:B------:R1:W-:Y:S01]  /*25770*/  @P3 STG.E.U16 [R8.64], R12 ;  /* 0x0000000c08003986 */ /* 0x0003e2000c101506 */
[----:B0-----:R-:W-:-:S04]  /*25780*/  IMAD.WIDE R4, R0, 0x2, R2 ;  /* 0x0000000200047825 */ /* 0x001fc800078e0202 */
[----:B-1----:R-:W-:Y:S01]  /*25790*/  IMAD.WIDE R8, R0, 0x2, R28 ;  /* 0x0000000200087825 */ /* 0x002fe200078e021c */
[----:B------:R-:W-:Y:S02]  /*257a0*/  IADD3 R16, R26, 0x2c, RZ ;  /* 0x0000002c1a107810 */ /* 0x000fe40007ffe0ff */
[----:B------:R-:W-:Y:S02]  /*257b0*/  ISETP.LT.AND P3, PT, R7, c[0x0][0x178], !P0 ;  /* 0x00005e0007007a0c */ /* 0x000fe40004761270 */
[----:B------:R-:W-:Y:S02]  /*257c0*/  ISETP.GE.AND P6, PT, R16, c[0x0][0x17c], PT ;  /* 0x00005f0010007a0c */ /* 0x000fe40003fc6270 */
[----:B------:R-:W-:Y:S02]  /*257d0*/  IADD3 R0, R0, c[0x0][0x198], RZ ;  /* 0x0000660000007a10 */ /* 0x000fe40007ffe0ff */
[----:B------:R-:W-:Y:S02]  /*257e0*/  ISETP.LT.AND P0, PT, R23, c[0x0][0x178], !P0 ;  /* 0x00005e0017007a0c */ /* 0x000fe40004701270 */
[----:B------:R-:W-:Y:S01]  /*257f0*/  IADD3 R10, R26, 0x2f, RZ ;  /* 0x0000002f1a0a7810 */ /* 0x000fe20007ffe0ff */
[----:B--2---:R-:W-:Y:S04]  /*25800*/  @P2 STG.E.U16 [R4.64], R27 ;  /* 0x0000001b04002986 */ /* 0x004fe8000c101506 */
[----:B------:R0:W-:Y:S02]  /*25810*/  @P1 STG.E.U16 [R8.64], R6 ;  /* 0x0000000608001986 */ /* 0x0001e4000c101506 */
[----:B0-----:R-:W-:-:S02]  /*25820*/  PRMT R6, R27, 0x7632, R6 ;  /* 0x000076321b067816 */ /* 0x001fc40000000006 */
[----:B------:R-:W2:Y:S01]  /*25830*/  LDL.LU R27, [R1+0x38] ;  /* 0x00003800011b7983 */ /* 0x000ea20000300800 */
[----:B------:R-:W-:Y:S01]  /*25840*/  ISETP.LT.AND P1, PT, R7, c[0x0][0x178], !P6 ;  /* 0x00005e0007007a0c */ /* 0x000fe20007721270 */
[----:B------:R-:W-:Y:S01]  /*25850*/  IMAD.WIDE R4, R0, 0x2, R2 ;  /* 0x0000000200047825 */ /* 0x000fe200078e0202 */
[----:B------:R-:W-:Y:S01]  /*25860*/  ISETP.GE.AND P2, PT, R10, c[0x0][0x17c], PT ;  /* 0x00005f000a007a0c */ /* 0x000fe20003f46270 */
[----:B------:R-:W5:Y:S02]  /*25870*/  LDL.LU R21, [R1+0x18c] ;  /* 0x00018c0001157983 */ /* 0x000f640000300800 */
[C---:B------:R-:W-:Y:S01]  /*25880*/  IMAD.WIDE R8, R0.reuse, 0x2, R28 ;  /* 0x0000000200087825 */ /* 0x040fe200078e021c */
[----:B------:R-:W-:Y:S01]  /*25890*/  IADD3 R0, R0, c[0x0][0x198], RZ ;  /* 0x0000660000007a10 */ /* 0x000fe20007ffe0ff */
[----:B------:R0:W-:Y:S01]  /*258a0*/  @P3 STG.E.U16 [R4.64], R6 ;  /* 0x0000000604003986 */ /* 0x0001e2000c101506 */
[----:B------:R-:W-:-:S05]  /*258b0*/  PRMT R10, R6, 0x7632, R10 ;  /* 0x00007632060a7816 */ /* 0x000fca000000000a */
[----:B------:R-:W-:Y:S01]  /*258c0*/  @P0 STG.E.U16 [R8.64], R10 ;  /* 0x0000000a08000986 */ /* 0x000fe2000c101506 */
[----:B0-----:R-:W-:Y:S01]  /*258d0*/  IMAD.WIDE R4, R0, 0x2, R2 ;  /* 0x0000000200047825 */ /* 0x001fe200078e0202 */
[----:B------:R-:W-:-:S04]  /*258e0*/  IADD3 R6, R26, 0x30, RZ ;  /* 0x000000301a067810 */ /* 0x000fc80007ffe0ff */
[----:B------:R-:W-:Y:S02]  /*258f0*/  ISETP.GE.AND P3, PT, R6, c[0x0][0x17c], PT ;  /* 0x00005f0006007a0c */ /* 0x000fe40003f66270 */
[C---:B------:R-:W-:Y:S01]  /*25900*/  IADD3 R6, R0.reuse, c[0x0][0x198], RZ ;  /* 0x0000660000067a10 */ /* 0x040fe20007ffe0ff */
[----:B---3--:R0:W-:Y:S02]  /*25910*/  @P1 STG.E.U16 [R4.64], R24 ;  /* 0x0000001804001986 */ /* 0x0081e4000c101506 */
[----:B0-----:R-:W-:Y:S01]  /*25920*/  IMAD.WIDE R4, R0, 0x2, R28 ;  /* 0x0000000200047825 */ /* 0x001fe200078e021c */
[----:B------:R-:W-:Y:S02]  /*25930*/  PRMT R0, R24, 0x7632, R0 ;  /* 0x0000763218007816 */ /* 0x000fe40000000000 */
[----:B------:R-:W3:Y:S01]  /*25940*/  LDL.LU R24, [R1+0x2c] ;  /* 0x00002c0001187983 */ /* 0x000ee20000300800 */
[----:B------:R-:W-:Y:S02]  /*25950*/  ISETP.LT.AND P6, PT, R23, c[0x0][0x178], !P6 ;  /* 0x00005e0017007a0c */ /* 0x000fe400077c1270 */
[----:B------:R-:W-:-:S02]  /*25960*/  ISETP.LT.AND P0, PT, R7, c[0x0][0x178], !P5 ;  /* 0x00005e0007007a0c */ /* 0x000fc40006f01270 */
[C---:B------:R-:W-:Y:S02]  /*25970*/  IADD3 R13, R26.reuse, 0x2e, RZ ;  /* 0x0000002e1a0d7810 */ /* 0x040fe40007ffe0ff */
[----:B------:R-:W-:Y:S02]  /*25980*/  IADD3 R8, R26, 0x31, RZ ;  /* 0x000000311a087810 */ /* 0x000fe40007ffe0ff */
[----:B------:R-:W-:Y:S02]  /*25990*/  ISETP.GE.AND P4, PT, R13, c[0x0][0x17c], PT ;  /* 0x00005f000d007a0c */ /* 0x000fe40003f86270 */
[----:B------:R-:W-:Y:S01]  /*259a0*/  ISETP.GE.AND P1, PT, R8, c[0x0][0x17c], PT ;  /* 0x00005f0008007a0c */ /* 0x000fe20003f26270 */
[----:B------:R-:W-:Y:S01]  /*259b0*/  IMAD.WIDE R8, R6, 0x2, R2 ;  /* 0x0000000206087825 */ /* 0x000fe200078e0202 */
[----:B------:R-:W-:Y:S01]  /*259c0*/  ISETP.LT.AND P5, PT, R23, c[0x0][0x178], !P5 ;  /* 0x00005e0017007a0c */ /* 0x000fe20006fa1270 */
[----:B------:R0:W-:Y:S01]  /*259d0*/  @P6 STG.E.U16 [R4.64], R14 ;  /* 0x0000000e04006986 */ /* 0x0001e2000c101506 */
[----:B------:R-:W-:-:S03]  /*259e0*/  ISETP.LT.AND P6, PT, R7, c[0x0][0x178], !P4 ;  /* 0x00005e0007007a0c */ /* 0x000fc600067c1270 */
[----:B------:R1:W-:Y:S01]  /*259f0*/  @P0 STG.E.U16 [R8.64], R0 ;  /* 0x0000000008000986 */ /* 0x0003e2000c101506 */
[----:B------:R-:W-:Y:S02]  /*25a00*/  ISETP.LT.AND P4, PT, R23, c[0x0][0x178], !P4 ;  /* 0x00005e0017007a0c */ /* 0x000fe40006781270 */
[----:B0-----:R-:W-:Y:S01]  /*25a10*/  PRMT R14, R14, 0x7632, R14 ;  /* 0x000076320e0e7816 */ /* 0x001fe2000000000e */
[C---:B------:R-:W-:Y:S01]  /*25a20*/  IMAD.WIDE R4, R6.reuse, 0x2, R28 ;  /* 0x0000000206047825 */ /* 0x040fe200078e021c */
[----:B-1----:R-:W-:Y:S02]  /*25a30*/  IADD3 R0, R6, c[0x0][0x198], RZ ;  /* 0x0000660006007a10 */ /* 0x002fe40007ffe0ff */
[----:B------:R-:W-:-:S03]  /*25a40*/  IADD3 R6, R26, 0x33, RZ ;  /* 0x000000331a067810 */ /* 0x000fc60007ffe0ff */
[----:B------:R-:W-:Y:S01]  /*25a50*/  IMAD.WIDE R8, R0, 0x2, R2 ;  /* 0x0000000200087825 */ /* 0x000fe200078e0202 */
[----:B------:R-:W-:Y:S01]  /*25a60*/  @P5 STG.E.U16 [R4.64], R14 ;  /* 0x0000000e04005986 */ /* 0x000fe2000c101506 */
[----:B------:R-:W-:Y:S02]  /*25a70*/  ISETP.GE.AND P5, PT, R6, c[0x0][0x17c], PT ;  /* 0x00005f0006007a0c */ /* 0x000fe40003fa6270 */
[----:B----4-:R-:W-:Y:S01]  /*25a80*/  PRMT R6, R22, 0x7632, R6 ;  /* 0x0000763216067816 */ /* 0x010fe20000000006 */
[----:B------:R0:W-:Y:S01]  /*25a90*/  @P6 STG.E.U16 [R8.64], R22 ;  /* 0x0000001608006986 */ /* 0x0001e2000c101506 */
[----:B------:R-:W-:Y:S01]  /*25aa0*/  IADD3 R10, R26, 0x32, RZ ;  /* 0x000000321a0a7810 */ /* 0x000fe20007ffe0ff */
[----:B------:R-:W-:-:S03]  /*25ab0*/  IMAD.WIDE R12, R0, 0x2, R28 ;  /* 0x00000002000c7825 */ /* 0x000fc600078e021c */
[----:B------:R-:W-:Y:S01]  /*25ac0*/  ISETP.GE.AND P0, PT, R10, c[0x0][0x17c], PT ;  /* 0x00005f000a007a0c */ /* 0x000fe20003f06270 */
[----:B0-----:R-:W4:Y:S01]  /*25ad0*/  LDL.LU R22, [R1+0x19c] ;  /* 0x00019c0001167983 */ /* 0x001f220000300800 */
[----:B------:R-:W-:Y:S02]  /*25ae0*/  IADD3 R8, R0, c[0x0][0x198], RZ ;  /* 0x0000660000087a10 */ /* 0x000fe40007ffe0ff */
[----:B------:R-:W-:Y:S02]  /*25af0*/  ISETP.LT.AND P6, PT, R7, c[0x0][0x178], !P3 ;  /* 0x00005e0007007a0c */ /* 0x000fe40005fc1270 */
[----:B------:R-:W-:Y:S01]  /*25b00*/  ISETP.LT.AND P3, PT, R23, c[0x0][0x178], !P3 ;  /* 0x00005e0017007a0c */ /* 0x000fe20005f61270 */
[C---:B------:R-:W-:Y:S01]  /*25b10*/  IMAD.WIDE R4, R8.reuse, 0x2, R2 ;  /* 0x0000000208047825 */ /* 0x040fe200078e0202 */
[----:B------:R-:W-:-:S03]  /*25b20*/  IADD3 R0, R8, c[0x0][0x198], RZ ;  /* 0x0000660008007a10 */ /* 0x000fc60007ffe0ff */
[----:B------:R-:W-:Y:S01]  /*25b30*/  IMAD.WIDE R8, R8, 0x2, R28 ;  /* 0x0000000208087825 */ /* 0x000fe200078e021c */
[----:B--2---:R0:W-:Y:S01]  /*25b40*/  @P4 STG.E.U16 [R12.64], R27 ;  /* 0x0000001b0c004986 */ /* 0x0041e2000c101506 */
[----:B------:R-:W-:-:S03]  /*25b50*/  PRMT R10, R27, 0x7632, R10 ;  /* 0x000076321b0a7816 */ /* 0x000fc6000000000a */
[----:B0-----:R-:W2:Y:S01]  /*25b60*/  LDL.LU R27, [R1+0xc] ;  /* 0x00000c00011b7983 */ /* 0x001ea20000300800 */
[----:B------:R-:W-:Y:S02]  /*25b70*/  ISETP.LT.AND P4, PT, R7, c[0x0][0x178], !P2 ;  /* 0x00005e0007007a0c */ /* 0x000fe40005781270 */
[----:B------:R-:W-:Y:S01]  /*25b80*/  ISETP.LT.AND P2, PT, R23, c[0x0][0x178], !P2 ;  /* 0x00005e0017007a0c */ /* 0x000fe20005741270 */
[----:B------:R-:W-:-:S10]  /*25b90*/  IMAD.WIDE R12, R0, 0x2, R2 ;  /* 0x00000002000c7825 */ /* 0x000fd400078e0202 */
[----:B------:R0:W-:Y:S04]  /*25ba0*/  @P4 STG.E.U16 [R4.64], R6 ;  /* 0x0000000604004986 */ /* 0x0001e8000c101506 */
[----:B------:R-:W-:Y:S04]  /*25bb0*/  @P2 STG.E.U16 [R8.64], R10 ;  /* 0x0000000a08002986 */ /* 0x000fe8000c101506 */
[----:B-----5:R1:W-:Y:S01]  /*25bc0*/  @P6 STG.E.U16 [R12.64], R21 ;  /* 0x000000150c006986 */ /* 0x0203e2000c101506 */
[C---:B0-----:R-:W-:Y:S01]  /*25bd0*/  IMAD.WIDE R4, R0.reuse, 0x2, R28 ;  /* 0x0000000200047825 */ /* 0x041fe200078e021c */
[----:B-1----:R-:W-:-:S02]  /*25be0*/  IADD3 R12, R0, c[0x0][0x198], RZ ;  /* 0x00006600000c7a10 */ /* 0x002fc40007ffe0ff */
[----:B---3--:R-:W-:Y:S02]  /*25bf0*/  PRMT R0, R24, 0x7632, R0 ;  /* 0x0000763218007816 */ /* 0x008fe40000000000 */
[----:B------:R0:W-:Y:S04]  /*25c00*/  @P3 STG.E.U16 [R4.64], R24 ;  /* 0x0000001804003986 */ /* 0x0001e8000c101506 */
[----:B0-----:R-:W3:Y:S01]  /*25c10*/  LDL.LU R24, [R1+0x1bc] ;  /* 0x0001bc0001187983 */ /* 0x001ee20000300800 */
[----:B------:R-:W-:Y:S02]  /*25c20*/  ISETP.LT.AND P6, PT, R7, c[0x0][0x178], !P1 ;  /* 0x00005e0007007a0c */ /* 0x000fe40004fc1270 */
[----:B------:R-:W-:Y:S02]  /*25c30*/  ISETP.LT.AND P1, PT, R23, c[0x0][0x178], !P1 ;  /* 0x00005e0017007a0c */ /* 0x000fe40004f21270 */
[----:B------:R-:W-:Y:S01]  /*25c40*/  ISETP.LT.AND P3, PT, R7, c[0x0][0x178], !P0 ;  /* 0x00005e0007007a0c */ /* 0x000fe20004761270 */
[----:B------:R-:W-:Y:S01]  /*25c50*/  IMAD.WIDE R8, R12, 0x2, R2 ;  /* 0x000000020c087825 */ /* 0x000fe200078e0202 */
[----:B------:R-:W-:-:S02]  /*25c60*/  PRMT R10, R21, 0x7632, R10 ;  /* 0x00007632150a7816 */ /* 0x000fc4000000000a */
[C---:B------:R-:W-:Y:S01]  /*25c70*/  IADD3 R6, R12.reuse, c[0x0][0x198], RZ ;  /* 0x000066000c067a10 */ /* 0x040fe20007ffe0ff */
[----:B------:R-:W-:Y:S01]  /*25c80*/  IMAD.WIDE R4, R12, 0x2, R28 ;  /* 0x000000020c047825 */ /* 0x000fe200078e021c */
[----:B------:R-:W-:-:S03]  /*25c90*/  ISETP.LT.AND P0, PT, R23, c[0x0][0x178], !P0 ;  /* 0x00005e0017007a0c */ /* 0x000fc60004701270 */
[----:B------:R0:W-:Y:S04]  /*25ca0*/  @P6 STG.E.U16 [R8.64], R10 ;  /* 0x0000000a08006986 */ /* 0x0001e8000c101506 */
[----:B------:R1:W-:Y:S01]  /*25cb0*/  @P1 STG.E.U16 [R4.64], R0 ;  /* 0x0000000004001986 */ /* 0x0003e2000c101506 */
[----:B0-----:R-:W-:Y:S01]  /*25cc0*/  IMAD.WIDE R8, R6, 0x2, R2 ;  /* 0x0000000206087825 */ /* 0x001fe200078e0202 */
[----:B------:R-:W-:-:S03]  /*25cd0*/  IADD3 R10, R26, 0x37, RZ ;  /* 0x000000371a0a7810 */ /* 0x000fc60007ffe0ff */
[----:B-1----:R-:W-:Y:S01]  /*25ce0*/  IMAD.WIDE R4, R6, 0x2, R28 ;  /* 0x0000000206047825 */ /* 0x002fe200078e021c */
[C---:B------:R-:W-:Y:S02]  /*25cf0*/  IADD3 R14, R26.reuse, 0x34, RZ ;  /* 0x000000341a0e7810 */ /* 0x040fe40007ffe0ff */
[----:B------:R-:W-:Y:S01]  /*25d00*/  IADD3 R16, R26, 0x35, RZ ;  /* 0x000000351a107810 */ /* 0x000fe20007ffe0ff */
[----:B----4-:R0:W-:Y:S01]  /*25d10*/  @P3 STG.E.U16 [R8.64], R22 ;  /* 0x0000001608003986 */ /* 0x0101e2000c101506 */
[----:B------:R-:W-:Y:S02]  /*25d20*/  ISETP.LT.AND P3, PT, R7, c[0x0][0x178], !P5 ;  /* 0x00005e0007007a0c */ /* 0x000fe40006f61270 */
[----:B------:R-:W-:Y:S02]  /*25d30*/  ISETP.LT.AND P5, PT, R23, c[0x0][0x178], !P5 ;  /* 0x00005e0017007a0c */ /* 0x000fe40006fa1270 */
[----:B------:R-:W-:Y:S02]  /*25d40*/  ISETP.GE.AND P1, PT, R10, c[0x0][0x17c], PT ;  /* 0x00005f000a007a0c */ /* 0x000fe40003f26270 */
[----:B------:R-:W-:-:S02]  /*25d50*/  PRMT R0, R22, 0x7632, R0 ;  /* 0x0000763216007816 */ /* 0x000fc40000000000 */
[----:B0-----:R-:W-:Y:S02]  /*25d60*/  IADD3 R8, R6, c[0x0][0x198], RZ ;  /* 0x0000660006087a10 */ /* 0x001fe40007ffe0ff */
[----:B------:R-:W-:Y:S02]  /*25d70*/  ISETP.GE.AND P4, PT, R14, c[0x0][0x17c], PT ;  /* 0x00005f000e007a0c */ /* 0x000fe40003f86270 */
[----:B------:R-:W-:Y:S02]  /*25d80*/  IADD3 R6, R8, c[0x0][0x198], RZ ;  /* 0x0000660008067a10 */ /* 0x000fe40007ffe0ff */
[----:B------:R-:W-:Y:S02]  /*25d90*/  ISETP.GE.AND P2, PT, R16, c[0x0][0x17c], PT ;  /* 0x00005f0010007a0c */ /* 0x000fe40003f46270 */
[C---:B------:R-:W-:Y:S02]  /*25da0*/  IADD3 R16, R26.reuse, 0x39, RZ ;  /* 0x000000391a107810 */ /* 0x040fe40007ffe0ff */
[----:B------:R-:W-:-:S04]  /*25db0*/  IADD3 R13, R26, 0x36, RZ ;  /* 0x000000361a0d7810 */ /* 0x000fc80007ffe0ff */
[----:B------:R-:W-:Y:S01]  /*25dc0*/  ISETP.GE.AND P6, PT, R13, c[0x0][0x17c], PT ;  /* 0x00005f000d007a0c */ /* 0x000fe20003fc6270 */
[----:B------:R-:W-:Y:S01]  /*25dd0*/  IMAD.WIDE R12, R6, 0x2, R2 ;  /* 0x00000002060c7825 */ /* 0x000fe200078e0202 */
[----:B--2---:R0:W-:Y:S01]  /*25de0*/  @P0 STG.E.U16 [R4.64], R27 ;  /* 0x0000001b04000986 */ /* 0x0041e2000c101506 */
[----:B------:R-:W-:Y:S02]  /*25df0*/  PRMT R10, R27, 0x7632, R10 ;  /* 0x000076321b0a7816 */ /* 0x000fe4000000000a */
[----:B------:R-:W-:Y:S02]  /*25e00*/  ISETP.LT.AND P0, PT, R7, c[0x0][0x178], !P4 ;  /* 0x00005e0007007a0c */ /* 0x000fe40006701270 */
[----:B------:R-:W2:Y:S01]  /*25e10*/  LDL.LU R7, [R1+0xcec] ;  /* 0x000cec0001077983 */ /* 0x000ea20000300800 */
[----:B0-----:R-:W-:-:S03]  /*25e20*/  IMAD.WIDE R4, R8, 0x2, R2 ;  /* 0x0000000208047825 */ /* 0x001fc600078e0202 */
[----:B------:R-:W4:Y:S01]  /*25e30*/  LDL.LU R27, [R1+0x1ac] ;  /* 0x0001ac00011b7983 */ /* 0x000f220000300800 */
[----:B------:R-:W-:-:S03]  /*25e40*/  IMAD.WIDE R8, R8, 0x2, R28 ;  /* 0x0000000208087825 */ /* 0x000fc600078e021c */
[----:B------:R-:W-:Y:S04]  /*25e50*/  @P3 STG.E.U16 [R4.64], R0 ;  /* 0x0000000004003986 */ /* 0x000fe8000c101506 */
[----:B------:R0:W-:Y:S01]  /*25e60*/  @P5 STG.E.U16 [R8.64], R10 ;  /* 0x0000000a08005986 */ /* 0x0001e2000c101506 */
[----:B------:R-:W-:-:S03]  /*25e70*/  ISETP.GE.AND P5, PT, R16, c[0x0][0x17c], PT ;  /* 0x00005f0010007a0c */ /* 0x000fc60003fa6270 */
[----:B------:R-:W5:Y:S04]  /*25e80*/  LDL R16, [R1+0x770] ;  /* 0x0007700001107983 */ /* 0x000f680000100800 */
[----:B------:R-:W2:Y:S04]  /*25e90*/  LDL.LU R22, [R1+0x1ec] ;  /* 0x0001ec0001167983 */ /* 0x000ea80000300800 */
[----:B---3--:R1:W-:Y:S01]  /*25ea0*/  @P0 STG.E.U16 [R12.64], R24 ;  /* 0x000000180c000986 */ /* 0x0083e2000c101506 */
[----:B0-----:R-:W-:-:S03]  /*25eb0*/  PRMT R10, R24, 0x7632, R10 ;  /* 0x00007632180a7816 */ /* 0x001fc6000000000a */
[----:B-1----:R-:W3:Y:S01]  /*25ec0*/  LDL.LU R24, [R1+0x1c] ;  /* 0x00001c0001187983 */ /* 0x002ee20000300800 */
[----:B------:R-:W-:Y:S01]  /*25ed0*/  ISETP.LT.AND P4, PT, R23, c[0x0][0x178], !P4 ;  /* 0x00005e0017007a0c */ /* 0x000fe20006781270 */
[C---:B------:R-:W-:Y:S01]  /*25ee0*/  IMAD.WIDE R4, R6.reuse, 0x2, R28 ;  /* 0x0000000206047825 */ /* 0x040fe200078e021c */
[----:B------:R-:W-:-:S04]  /*25ef0*/  IADD3 R12, R6, c[0x0][0x198], RZ ;  /* 0x00006600060c7a10 */ /* 0x000fc80007ffe0ff */
[C---:B------:R-:W-:Y:S01]  /*25f00*/  IADD3 R6, R12.reuse, c[0x0][0x198], RZ ;  /* 0x000066000c067a10 */ /* 0x040fe20007ffe0ff */
[----:B------:R-:W-:-:S06]  /*25f10*/  IMAD.WIDE R8, R12, 0x2, R2 ;  /* 0x000000020c087825 */ /* 0x000fcc00078e0202 */
[----:B------:R0:W-:Y:S01]  /*25f20*/  @P4 STG.E.U16 [R4.64], R11 ;  /* 0x0000000b04004986 */ /* 0x0001e2000c101506 */
[----:B------:R-:W-:Y:S02]  /*25f30*/  PRMT R0, R11, 0x7632, R0 ;  /* 0x000076320b007816 */ /* 0x000fe40000000000 */
[----:B------:R-:W-:Y:S01]  /*25f40*/  IADD3 R14, R26, 0x38, RZ ;  /* 0x000000381a0e7810 */ /* 0x000fe20007ffe0ff */
[----:B0-----:R-:W-:-:S03]  /*25f50*/  IMAD.WIDE R4, R12, 0x2, R28 ;  /* 0x000000020c047825 */ /* 0x001fc600078e021c */
[----:B------:R-:W-:Y:S02]  /*25f60*/  ISETP.GE.AND P3, PT, R14, c[0x0][0x17c], PT ;  /* 0x00005f000e007a0c */ /* 0x000fe40003f66270 */
[----:B------:R-:W-:Y:S02]  /*25f70*/  IADD3 R11, R26, 0x3a, RZ ;  /* 0x0000003a1a0b7810 */ /* 0x000fe40007ffe0ff */
[----:B------:R-:W-:Y:S02]  /*25f80*/  PRMT R12, R19, 0x7632, R12 ;  /* 0x00007632130c7816 */ /* 0x000fe4000000000c */
[C---:B-----5:R-:W-:Y:S02]  /*25f90*/  ISETP.LT.AND P0, PT, R16.reuse, c[0x0][0x178], !P2 ;  /* 0x00005e0010007a0c */ /* 0x060fe40005701270 */
[----:B------:R-:W-:Y:S02]  /*25fa0*/  ISETP.LT.AND P2, PT, R23, c[0x0][0x178], !P2 ;  /* 0x00005e0017007a0c */ /* 0x000fe40005741270 */
[----:B------:R-:W-:-:S02]  /*25fb0*/  ISETP.LT.AND P4, PT, R16, c[0x0][0x178], !P6 ;  /* 0x00005e0010007a0c */ /* 0x000fc40007781270 */
[----:B------:R-:W-:-:S07]  /*25fc0*/  ISETP.LT.AND P6, PT, R23, c[0x0][0x178], !P6 ;  /* 0x00005e0017007a0c */ /* 0x000fce00077c1270 */
[----:B------:R0:W-:Y:S04]  /*25fd0*/  @P0 STG.E.U16 [R8.64], R10 ;  /* 0x0000000a08000986 */ /* 0x0001e8000c101506 */
[----:B------:R1:W-:Y:S01]  /*25fe0*/  @P2 STG.E.U16 [R4.64], R0 ;  /* 0x0000000004002986 */ /* 0x0003e2000c101506 */
[----:B0-----:R-:W-:-:S04]  /*25ff0*/  IMAD.WIDE R8, R6, 0x2, R2 ;  /* 0x0000000206087825 */ /* 0x001fc800078e0202 */
[----:B-1----:R-:W-:Y:S01]  /*26000*/  IMAD.WIDE R4, R6, 0x2, R28 ;  /* 0x0000000206047825 */ /* 0x002fe200078e021c */
[----:B----4-:R0:W-:Y:S01]  /*26010*/  @P4 STG.E.U16 [R8.64], R27 ;  /* 0x0000001b08004986 */ /* 0x0101e2000c101506 */
[C---:B------:R-:W-:Y:S02]  /*26020*/  ISETP.LT.AND P4, PT, R16.reuse, c[0x0][0x178], !P1 ;  /* 0x00005e0010007a0c */ /* 0x040fe40004f81270 */
[----:B------:R-:W-:Y:S01]  /*26030*/  PRMT R0, R27, 0x7632, R0 ;  /* 0x000076321b007816 */ /* 0x000fe20000000000 */
[----:B------:R1:W-:Y:S01]  /*26040*/  @P6 STG.E.U16 [R4.64], R19 ;  /* 0x0000001304006986 */ /* 0x0003e2000c101506 */
[----:B------:R-:W-:Y:S02]  /*26050*/  ISETP.LT.AND P1, PT, R23, c[0x0][0x178], !P1 ;  /* 0x00005e0017007a0c */ /* 0x000fe40004f21270 */
[----:B------:R-:W-:Y:S01]  /*26060*/  ISETP.LT.AND P6, PT, R16, c[0x0][0x178], !P3 ;  /* 0x00005e0010007a0c */ /* 0x000fe20005fc1270 */
[----:B0-----:R-:W4:Y:S01]  /*26070*/  LDL.LU R27, [R1+0x1dc] ;  /* 0x0001dc00011b7983 */ /* 0x001f220000300800 */
[----:B------:R-:W-:-:S02]  /*26080*/  IADD3 R8, R6, c[0x0][0x198], RZ ;  /* 0x0000660006087a10 */ /* 0x000fc40007ffe0ff */
[----:B------:R-:W-:Y:S02]  /*26090*/  ISETP.LT.AND P3, PT, R23, c[0x0][0x178], !P3 ;  /* 0x00005e0017007a0c */ /* 0x000fe40005f61270 */
[----:B------:R-:W-:Y:S01]  /*260a0*/  IADD3 R10, R26, 0x3b, RZ ;  /* 0x0000003b1a0a7810 */ /* 0x000fe20007ffe0ff */
[C---:B-1----:R-:W-:Y:S01]  /*260b0*/  IMAD.WIDE R4, R8.reuse, 0x2, R2 ;  /* 0x0000000208047825 */ /* 0x042fe200078e0202 */
[C---:B------:R-:W-:Y:S02]  /*260c0*/  IADD3 R6, R8.reuse, c[0x0][0x198], RZ ;  /* 0x0000660008067a10 */ /* 0x040fe40007ffe0ff */
[----:B------:R-:W-:Y:S01]  /*260d0*/  ISETP.GE.AND P0, PT, R11, c[0x0][0x17c], PT ;  /* 0x00005f000b007a0c */ /* 0x000fe20003f06270 */
[----:B------:R-:W-:Y:S01]  /*260e0*/  IMAD.WIDE R8, R8, 0x2, R28 ;  /* 0x0000000208087825 */ /* 0x000fe200078e021c */
[----:B------:R-:W-:Y:S01]  /*260f0*/  ISETP.GE.AND P2, PT, R10, c[0x0][0x17c], PT ;  /* 0x00005f000a007a0c */ /* 0x000fe20003f46270 */
[----:B------:R0:W-:Y:S02]  /*26100*/  @P4 STG.E.U16 [R4.64], R0 ;  /* 0x0000000004004986 */ /* 0x0001e4000c101506 */
[----:B------:R-:W-:-:S02]  /*26110*/  IMAD.WIDE R10, R6, 0x2, R2 ;  /* 0x00000002060a7825 */ /* 0x000fc400078e0202 */
[----:B------:R-:W-:Y:S04]  /*26120*/  @P1 STG.E.U16 [R8.64], R12 ;  /* 0x0000000c08001986 */ /* 0x000fe8000c101506 */
[----:B--2---:R-:W-:Y:S01]  /*26130*/  @P6 STG.E.U16 [R10.64], R22 ;  /* 0x000000160a006986 */ /* 0x004fe2000c101506 */
[----:B0-----:R-:W-:Y:S01]  /*26140*/  IMAD.WIDE R4, R6, 0x2, R28 ;  /* 0x0000000206047825 */ /* 0x001fe200078e021c */
[----:B---3--:R-:W-:-:S04]  /*26150*/  PRMT R0, R24, 0x7632, R0 ;  /* 0x0000763218007816 */ /* 0x008fc80000000000 */
[----:B------:R0:W-:Y:S04]  /*26160*/  @P3 STG.E.U16 [R4.64], R24 ;  /* 0x0000001804003986 */ /* 0x0001e8000c101506 */
[----:B0-----:R-:W2:Y:S04]  /*26170*/  LDL.LU R24, [R1+0x1cc] ;  /* 0x0001cc0001187983 */ /* 0x001ea80000300800 */
[----:B------:R-:W3:Y:S01]  /*26180*/  LDL.LU R17, [R1+0x1fc] ;  /* 0x0001fc0001117983 */ /* 0x000ee20000300800 */
[----:B------:R-:W-:Y:S02]  /*26190*/  ISETP.LT.AND P6, PT, R16, c[0x0][0x178], !P5 ;  /* 0x00005e0010007a0c */ /* 0x000fe40006fc1270 */
[----:B------:R-:W-:Y:S01]  /*261a0*/  IADD3 R11, R6, c[0x0][0x198], RZ ;  /* 0x00006600060b7a10 */ /* 0x000fe20007ffe0ff */
[----:B------:R-:W0:Y:S01]  /*261b0*/  S2R R21, SR_TID.X ;  /* 0x0000000000157919 */ /* 0x000e220000002100 */
[----:B------:R-:W-:-:S02]  /*261c0*/  ISETP.LT.AND P5, PT, R23, c[0x0][0x178], !P5 ;  /* 0x00005e0017007a0c */ /* 0x000fc40006fa1270 */
[----:B------:R-:W-:Y:S01]  /*261d0*/  ISETP.LT.AND P3, PT, R16, c[0x0][0x178], !P0 ;  /* 0x00005e0010007a0c */ /* 0x000fe20004761270 */
[C---:B------:R-:W-:Y:S01]  /*261e0*/  IMAD.WIDE R8, R11.reuse, 0x2, R2 ;  /* 0x000000020b087825 */ /* 0x040fe200078e0202 */
[----:B------:R-:W-:Y:S01]  /*261f0*/  PRMT R10, R22, 0x7632, R10 ;  /* 0x00007632160a7816 */ /* 0x000fe2000000000a */
[----:B------:R-:W5:Y:S01]  /*26200*/  LDL.LU R20, [R1+0x3c] ;  /* 0x00003c0001147983 */ /* 0x000f620000300800 */
[----:B------:R-:W-:Y:S02]  /*26210*/  IADD3 R6, R11, c[0x0][0x198], RZ ;  /* 0x000066000b067a10 */ /* 0x000fe40007ffe0ff */
[----:B------:R-:W-:Y:S01]  /*26220*/  ISETP.LT.AND P0, PT, R23, c[0x0][0x178], !P0 ;  /* 0x00005e0017007a0c */ /* 0x000fe20004701270 */
[----:B------:R-:W-:Y:S01]  /*26230*/  IMAD.WIDE R4, R11, 0x2, R28 ;  /* 0x000000020b047825 */ /* 0x000fe200078e021c */
[----:B------:R1:W-:Y:S01]  /*26240*/  @P6 STG.E.U16 [R8.64], R10 ;  /* 0x0000000a08006986 */ /* 0x0003e2000c101506 */
[----:B------:R-:W-:-:S03]  /*26250*/  IADD3 R13, R26, 0x3c, RZ ;  /* 0x0000003c1a0d7810 */ /* 0x000fc60007ffe0ff */
[----:B------:R0:W-:Y:S01]  /*26260*/  @P5 STG.E.U16 [R4.64], R0 ;  /* 0x0000000004005986 */ /* 0x0001e2000c101506 */
[----:B------:R-:W-:Y:S01]  /*26270*/  ISETP.GE.AND P4, PT, R13, c[0x0][0x17c], PT ;  /* 0x00005f000d007a0c */ /* 0x000fe20003f86270 */
[----:B-1----:R-:W-:-:S04]  /*26280*/  IMAD.WIDE R8, R6, 0x2, R2 ;  /* 0x0000000206087825 */ /* 0x002fc800078e0202 */
[----:B0-----:R-:W-:Y:S01]  /*26290*/  IMAD.WIDE R4, R6, 0x2, R28 ;  /* 0x0000000206047825 */ /* 0x001fe200078e021c */
[----:B------:R-:W-:Y:S02]  /*262a0*/  IADD3 R10, R26, 0x3f, RZ ;  /* 0x0000003f1a0a7810 */ /* 0x000fe40007ffe0ff */
[----:B------:R-:W-:Y:S02]  /*262b0*/  IADD3 R6, R6, c[0x0][0x198], RZ ;  /* 0x0000660006067a10 */ /* 0x000fe40007ffe0ff */
[----:B------:R-:W-:Y:S02]  /*262c0*/  ISETP.GE.AND P5, PT, R10, c[0x0][0x17c], PT ;  /* 0x00005f000a007a0c */ /* 0x000fe40003fa6270 */
[----:B------:R-:W-:Y:S02]  /*262d0*/  IADD3 R10, R6, c[0x0][0x198], RZ ;  /* 0x00006600060a7a10 */ /* 0x000fe40007ffe0ff */
[----:B------:R-:W-:Y:S02]  /*262e0*/  PRMT R11, R7, 0x7632, R11 ;  /* 0x00007632070b7816 */ /* 0x000fe4000000000b */
[----:B------:R-:W-:Y:S01]  /*262f0*/  IADD3 R14, R26, 0x3d, RZ ;  /* 0x0000003d1a0e7810 */ /* 0x000fe20007ffe0ff */
[----:B------:R-:W-:Y:S03]  /*26300*/  STL [R1+0xce8], R18 ;  /* 0x000ce81201007387 */ /* 0x000fe60000100800 */
[----:B------:R-:W-:-:S02]  /*26310*/  ISETP.GE.AND P1, PT, R14, c[0x0][0x17c], PT ;  /* 0x00005f000e007a0c */ /* 0x000fc40003f26270 */
[C---:B------:R-:W-:Y:S01]  /*26320*/  IADD3 R13, R26.reuse, 0x41, RZ ;  /* 0x000000411a0d7810 */ /* 0x040fe20007ffe0ff */
[----:B------:R-:W0:Y:S01]  /*26330*/  S2R R22, SR_TID.X ;  /* 0x0000000000167919 */ /* 0x000e220000002100 */
[----:B------:R-:W-:-:S04]  /*26340*/  IADD3 R12, R26, 0x3e, RZ ;  /* 0x0000003e1a0c7810 */ /* 0x000fc80007ffe0ff */
[----:B------:R-:W-:Y:S02]  /*26350*/  ISETP.GE.AND P6, PT, R12, c[0x0][0x17c], PT ;  /* 0x00005f000c007a0c */ /* 0x000fe40003fc6270 */
[----:B------:R-:W-:Y:S02]  /*26360*/  IADD3 R12, R26, 0x40, RZ ;  /* 0x000000401a0c7810 */ /* 0x000fe40007ffe0ff */
[----:B----4-:R-:W-:Y:S01]  /*26370*/  PRMT R0, R27, 0x7632, R0 ;  /* 0x000076321b007816 */ /* 0x010fe20000000000 */
[----:B------:R1:W-:Y:S01]  /*26380*/  @P3 STG.E.U16 [R8.64], R27 ;  /* 0x0000001b08003986 */ /* 0x0003e2000c101506 */
[C---:B------:R-:W-:Y:S02]  /*26390*/  ISETP.LT.AND P3, PT, R16.reuse, c[0x0][0x178], !P2 ;  /* 0x00005e0010007a0c */ /* 0x040fe40005761270 */
[----:B------:R-:W-:Y:S01]  /*263a0*/  ISETP.LT.AND P2, PT, R23, c[0x0][0x178], !P2 ;  /* 0x00005e0017007a0c */ /* 0x000fe20005741270 */
[----:B------:R4:W-:Y:S01]  /*263b0*/  @P0 STG.E.U16 [R4.64], R7 ;  /* 0x0000000704000986 */ /* 0x0009e2000c101506 */
[----:B------:R-:W-:-:S03]  /*263c0*/  ISETP.LT.AND P0, PT, R16, c[0x0][0x178], !P4 ;  /* 0x00005e0010007a0c */ /* 0x000fc60006701270 */
[----:B-1----:R-:W1:Y:S01]  /*263d0*/  S2R R27, SR_TID.X ;  /* 0x00000000001b7919 */ /* 0x002e620000002100 */
[----:B------:R-:W-:-:S04]  /*263e0*/  IMAD.WIDE R8, R10, 0x2, R2 ;  /* 0x000000020a087825 */ /* 0x000fc800078e0202 */
[----:B----4-:R-:W-:-:S04]  /*263f0*/  IMAD.WIDE R4, R6, 0x2, R2 ;  /* 0x0000000206047825 */ /* 0x010fc800078e0202 */
[----:B------:R-:W-:Y:S01]  /*26400*/  IMAD.WIDE R6, R6, 0x2, R28 ;  /* 0x0000000206067825 */ /* 0x000fe200078e021c */
[----:B------:R-:W-:Y:S04]  /*26410*/  @P3 STG.E.U16 [R4.64], R0 ;  /* 0x0000000004003986 */ /* 0x000fe8000c101506 */
[----:B------:R-:W-:Y:S04]  /*26420*/  @P2 STG.E.U16 [R6.64], R11 ;  /* 0x0000000b06002986 */ /* 0x000fe8000c101506 */
[----:B--2---:R2:W-:Y:S01]  /*26430*/  @P0 STG.E.U16 [R8.64], R24 ;  /* 0x0000001808000986 */ /* 0x0045e2000c101506 */
[----:B-1----:R-:W-:-:S02]  /*26440*/  LOP3.LUT R19, R27, 0xff, RZ, 0xc0, !PT ;  /* 0x000000ff1b137812 */ /* 0x002fc400078ec0ff */
[----:B--2---:R-:W-:Y:S01]  /*26450*/  PRMT R9, R24, 0x7632, R9 ;  /* 0x0000763218097816 */ /* 0x004fe20000000009 */
[----:B------:R-:W-:-:S05]  /*26460*/  IMAD.SHL.U32 R24, R21, 0x1000, RZ ;  /* 0x0000100015187824 */ /* 0x000fca00078e00ff */
[----:B------:R-:W-:Y:S01]  /*26470*/  LOP3.LUT R24, R24, 0x6000, RZ, 0xc0, !PT ;  /* 0x0000600018187812 */ /* 0x000fe200078ec0ff */
[----:B---3--:R-:W-:Y:S04]  /*26480*/  STL.64 [R1+0xce0], R16 ;  /* 0x000ce01001007387 */ /* 0x008fe80000100a00 */
[----:B------:R-:W-:Y:S01]  /*26490*/  IMAD R24, R19, 0x10, R24 ;  /* 0x0000001013187824 */ /* 0x000fe200078e0218 */
[----:B------:R-:W-:-:S04]  /*264a0*/  ISETP.LT.AND P0, PT, R16, c[0x0][0x178], !P1 ;  /* 0x00005e0010007a0c */ /* 0x000fc80004f01270 */
[----:B------:R-:W1:Y:S01]  /*264b0*/  LDS.128 R16, [R24] ;  /* 0x0000000018107984 */ /* 0x000e620000000c00 */
[----:B------:R-:W-:-:S03]  /*264c0*/  ISETP.GE.AND P2, PT, R13, c[0x0][0x17c], PT ;  /* 0x00005f000d007a0c */ /* 0x000fc60003f46270 */
[----:B-1----:R-:W-:Y:S01]  /*264d0*/  STL [R1+0x24], R17 ;  /* 0x0000241101007387 */ /* 0x002fe20000100800 */
[----:B------:R-:W-:-:S03]  /*264e0*/  IMAD.MOV.U32 R13, RZ, RZ, R16 ;  /* 0x000000ffff0d7224 */ /* 0x000fc600078e0010 */
[----:B------:R1:W-:Y:S04]  /*264f0*/  STL.64 [R1+0x28], R18 ;  /* 0x0000281201007387 */ /* 0x0003e80000100a00 */
[----:B-1----:R-:W2:Y:S04]  /*26500*/  LDL.LU R18, [R1+0xce8] ;  /* 0x000ce80001127983 */ /* 0x002ea80000300800 */
[----:B------:R-:W3:Y:S01]  /*26510*/  LDL.LU.64 R16, [R1+0xce0] ;  /* 0x000ce00001107983 */ /* 0x000ee20000300a00 */
[----:B------:R-:W-:Y:S02]  /*26520*/  ISETP.GE.AND P3, PT, R12, c[0x0][0x17c], PT ;  /* 0x00005f000c007a0c */ /* 0x000fe40003f66270 */
[C---:B0-----:R-:W-:Y:S01]  /*26530*/  LOP3.LUT R12, R22.reuse, 0xff, RZ, 0xc0, !PT ;  /* 0x000000ff160c7812 */ /* 0x041fe200078ec0ff */
[----:B------:R-:W-:Y:S01]  /*26540*/  IMAD.SHL.U32 R22, R22, 0x1000, RZ ;  /* 0x0000100016167824 */ /* 0x000fe200078e00ff */
[----:B------:R-:W-:-:S04]  /*26550*/  ISETP.LT.AND P4, PT, R23, c[0x0][0x178], !P4 ;  /* 0x00005e0017007a0c */ /* 0x000fc80006781270 */
[----:B------:R-:W-:Y:S01]  /*26560*/  LOP3.LUT R22, R22, 0x6000, RZ, 0xc0, !PT ;  /* 0x0000600016167812 */ /* 0x000fe200078ec0ff */
[----:B------:R-:W-:-:S04]  /*26570*/  IMAD.WIDE R4, R10, 0x2, R28 ;  /* 0x000000020a047825 */ /* 0x000fc800078e021c */
[----:B------:R-:W-:Y:S01]  /*26580*/  IMAD R22, R12, 0x10, R22 ;  /* 0x000000100c167824 */ /* 0x000fe200078e0216 */
[----:B------:R-:W-:Y:S04]  /*26590*/  STL [R1+0xcdc], R14 ;  /* 0x000cdc0e01007387 */ /* 0x000fe80000100800 */
[----:B------:R-:W-:Y:S01]  /*265a0*/  LOP3.LUT R22, R22, 0x20, RZ, 0x3c, !PT ;  /* 0x0000002016167812 */ /* 0x000fe200078e3cff */
[----:B------:R-:W-:Y:S01]  /*265b0*/  @P4 STG.E.U16 [R4.64], R15 ;  /* 0x0000000f04004986 */ /* 0x000fe2000c101506 */
[----:B------:R-:W-:-:S03]  /*265c0*/  PRMT R8, R15, 0x7632, R8 ;  /* 0x000076320f087816 */ /* 0x000fc60000000008 */
[----:B------:R-:W-:Y:S04]  /*265d0*/  STL [R1+0xcd8], R13 ;  /* 0x000cd80d01007387 */ /* 0x000fe80000100800 */
[----:B------:R-:W0:Y:S04]  /*265e0*/  LDS.128 R12, [R22] ;  /* 0x00000000160c7984 */ /* 0x000e280000000c00 */
[----:B------:R-:W4:Y:S04]  /*265f0*/  LDL.LU R27, [R1+0x40] ;  /* 0x00004000011b7983 */ /* 0x000f280000300800 */
[----:B0-----:R-:W-:Y:S04]  /*26600*/  STL [R1+0x34], R13 ;  /* 0x0000340d01007387 */ /* 0x001fe80000100800 */
[----:B------:R0:W-:Y:S04]  /*26610*/  STL.64 [R1+0x38], R14 ;  /* 0x0000380e01007387 */ /* 0x0001e80000100a00 */
[----:B0-----:R-:W4:Y:S01]  /*26620*/  LDL.LU R14, [R1+0xcdc] ;  /* 0x000cdc00010e7983 */ /* 0x001f220000300800 */
[----:B------:R-:W-:-:S02]  /*26630*/  ISETP.LT.AND P1, PT, R23, c[0x0][0x178], !P1 ;  /* 0x00005e0017007a0c */ /* 0x000fc40004f21270 */
[----:B------:R-:W-:Y:S01]  /*26640*/  IADD3 R6, R10, c[0x0][0x198], RZ ;  /* 0x000066000a067a10 */ /* 0x000fe20007ffe0ff */
[----:B------:R-:W2:Y:S03]  /*26650*/  LDL.LU R13, [R1+0xcd8] ;  /* 0x000cd800010d7983 */ /* 0x000ea60000300800 */
[C---:B------:R-:W-:Y:S01]  /*26660*/  IADD3 R0, R6.reuse, c[0x0][0x198], RZ ;  /* 0x0000660006007a10 */ /* 0x040fe20007ffe0ff */
[----:B------:R-:W-:Y:S01]  /*26670*/  IMAD.WIDE R4, R6, 0x2, R2 ;  /* 0x0000000206047825 */ /* 0x000fe200078e0202 */
[----:B-----5:R-:W-:Y:S01]  /*26680*/  PRMT R11, R20, 0x7632, R11 ;  /* 0x00007632140b7816 */ /* 0x020fe2000000000b */
[----:B------:R-:W5:Y:S02]  /*26690*/  LDL.LU R22, [R1+0x60] ;  /* 0x0000600001167983 */ /* 0x000f640000300800 */
[----:B------:R-:W-:Y:S02]  /*266a0*/  IMAD.WIDE R6, R6, 0x2, R28 ;  /* 0x0000000206067825 */ /* 0x000fe400078e021c */
[----:B------:R0:W-:Y:S04]  /*266b0*/  @P0 STG.E.U16 [R4.64], R9 ;  /* 0x0000000904000986 */ /* 0x0001e8000c101506 */
[----:B------:R1:W-:Y:S01]  /*266c0*/  @P1 STG.E.U16 [R6.64], R8 ;  /* 0x0000000806001986 */ /* 0x0003e2000c101506 */
[----:B0-----:R-:W-:-:S04]  /*266d0*/  IMAD.WIDE R4, R0, 0x2, R2 ;  /* 0x0000000200047825 */ /* 0x001fc800078e0202 */
[----:B-1----:R-:W-:Y:S01]  /*266e0*/  IMAD.WIDE R6, R0, 0x2, R28 ;  /* 0x0000000200067825 */ /* 0x002fe200078e021c */
[----:B------:R-:W-:-:S04]  /*266f0*/  IADD3 R10, R26, 0x42, RZ ;  /* 0x000000421a0a7810 */ /* 0x000fc80007ffe0ff */
[----:B------:R-:W-:Y:S02]  /*26700*/  ISETP.GE.AND P0, PT, R10, c[0x0][0x17c], PT ;  /* 0x00005f000a007a0c */ /* 0x000fe40003f06270 */
[----:B------:R-:W-:-:S04]  /*26710*/  IADD3 R9, R26, 0x43, RZ ;  /* 0x000000431a097810 */ /* 0x000fc80007ffe0ff */
[----:B------:R-:W-:Y:S02]  /*26720*/  ISETP.GE.AND P1, PT, R9, c[0x0][0x17c], PT ;  /* 0x00005f0009007a0c */ /* 0x000fe40003f26270 */
[----:B---3--:R-:W-:Y:S02]  /*26730*/  ISETP.LT.AND P4, PT, R16, c[0x0][0x178], !P6 ;  /* 0x00005e0010007a0c */ /* 0x008fe40007781270 */
[----:B------:R-:W-:-:S11]  /*26740*/  ISETP.LT.AND P6, PT, R23, c[0x0][0x178], !P6 ;  /* 0x00005e0017007a0c */ /* 0x000fd600077c1270 */
[----:B------:R-:W-:Y:S04]  /*26750*/  @P4 STG.E.U16 [R4.64], R17 ;  /* 0x0000001104004986 */ /* 0x000fe8000c101506 */
[----:B------:R0:W-:Y:S04]  /*26760*/  @P6 STG.E.U16 [R6.64], R20 ;  /* 0x0000001406006986 */ /* 0x0001e8000c101506 */
[----:B0-----:R-:W0:Y:S01]  /*26770*/  S2R R20, SR_TID.X ;  /* 0x0000000000147919 */ /* 0x001e220000002100 */
[----:B------:R-:W-:Y:S02]  /*26780*/  ISETP.LT.AND P4, PT, R16, c[0x0][0x178], !P5 ;  /* 0x00005e0010007a0c */ /* 0x000fe40006f81270 */
[----:B------:R-:W-:-:S02]  /*26790*/  IADD3 R6, R0, c[0x0][0x198], RZ ;  /* 0x0000660000067a10 */ /* 0x000fc40007ffe0ff */
[----:B------:R-:W-:Y:S02]  /*267a0*/  ISETP.LT.AND P5, PT, R23, c[0x0][0x178], !P5 ;  /* 0x00005e0017007a0c */ /* 0x000fe40006fa1270 */
[----:B------:R-:W-:Y:S01]  /*267b0*/  PRMT R10, R17, 0x7632, R10 ;  /* 0x00007632110a7816 */ /* 0x000fe2000000000a */
[C---:B------:R-:W-:Y:S01]  /*267c0*/  IMAD.WIDE R4, R6.reuse, 0x2, R2 ;  /* 0x0000000206047825 */ /* 0x040fe200078e0202 */
[----:B------:R-:W-:Y:S02]  /*267d0*/  IADD3 R0, R6, c[0x0][0x198], RZ ;  /* 0x0000660006007a10 */ /* 0x000fe40007ffe0ff */
[C---:B0-----:R-:W-:Y:S01]  /*267e0*/  LOP3.LUT R15, R20.reuse, 0xff, RZ, 0xc0, !PT ;  /* 0x000000ff140f7812 */ /* 0x041fe200078ec0ff */
[----:B------:R-:W-:-:S05]  /*267f0*/  IMAD.SHL.U32 R20, R20, 0x1000, RZ ;  /* 0x0000100014147824 */ /* 0x000fca00078e00ff */
[----:B------:R-:W-:Y:S01]  /*26800*/  LOP3.LUT R20, R20, 0x6000, RZ, 0xc0, !PT ;  /* 0x0000600014147812 */ /* 0x000fe200078ec0ff */
[----:B------:R-:W-:Y:S01]  /*26810*/  IMAD.WIDE R6, R6, 0x2, R28 ;  /* 0x0000000206067825 */ /* 0x000fe200078e021c */
[----:B------:R0:W-:Y:S03]  /*26820*/  @P4 STG.E.U16 [R4.64], R10 ;  /* 0x0000000a04004986 */ /* 0x0001e6000c101506 */
[----:B------:R-:W-:Y:S01]  /*26830*/  IMAD R20, R15, 0x10, R20 ;  /* 0x000000100f147824 */ /* 0x000fe200078e0214 */
[----:B------:R-:W-:Y:S04]  /*26840*/  @P5 STG.E.U16 [R6.64], R11 ;  /* 0x0000000b06005986 */ /* 0x000fe8000c101506 */
[----:B------:R-:W-:-:S02]  /*26850*/  LOP3.LUT R20, R20, 0x40, RZ, 0x3c, !PT ;  /* 0x0000004014147812 */ /* 0x000fc400078e3cff */
[----:B0-----:R-:W-:-:S04]  /*26860*/  IADD3 R4, R26, 0x45, RZ ;  /* 0x000000451a047810 */ /* 0x001fc80007ffe0ff */
[----:B------:R-:W-:Y:S02]  /*26870*/  ISETP.GE.AND P5, PT, R4, c[0x0][0x17c], PT ;  /* 0x00005f0004007a0c */ /* 0x000fe40003fa6270 */
[----:B------:R-:W0:Y:S01]  /*26880*/  LDS.128 R4, [R20] ;  /* 0x0000000014047984 */ /* 0x000e220000000c00 */
[----:B------:R-:W-:Y:S01]  /*26890*/  ISETP.LT.AND P6, PT, R16, c[0x0][0x178], !P3 ;  /* 0x00005e0010007a0c */ /* 0x000fe20005fc1270 */
[----:B------:R-:W-:Y:S02]  /*268a0*/  IMAD.WIDE R8, R0, 0x2, R2 ;  /* 0x0000000200087825 */ /* 0x000fe400078e0202 */
[----:B0-----:R0:W-:Y:S04]  /*268b0*/  STL [R1+0xc9c], R7 ;  /* 0x000c9c0701007387 */ /* 0x0011e80000100800 */
[----:B0-----:R-:W3:Y:S01]  /*268c0*/  LDL R7, [R1+0x770] ;  /* 0x0007700001077983 */ /* 0x001ee20000100800 */
[----:B----4-:R-:W-:-:S05]  /*268d0*/  PRMT R14, R27, 0x7632, R14 ;  /* 0x000076321b0e7816 */ /* 0x010fca000000000e */
[----:B------:R0:W-:Y:S04]  /*268e0*/  @P6 STG.E.U16 [R8.64], R27 ;  /* 0x0000001b08006986 */ /* 0x0001e8000c101506 */
[----:B0-----:R-:W4:Y:S01]  /*268f0*/  LDL.LU R27, [R1+0x70] ;  /* 0x00007000011b7983 */ /* 0x001f220000300800 */
[----:B------:R-:W-:Y:S01]  /*26900*/  ISETP.LT.AND P3, PT, R23, c[0x0][0x178], !P3 ;  /* 0x00005e0017007a0c */ /* 0x000fe20005f61270 */
[----:B------:R-:W-:Y:S01]  /*26910*/  IMAD.WIDE R10, R0, 0x2, R28 ;  /* 0x00000002000a7825 */ /* 0x000fe200078e021c */
[C---:B------:R-:W-:Y:S02]  /*26920*/  LOP3.LUT R15, R21.reuse, 0xff, RZ, 0xc0, !PT ;  /* 0x000000ff150f7812 */ /* 0x040fe400078ec0ff */
[----:B------:R-:W-:Y:S01]  /*26930*/  ISETP.LT.AND P6, PT, R16, c[0x0][0x178], !P2 ;  /* 0x00005e0010007a0c */ /* 0x000fe200057c1270 */
[----:B------:R-:W-:Y:S01]  /*26940*/  IMAD.SHL.U32 R21, R21, 0x1000, RZ ;  /* 0x0000100015157824 */ /* 0x000fe200078e00ff */
[----:B------:R-:W-:-:S02]  /*26950*/  IADD3 R8, R0, c[0x0][0x198], RZ ;  /* 0x0000660000087a10 */ /* 0x000fc40007ffe0ff */
[----:B------:R-:W-:Y:S01]  /*26960*/  ISETP.LT.AND P2, PT, R23, c[0x0][0x178], !P2 ;  /* 0x00005e0017007a0c */ /* 0x000fe20005741270 */
[----:B------:R-:W-:Y:S01]  /*26970*/  IMAD.MOV.U32 R17, RZ, RZ, R12 ;  /* 0x000000ffff117224 */ /* 0x000fe200078e000c */
[----:B------:R-:W-:-:S03]  /*26980*/  LOP3.LUT R21, R21, 0x6000, RZ, 0xc0, !PT ;  /* 0x0000600015157812 */ /* 0x000fc600078ec0ff */
[----:B--2---:R0:W-:Y:S01]  /*26990*/  @P3 STG.E.U16 [R10.64], R13 ;  /* 0x0000000d0a003986 */ /* 0x0041e2000c101506 */
[----:B------:R-:W-:Y:S01]  /*269a0*/  IADD3 R12, R26, 0x44, RZ ;  /* 0x000000441a0c7810 */ /* 0x000fe20007ffe0ff */
[----:B------:R-:W-:Y:S01]  /*269b0*/  IMAD R21, R15, 0x10, R21 ;  /* 0x000000100f157824 */ /* 0x000fe200078e0215 */
[----:B------:R-:W-:Y:S02]  /*269c0*/  IADD3 R0, R8, c[0x0][0x198], RZ ;  /* 0x0000660008007a10 */ /* 0x000fe40007ffe0ff */
[----:B------:R-:W-:Y:S02]  /*269d0*/  ISETP.GE.AND P4, PT, R12, c[0x0][0x17c], PT ;  /* 0x00005f000c007a0c */ /* 0x000fe40003f86270 */
[----:B------:R-:W-:Y:S01]  /*269e0*/  PRMT R12, R13, 0x7632, R12 ;  /* 0x000076320d0c7816 */ /* 0x000fe2000000000c */
[----:B0-----:R-:W-:Y:S01]  /*269f0*/  IMAD.WIDE R10, R8, 0x2, R2 ;  /* 0x00000002080a7825 */ /* 0x001fe200078e0202 */
[----:B------:R-:W-:-:S03]  /*26a00*/  LOP3.LUT R21, R21, 0x60, RZ, 0x3c, !PT ;  /* 0x0000006015157812 */ /* 0x000fc600078e3cff */
[----:B------:R-:W-:Y:S01]  /*26a10*/  IMAD.WIDE R8, R8, 0x2, R28 ;  /* 0x0000000208087825 */ /* 0x000fe200078e021c */
[----:B------:R0:W-:Y:S01]  /*26a20*/  @P6 STG.E.U16 [R10.64], R14 ;  /* 0x0000000e0a006986 */ /* 0x0001e2000c101506 */
[----:B------:R-:W-:Y:S02]  /*26a30*/  ISETP.LT.AND P6, PT, R23, c[0x0][0x178], !P0 ;  /* 0x00005e0017007a0c */ /* 0x000fe400047c1270 */
[----:B------:R-:W-:Y:S01]  /*26a40*/  IADD3 R13, R26, 0x46, RZ ;  /* 0x000000461a0d7810 */ /* 0x000fe20007ffe0ff */
[----:B------:R1:W-:Y:S01]  /*26a50*/  @P2 STG.E.U16 [R8.64], R12 ;  /* 0x0000000c08002986 */ /* 0x0003e2000c101506 */
[C---:B------:R-:W-:Y:S01]  /*26a60*/  IADD3 R16, R0.reuse, c[0x0][0x198], RZ ;  /* 0x0000660000107a10 */ /* 0x040fe20007ffe0ff */
[----:B0-----:R-:W-:Y:S01]  /*26a70*/  IMAD.WIDE R10, R0, 0x2, R2 ;  /* 0x00000002000a7825 */ /* 0x001fe200078e0202 */
[----:B------:R-:W-:Y:S02]  /*26a80*/  IADD3 R14, R26, 0x47, RZ ;  /* 0x000000471a0e7810 */ /* 0x000fe40007ffe0ff */
[----:B------:R-:W-:-:S02]  /*26a90*/  PRMT R18, R17, 0x7632, R18 ;  /* 0x0000763211127816 */ /* 0x000fc40000000012 */
[C---:B---3--:R-:W-:Y:S02]  /*26aa0*/  ISETP.LT.AND P3, PT, R7.reuse, c[0x0][0x178], !P0 ;  /* 0x00005e0007007a0c */ /* 0x048fe40004761270 */
[----:B------:R-:W-:Y:S02]  /*26ab0*/  ISETP.LT.AND P2, PT, R7, c[0x0][0x178], !P1 ;  /* 0x00005e0007007a0c */ /* 0x000fe40004f41270 */
[----:B------:R-:W-:Y:S01]  /*26ac0*/  ISETP.GE.AND P0, PT, R13, c[0x0][0x17c], PT ;  /* 0x00005f000d007a0c */ /* 0x000fe20003f06270 */
[----:B-1----:R-:W-:Y:S01]  /*26ad0*/  IMAD.WIDE R12, R0, 0x2, R28 ;  /* 0x00000002000c7825 */ /* 0x002fe200078e021c */
[----:B-----5:R-:W-:-:S07]  /*26ae0*/  PRMT R0, R22, 0x7632, R0 ;  /* 0x0000763216007816 */ /* 0x020fce0000000000 */
[----:B------:R-:W-:Y:S04]  /*26af0*/  @P3 STG.E.U16 [R10.64], R22 ;  /* 0x000000160a003986 */ /* 0x000fe8000c101506 */
[----:B------:R-:W0:Y:S01]  /*26b00*/  LDS.128 R8, [R21] ;  /* 0x0000000015087984 */ /* 0x000e220000000c00 */
[----:B------:R-:W-:Y:S01]  /*26b10*/  ISETP.GE.AND P3, PT, R14, c[0x0][0x17c], PT ;  /* 0x00005f000e007a0c */ /* 0x000fe20003f66270 */
[----:B------:R-:W-:Y:S01]  /*26b20*/  IMAD.WIDE R14, R16, 0x2, R2 ;  /* 0x00000002100e7825 */ /* 0x000fe200078e0202 */
[----:B------:R-:W-:Y:S01]  /*26b30*/  ISETP.LT.AND P1, PT, R23, c[0x0][0x178], !P1 ;  /* 0x00005e0017007a0c */ /* 0x000fe20004f21270 */
[----:B------:R1:W-:Y:S01]  /*26b40*/  @P6 STG.E.U16 [R12.64], R17 ;  /* 0x000000110c006986 */ /* 0x0003e2000c101506 */
[----:B------:R-:W-:-:S03]  /*26b50*/  ISETP.LT.AND P6, PT, R7, c[0x0][0x178], !P4 ;  /* 0x00005e0007007a0c */ /* 0x000fc600067c1270 */
[----:B------:R2:W-:Y:S01]  /*26b60*/  @P2 STG.E.U16 [R14.64], R0 ;  /* 0x000000000e002986 */ /* 0x0005e2000c101506 */
[C---:B-1----:R-:W-:Y:S01]  /*26b70*/  IMAD.WIDE R12, R16.reuse, 0x2, R28 ;  /* 0x00000002100c7825 */ /* 0x042fe200078e021c */
[----:B--2---:R-:W-:-:S06]  /*26b80*/  IADD3 R0, R16, c[0x0][0x198], RZ ;  /* 0x0000660010007a10 */ /* 0x004fcc0007ffe0ff */
[----:B------:R-:W-:Y:S01]  /*26b90*/  @P1 STG.E.U16 [R12.64], R18 ;  /* 0x000000120c001986 */ /* 0x000fe2000c101506 */
[----:B------:R-:W-:-:S05]  /*26ba0*/  IMAD.WIDE R14, R0, 0x2, R2 ;  /* 0x00000002000e7825 */ /* 0x000fca00078e0202 */
[----:B----4-:R-:W-:Y:S04]  /*26bb0*/  @P6 STG.E.U16 [R14.64], R27 ;  /* 0x0000001b0e006986 */ /* 0x010fe8000c101506 */
[----:B------:R-:W1:Y:S04]  /*26bc0*/  LDS.128 R12, [R24+0x1000] ;  /* 0x00100000180c7984 */ /* 0x000e680000000c00 */
[----:B0-----:R0:W-:Y:S04]  /*26bd0*/  STL.64 [R1+0xca0], R10 ;  /* 0x000ca00a01007387 */ /* 0x0011e80000100a00 */
[----:B0-----:R-:W2:Y:S04]  /*26be0*/  LDL.LU R10, [R1+0x80] ;  /* 0x00008000010a7983 */ /* 0x001ea80000300800 */
[----:B-1----:R0:W-:Y:S04]  /*26bf0*/  STL.64 [R1+0xca8], R14 ;  /* 0x000ca80e01007387 */ /* 0x0021e80000100a00 */
[----:B0-----:R-:W3:Y:S01]  /*26c00*/  LDL R15, [R1+0x774] ;  /* 0x00077400010f7983 */ /* 0x001ee20000100800 */
[----:B------:R-:W-:-:S03]  /*26c10*/  PRMT R25, R27, 0x7632, R25 ;  /* 0x000076321b197816 */ /* 0x000fc60000000019 */
[----:B------:R-:W4:Y:S01]  /*26c20*/  LDL.LU R27, [R1+0xb0] ;  /* 0x0000b000011b7983 */ /* 0x000f220000300800 */
[----:B------:R-:W-:Y:S01]  /*26c30*/  ISETP.LT.AND P4, PT, R23, c[0x0][0x178], !P4 ;  /* 0x00005e0017007a0c */ /* 0x000fe20006781270 */
[C---:B------:R-:W-:Y:S02]  /*26c40*/  IMAD.WIDE R16, R0.reuse, 0x2, R28 ;  /* 0x0000000200107825 */ /* 0x040fe400078e021c */
[----:B------:R-:W0:Y:S01]  /*26c50*/  S2R R11, SR_TID.X ;  /* 0x00000000000b7919 */ /* 0x000e220000002100 */
[----:B------:R-:W-:Y:S02]  /*26c60*/  IADD3 R18, R0, c[0x0][0x198], RZ ;  /* 0x0000660000127a10 */ /* 0x000fe40007ffe0ff */
[----:B------:R-:W-:Y:S02]  /*26c70*/  ISETP.LT.AND P6, PT, R7, c[0x0][0x178], !P0 ;  /* 0x00005e0007007a0c */ /* 0x000fe400047c1270 */
[----:B------:R-:W-:-:S05]  /*26c80*/  IADD3 R19, R26, 0x48, RZ ;  /* 0x000000481a137810 */ /* 0x000fca0007ffe0ff */
[----:B------:R1:W-:Y:S01]  /*26c90*/  @P4 STG.E.U16 [R16.64], R4 ;  /* 0x0000000410004986 */ /* 0x0003e2000c101506 */
[----:B------:R-:W-:Y:S02]  /*26ca0*/  ISETP.LT.AND P4, PT, R7, c[0x0][0x178], !P5 ;  /* 0x00005e0007007a0c */ /* 0x000fe40006f81270 */
[----:B------:R-:W-:Y:S02]  /*26cb0*/  ISETP.LT.AND P5, PT, R23, c[0x0][0x178], !P5 ;  /* 0x00005e0017007a0c */ /* 0x000fe40006fa1270 */
[----:B------:R-:W-:Y:S02]  /*26cc0*/  IADD3 R20, R26, 0x49, RZ ;  /* 0x000000491a147810 */ /* 0x000fe40007ffe0ff */
[----:B------:R-:W-:Y:S02]  /*26cd0*/  IADD3 R0, R18, c[0x0][0x198], RZ ;  /* 0x0000660012007a10 */ /* 0x000fe40007ffe0ff */
[----:B------:R-:W-:Y:S02]  /*26ce0*/  ISETP.GE.AND P2, PT, R19, c[0x0][0x17c], PT ;  /* 0x00005f0013007a0c */ /* 0x000fe40003f46270 */
[----:B------:R-:W-:Y:S01]  /*26cf0*/  ISETP.GE.AND P1, PT, R20, c[0x0][0x17c], PT ;  /* 0x00005f0014007a0c */ /* 0x000fe20003f26270 */
[----:B-1----:R-:W-:Y:S01]  /*26d00*/  IMAD.WIDE R16, R18, 0x2, R2 ;  /* 0x0000000212107825 */ /* 0x002fe200078e0202 */
[----:B------:R-:W-:-:S03]  /*26d10*/  PRMT R4, R4, 0x7632, R4 ;  /* 0x0000763204047816 */ /* 0x000fc60000000004 */
[----:B------:R-:W-:Y:S01]  /*26d20*/  IMAD.WIDE R18, R18, 0x2, R28 ;  /* 0x0000000212127825 */ /* 0x000fe200078e021c */
[----:B------:R1:W-:Y:S03]  /*26d30*/  @P4 STG.E.U16 [R16.64], R25 ;  /* 0x0000001910004986 */ /* 0x0003e6000c101506 */
[C---:B------:R-:W-:Y:S01]  /*26d40*/  IMAD.WIDE R20, R0.reuse, 0x2, R2 ;  /* 0x0000000200147825 */ /* 0x040fe200078e0202 */
[----:B------:R5:W-:Y:S03]  /*26d50*/  @P5 STG.E.U16 [R18.64], R4 ;  /* 0x0000000412005986 */ /* 0x000be6000c101506 */
[----:B------:R-:W-:Y:S01]  /*26d60*/  IMAD.WIDE R22, R0, 0x2, R28 ;  /* 0x0000000200167825 */ /* 0x000fe200078e021c */
[----:B------:R-:W-:-:S04]  /*26d70*/  IADD3 R24, R26, 0x4a, RZ ;  /* 0x0000004a1a187810 */ /* 0x000fc80007ffe0ff */
[----:B------:R-:W-:Y:S02]  /*26d80*/  ISETP.GE.AND P4, PT, R24, c[0x0][0x17c], PT ;  /* 0x00005f0018007a0c */ /* 0x000fe40003f86270 */
[----:B-1----:R-:W-:Y:S02]  /*26d90*/  PRMT R25, R8, 0x7632, R25 ;  /* 0x0000763208197816 */ /* 0x002fe40000000019 */
[----:B------:R-:W-:Y:S02]  /*26da0*/  IADD3 R24, R26, 0x4c, RZ ;  /* 0x0000004c1a187810 */ /* 0x000fe40007ffe0ff */
[----:B------:R-:W-:Y:S01]  /*26db0*/  ISETP.LT.AND P5, PT, R7, c[0x0][0x178], !P2 ;  /* 0x00005e0007007a0c */ /* 0x000fe200057a1270 */
[----:B--2---:R0:W-:Y:S01]  /*26dc0*/  @P6 STG.E.U16 [R20.64], R10 ;  /* 0x0000000a14006986 */ /* 0x0041e2000c101506 */
[----:B-----5:R-:W-:Y:S02]  /*26dd0*/  PRMT R4, R10, 0x7632, R4 ;  /* 0x000076320a047816 */ /* 0x020fe40000000004 */
[C---:B0-----:R-:W-:Y:S01]  /*26de0*/  LOP3.LUT R10, R11.reuse, 0xff, RZ, 0xc0, !PT ;  /* 0x000000ff0b0a7812 */ /* 0x041fe200078ec0ff */
[----:B------:R-:W-:-:S05]  /*26df0*/  IMAD.SHL.U32 R11, R11, 0x1000, RZ ;  /* 0x000010000b0b7824 */ /* 0x000fca00078e00ff */
[----:B------:R-:W-:-:S05]  /*26e00*/  LOP3.LUT R11, R11, 0x6000, RZ, 0xc0, !PT ;  /* 0x000060000b0b7812 */ /* 0x000fca00078ec0ff */
[----:B------:R-:W-:-:S05]  /*26e10*/  IMAD R11, R10, 0x10, R11 ;  /* 0x000000100a0b7824 */ /* 0x000fca00078e020b */
[----:B------:R-:W-:-:S05]  /*26e20*/  LOP3.LUT R11, R11, 0x20, RZ, 0x3c, !PT ;  /* 0x000000200b0b7812 */ /* 0x000fca00078e3cff */
[----:B------:R-:W0:Y:S01]  /*26e30*/  LDS.128 R16, [R11+0x1000] ;  /* 0x001000000b107984 */ /* 0x000e220000000c00 */
[----:B---3--:R-:W-:Y:S02]  /*26e40*/  ISETP.LT.AND P0, PT, R15, c[0x0][0x178], !P0 ;  /* 0x00005e000f007a0c */ /* 0x008fe40004701270 */
[----:B------:R-:W-:-:S11]  /*26e50*/  IADD3 R20, R0, c[0x0][0x198], RZ ;  /* 0x0000660000147a10 */ /* 0x000fd60007ffe0ff */
[----:B------:R1:W-:Y:S01]  /*26e60*/  @P0 STG.E.U16 [R22.64], R8 ;  /* 0x0000000816000986 */ /* 0x0003e2000c101506 */
[----:B------:R-:W-:Y:S01]  /*26e70*/  ISETP.LT.AND P0, PT, R7, c[0x0][0x178], !P3 ;  /* 0x00005e0007007a0c */ /* 0x000fe20005f01270 */
[----:B-1----:R-:W-:Y:S01]  /*26e80*/  IMAD.WIDE R22, R20, 0x2, R2 ;  /* 0x0000000214167825 */ /* 0x002fe200078e0202 */
[----:B------:R-:W-:-:S11]  /*26e90*/  IADD3 R8, R26, 0x4b, RZ ;  /* 0x0000004b1a087810 */ /* 0x000fd60007ffe0ff */
[----:B------:R1:W-:Y:S01]  /*26ea0*/  @P0 STG.E.U16 [R22.64], R4 ;  /* 0x0000000416000986 */ /* 0x0003e2000c101506 */
[C---:B------:R-:W-:Y:S02]  /*26eb0*/  ISETP.LT.AND P3, PT, R15.reuse, c[0x0][0x178], !P3 ;  /* 0x00005e000f007a0c */ /* 0x040fe40005f61270 */
[----:B-1----:R-:W-:Y:S02]  /*26ec0*/  IADD3 R4, R26, 0x4d, RZ ;  /* 0x0000004d1a047810 */ /* 0x002fe40007ffe0ff */
[----:B------:R-:W1:Y:S04]  /*26ed0*/  S2R R26, SR_TID.X ;  /* 0x00000000001a7919 */ /* 0x000e680000002100 */
[----:B0-----:R0:W-:Y:S01]  /*26ee0*/  STL.64 [R1+0xcb0], R18 ;  /* 0x000cb01201007387 */ /* 0x0011e20000100a00 */
[C---:B------:R-:W-:Y:S01]  /*26ef0*/  IADD3 R0, R20.reuse, c[0x0][0x198], RZ ;  /* 0x0000660014007a10 */ /* 0x040fe20007ffe0ff */
[----:B------:R-:W-:Y:S01]  /*26f00*/  IMAD.WIDE R20, R20, 0x2, R28 ;  /* 0x0000000214147825 */ /* 0x000fe200078e021c */
[----:B------:R-:W-:Y:S01]  /*26f10*/  ISETP.LT.AND P2, PT, R15, c[0x0][0x178], !P2 ;  /* 0x00005e000f007a0c */ /* 0x000fe20005741270 */
[----:B------:R-:W2:Y:S04]  /*26f20*/  LDL.LU R10, [R1+0xa0] ;  /* 0x0000a000010a7983 */ /* 0x000ea80000300800 */
[----:B0-----:R-:W0:Y:S01]  /*26f30*/  S2R R19, SR_TID.X ;  /* 0x0000000000137919 */ /* 0x001e220000002100 */
[----:B------:R-:W-:-:S03]  /*26f40*/  IMAD.WIDE R22, R0, 0x2, R2 ;  /* 0x0000000200167825 */ /* 0x000fc600078e0202 */
[----:B------:R3:W-:Y:S01]  /*26f50*/  @P3 STG.E.U16 [R20.64], R25 ;  /* 0x0000001914003986 */ /* 0x0007e2000c101506 */
[----:B------:R-:W-:Y:S01]  /*26f60*/  ISETP.LT.AND P3, PT, R7, c[0x0][0x178], !P1 ;  /* 0x00005e0007007a0c */ /* 0x000fe20004f61270 */
[----:B-1----:R-:W-:Y:S01]  /*26f70*/  IMAD.SHL.U32 R11, R26, 0x1000, RZ ;  /* 0x000010001a0b7824 */ /* 0x002fe200078e00ff */
[----:B------:R-:W-:Y:S01]  /*26f80*/  ISETP.GE.AND P6, PT, R8, c[0x0][0x17c], PT ;  /* 0x00005f0008007a0c */ /* 0x000fe20003fc6270 */
[----:B----4-:R1:W-:Y:S01]  /*26f90*/  @P5 STG.E.U16 [R22.64], R27 ;  /* 0x0000001b16005986 */ /* 0x0103e2000c101506 */
[----:B------:R-:W-:Y:S01]  /*26fa0*/  LOP3.LUT R14, R26, 0xff, RZ, 0xc0, !PT ;  /* 0x000000ff1a0e7812 */ /* 0x000fe200078ec0ff */
[C---:B---3--:R-:W-:Y:S01]  /*26fb0*/  IMAD.WIDE R20, R0.reuse, 0x2, R28 ;  /* 0x0000000200147825 */ /* 0x048fe200078e021c */
[----:B------:R-:W-:Y:S02]  /*26fc0*/  IADD3 R0, R0, c[0x0][0x198], RZ ;  /* 0x0000660000007a10 */ /* 0x000fe40007ffe0ff */
[----:B------:R-:W-:Y:S02]  /*26fd0*/  PRMT R8, R27, 0x7632, R8 ;  /* 0x000076321b087816 */ /* 0x000fe40000000008 */
[----:B------:R-:W-:Y:S01]  /*26fe0*/  LOP3.LUT R11, R11, 0x6000, RZ, 0xc0, !PT ;  /* 0x000060000b0b7812 */ /* 0x000fe200078ec0ff */
[----:B-1----:R-:W-:Y:S01]  /*26ff0*/  IMAD.WIDE R26, R0, 0x2, R2 ;  /* 0x00000002001a7825 */ /* 0x002fe200078e0202 */
[----:B------:R-:W-:Y:S03]  /*27000*/  @P2 STG.E.U16 [R20.64], R12 ;  /* 0x0000000c14002986 */ /* 0x000fe6000c101506 */
[----:B------:R-:W-:Y:S01]  /*27010*/  IMAD R11, R14, 0x10, R11 ;  /* 0x000000100e0b7824 */ /* 0x000fe200078e020b */
[----:B------:R1:W-:Y:S01]  /*27020*/  @P3 STG.E.U16 [R26.64], R8 ;  /* 0x000000081a003986 */ /* 0x0003e2000c101506 */
[----:B0-----:R-:W-:-:S03]  /*27030*/  LOP3.LUT R14, R19, 0xff, RZ, 0xc0, !PT ;  /* 0x000000ff130e7812 */ /* 0x001fc600078ec0ff */
[----:B------:R-:W-:Y:S02]  /*27040*/  LOP3.LUT R11, R11, 0x40, RZ, 0x3c, !PT ;  /* 0x000000400b0b7812 */ /* 0x000fe400078e3cff */
[----:B------:R-:W-:-:S03]  /*27050*/  ISETP.LT.AND P1, PT, R15, c[0x0][0x178], !P1 ;  /* 0x00005e000f007a0c */ /* 0x000fc60004f21270 */
[----:B------:R0:W3:Y:S01]  /*27060*/  LDS.128 R20, [R11+0x1000] ;  /* 0x001000000b147984 */ /* 0x0000e20000000c00 */
[----:B-1----:R-:W-:-:S05]  /*27070*/  IMAD.SHL.U32 R27, R19, 0x1000, RZ ;  /* 0x00001000131b7824 */ /* 0x002fca00078e00ff */
[----:B------:R-:W-:Y:S01]  /*27080*/  LOP3.LUT R27, R27, 0x6000, RZ, 0xc0, !PT ;  /* 0x000060001b1b7812 */ /* 0x000fe200078ec0ff */
[----:B0-----:R-:W4:Y:S04]  /*27090*/  LDL.LU R11, [R1+0x90] ;  /* 0x00009000010b7983 */ /* 0x001f280000300800 */
[----:B------:R-:W-:Y:S01]  /*270a0*/  IMAD R27, R14, 0x10, R27 ;  /* 0x000000100e1b7824 */ /* 0x000fe200078e021b */
[----:B------:R-:W-:Y:S01]  /*270b0*/  ISETP.GE.AND P0, PT, R24, c[0x0][0x17c], PT ;  /* 0x00005f0018007a0c */ /* 0x000fe20003f06270 */
[----:B------:R-:W-:Y:S01]  /*270c0*/  IMAD.WIDE R24, R0, 0x2, R28 ;  /* 0x0000000200187825 */ /* 0x000fe200078e021c */
[----:B------:R-:W-:Y:S02]  /*270d0*/  PRMT R12, R12, 0x7632, R12 ;  /* 0x000076320c0c7816 */ /* 0x000fe4000000000c */
[----:B------:R-:W-:-:S03]  /*270e0*/  LOP3.LUT R27, R27, 0x60, RZ, 0x3c, !PT ;  /* 0x000000601b1b7812 */ /* 0x000fc600078e3cff */
[----:B------:R-:W-:Y:S04]  /*270f0*/  @P1 STG.E.U16 [R24.64], R12 ;  /* 0x0000000c18001986 */ /* 0x000fe8000c101506 */
[----:B------:R-:W0:Y:S04]  /*27100*/  LDS.128 R24, [R27+0x1000] ;  /* 0x001000001b187984 */ /* 0x000e280000000c00 */
[----:B---3--:R1:W-:Y:S04]  /*27110*/  STL [R1+0xc98], R23 ;  /* 0x000c981701007387 */ /* 0x0083e80000100800 */
[----:B-1----:R-:W3:Y:S04]  /*27120*/  LDL.LU R23, [R1+0x76c] ;  /* 0x00076c0001177983 */ /* 0x002ee80000300800 */
[----:B0-----:R0:W-:Y:S04]  /*27130*/  STL [R1+0xc94], R27 ;  /* 0x000c941b01007387 */ /* 0x0011e80000100800 */
[----:B0-----:R-:W5:Y:S01]  /*27140*/  LDL.LU R27, [R1+0x774] ;  /* 0x00077400011b7983 */ /* 0x001f620000300800 */
[----:B------:R-:W-:-:S02]  /*27150*/  ISETP.LT.AND P2, PT, R7, c[0x0][0x178], !P4 ;  /* 0x00005e0007007a0c */ /* 0x000fc40006741270 */
[----:B------:R-:W-:Y:S02]  /*27160*/  ISETP.LT.AND P4, PT, R15, c[0x0][0x178], !P4 ;  /* 0x00005e000f007a0c */ /* 0x000fe40006781270 */
[----:B------:R-:W-:Y:S02]  /*27170*/  IADD3 R0, R0, c[0x0][0x198], RZ ;  /* 0x0000660000007a10 */ /* 0x000fe40007ffe0ff */
[----:B------:R-:W-:Y:S02]  /*27180*/  ISETP.LT.AND P1, PT, R7, c[0x0][0x178], !P6 ;  /* 0x00005e0007007a0c */ /* 0x000fe40007721270 */
[----:B------:R-:W-:Y:S01]  /*27190*/  ISETP.GE.AND P5, PT, R4, c[0x0][0x17c], PT ;  /* 0x00005f0004007a0c */ /* 0x000fe20003fa6270 */
[----:B------:R-:W-:Y:S01]  /*271a0*/  IMAD.WIDE R18, R0, 0x2, R2 ;  /* 0x0000000200127825 */ /* 0x000fe200078e0202 */
[----:B------:R-:W-:-:S03]  /*271b0*/  ISETP.LT.AND P6, PT, R15, c[0x0][0x178], !P6 ;  /* 0x00005e000f007a0c */ /* 0x000fc600077c1270 */
[C---:B------:R-:W-:Y:S01]  /*271c0*/  IMAD.WIDE R14, R0.reuse, 0x2, R28 ;  /* 0x00000002000e7825 */ /* 0x040fe200078e021c */
[----:B------:R-:W-:Y:S02]  /*271d0*/  IADD3 R0, R0, c[0x0][0x198], RZ ;  /* 0x0000660000007a10 */ /* 0x000fe40007ffe0ff */
[----:B------:R-:W-:Y:S01]  /*271e0*/  PRMT R12, R16, 0x7632, R12 ;  /* 0x00007632100c7816 */ /* 0x000fe2000000000c */
[----:B------:R-:W-:Y:S04]  /*271f0*/  STL.64 [R1+0xcc8], R16 ;  /* 0x000cc81001007387 */ /* 0x000fe80000100a00 */
[----:B--2---:R0:W-:Y:S01]  /*27200*/  @P2 STG.E.U16 [R18.64], R10 ;  /* 0x0000000a12002986 */ /* 0x0041e2000c101506 */
[----:B------:R-:W-:-:S03]  /*27210*/  PRMT R8, R10, 0x7632, R8 ;  /* 0x000076320a087816 */ /* 0x000fc60000000008 */
[----:B------:R1:W-:Y:S01]  /*27220*/  @P4 STG.E.U16 [R14.64], R16 ;  /* 0x000000100e004986 */ /* 0x0003e2000c101506 */
[C---:B------:R-:W-:Y:S01]  /*27230*/  ISETP.LT.AND P4, PT, R7.reuse, c[0x0][0x178], !P0 ;  /* 0x00005e0007007a0c */ /* 0x040fe20004781270 */
[C---:B0-----:R-:W-:Y:S02]  /*27240*/  IMAD.WIDE R18, R0.reuse, 0x2, R2 ;  /* 0x0000000200127825 */ /* 0x041fe400078e0202 */
[----:B------:R-:W2:Y:S02]  /*27250*/  LDL.LU R10, [R1+0x50] ;  /* 0x00005000010a7983 */ /* 0x000ea40000300800 */
[----:B-1----:R-:W-:Y:S02]  /*27260*/  IMAD.WIDE R14, R0, 0x2, R28 ;  /* 0x00000002000e7825 */ /* 0x002fe400078e021c */
[----:B------:R-:W-:Y:S04]  /*27270*/  @P1 STG.E.U16 [R18.64], R8 ;  /* 0x0000000812001986 */ /* 0x000fe8000c101506 */
[----:B------:R0:W-:Y:S01]  /*27280*/  @P6 STG.E.U16 [R14.64], R12 ;  /* 0x0000000c0e006986 */ /* 0x0001e2000c101506 */
[----:B------:R-:W-:-:S02]  /*27290*/  ISETP.LT.AND P6, PT, R7, c[0x0][0x178], !P5 ;  /* 0x00005e0007007a0c */ /* 0x000fc40006fc1270 */
[----:B---3--:R-:W-:-:S04]  /*272a0*/  IADD3 R4, R23, 0x4e, RZ ;  /* 0x0000004e17047810 */ /* 0x008fc80007ffe0ff */
[----:B------:R-:W-:Y:S02]  /*272b0*/  ISETP.GE.AND P3, PT, R4, c[0x0][0x17c], PT ;  /* 0x00005f0004007a0c */ /* 0x000fe40003f66270 */
[----:B------:R-:W-:-:S04]  /*272c0*/  IADD3 R4, R23, 0x4f, RZ ;  /* 0x0000004f17047810 */ /* 0x000fc80007ffe0ff */
[----:B------:R-:W-:Y:S02]  /*272d0*/  ISETP.GE.AND P2, PT, R4, c[0x0][0x17c], PT ;  /* 0x00005f0004007a0c */ /* 0x000fe40003f46270 */
[----:B------:R-:W-:Y:S02]  /*272e0*/  IADD3 R4, R0, c[0x0][0x198], RZ ;  /* 0x0000660000047a10 */ /* 0x000fe40007ffe0ff */
[----:B------:R-:W-:-:S03]  /*272f0*/  IADD3 R0, R23, 0x50, RZ ;  /* 0x0000005017007810 */ /* 0x000fc60007ffe0ff */
[----:B0-----:R-:W-:Y:S01]  /*27300*/  IMAD.WIDE R14, R4, 0x2, R2 ;  /* 0x00000002040e7825 */ /* 0x001fe200078e0202 */
[----:B------:R-:W-:Y:S02]  /*27310*/  ISETP.GE.AND P1, PT, R0, c[0x0][0x17c], PT ;  /* 0x00005f0000007a0c */ /* 0x000fe40003f26270 */
[C---:B------:R-:W-:Y:S02]  /*27320*/  IADD3 R0, R4.reuse, c[0x0][0x198], RZ ;  /* 0x0000660004007a10 */ /* 0x040fe40007ffe0ff */
[----:B-----5:R-:W-:Y:S01]  /*27330*/  ISETP.LT.AND P0, PT, R27, c[0x0][0x178], !P0 ;  /* 0x00005e001b007a0c */ /* 0x020fe20004701270 */
[----:B----4-:R0:W-:Y:S01]  /*27340*/  @P4 STG.E.U16 [R14.64], R11 ;  /* 0x0000000b0e004986 */ /* 0x0101e2000c101506 */
[----:B------:R-:W-:Y:S01]  /*27350*/  IMAD.WIDE R16, R4, 0x2, R28 ;  /* 0x0000000204107825 */ /* 0x000fe200078e021c */
[----:B------:R-:W-:-:S03]  /*27360*/  PRMT R4, R11, 0x7632, R4 ;  /* 0x000076320b047816 */ /* 0x000fc60000000004 */
[----:B0-----:R-:W-:-:S07]  /*27370*/  IMAD.WIDE R14, R0, 0x2, R2 ;  /* 0x00000002000e7825 */ /* 0x001fce00078e0202 */
[----:B------:R-:W-:Y:S04]  /*27380*/  @P0 STG.E.U16 [R16.64], R20 ;  /* 0x0000001410000986 */ /* 0x000fe8000c101506 */
[----:B------:R0:W-:Y:S04]  /*27390*/  @P6 STG.E.U16 [R14.64], R4 ;  /* 0x000000040e006986 */ /* 0x0001e8000c101506 */
[----:B0-----:R-:W3:Y:S04]  /*273a0*/  LDL.LU R14, [R1+0x44] ;  /* 0x00004400010e7983 */ /* 0x001ee80000300800 */
[----:B------:R-:W4:Y:S04]  /*273b0*/  LDL.LU R11, [R1+0x24] ;  /* 0x00002400010b7983 */ /* 0x000f280000300800 */
[----:B------:R0:W-:Y:S04]  /*273c0*/  STL.64 [R1+0xcd0], R20 ;  /* 0x000cd01401007387 */ /* 0x0001e80000100a00 */
[----:B------:R-:W5:Y:S01]  /*273d0*/  LDL.LU R15, [R1+0x64] ;  /* 0x00006400010f7983 */ /* 0x000f620000300800 */
[----:B------:R-:W-:-:S02]  /*273e0*/  ISETP.LT.AND P5, PT, R27, c[0x0][0x178], !P5 ;  /* 0x00005e001b007a0c */ /* 0x000fc40006fa1270 */
[----:B------:R-:W-:Y:S02]  /*273f0*/  ISETP.LT.AND P0, PT, R7, c[0x0][0x178], !P3 ;  /* 0x00005e0007007a0c */ /* 0x000fe40005f01270 */
[----:B------:R-:W-:Y:S02]  /*27400*/  IADD3 R4, R0, c[0x0][0x198], RZ ;  /* 0x0000660000047a10 */ /* 0x000fe40007ffe0ff */
[----:B------:R-:W-:Y:S01]  /*27410*/  PRMT R12, R20, 0x7632, R12 ;  /* 0x00007632140c7816 */ /* 0x000fe2000000000c */
[----:B0-----:R-:W-:Y:S01]  /*27420*/  IMAD.WIDE R20, R0, 0x2, R28 ;  /* 0x0000000200147825 */ /* 0x001fe200078e021c */
[----:B------:R-:W-:-:S03]  /*27430*/  ISETP.LT.AND P3, PT, R27, c[0x0][0x178], !P3 ;  /* 0x00005e001b007a0c */ /* 0x000fc60005f61270 */
[C---:B------:R-:W-:Y:S01]  /*27440*/  IMAD.WIDE R18, R4.reuse, 0x2, R2 ;  /* 0x0000000204127825 */ /* 0x040fe200078e0202 */
[----:B------:R-:W-:Y:S01]  /*27450*/  IADD3 R0, R23, 0x53, RZ ;  /* 0x0000005317007810 */ /* 0x000fe20007ffe0ff */
[----:B------:R0:W-:Y:S02]  /*27460*/  @P5 STG.E.U16 [R20.64], R12 ;  /* 0x0000000c14005986 */ /* 0x0001e4000c101506 */
[C---:B------:R-:W-:Y:S01]  /*27470*/  IMAD.WIDE R16, R4.reuse, 0x2, R28 ;  /* 0x0000000204107825 */ /* 0x040fe200078e021c */
[----:B------:R-:W-:Y:S02]  /*27480*/  IADD3 R4, R4, c[0x0][0x198], RZ ;  /* 0x0000660004047a10 */ /* 0x000fe40007ffe0ff */
[----:B------:R-:W-:Y:S02]  /*27490*/  ISETP.GE.AND P5, PT, R0, c[0x0][0x17c], PT ;  /* 0x00005f0000007a0c */ /* 0x000fe40003fa6270 */
[C---:B------:R-:W-:Y:S01]  /*274a0*/  IADD3 R0, R4.reuse, c[0x0][0x198], RZ ;  /* 0x0000660004007a10 */ /* 0x040fe20007ffe0ff */
[----:B0-----:R-:W-:Y:S01]  /*274b0*/  IMAD.WIDE R20, R4, 0x2, R2 ;  /* 0x0000000204147825 */ /* 0x001fe200078e0202 */
[----:B--2---:R0:W-:Y:S01]  /*274c0*/  @P0 STG.E.U16 [R18.64], R10 ;  /* 0x0000000a12000986 */ /* 0x0041e2000c101506 */
[----:B------:R-:W-:-:S02]  /*274d0*/  ISETP.LT.AND P0, PT, R7, c[0x0][0x178], !P2 ;  /* 0x00005e0007007a0c */ /* 0x000fc40005701270 */
[----:B------:R-:W-:Y:S01]  /*274e0*/  ISETP.LT.AND P2, PT, R27, c[0x0][0x178], !P2 ;  /* 0x00005e001b007a0c */ /* 0x000fe20005741270 */
[----:B------:R1:W-:Y:S01]  /*274f0*/  @P3 STG.E.U16 [R16.64], R24 ;  /* 0x0000001810003986 */ /* 0x0003e2000c101506 */
[----:B------:R-:W-:Y:S01]  /*27500*/  PRMT R12, R10, 0x7632, R12 ;  /* 0x000076320a0c7816 */ /* 0x000fe2000000000c */
[----:B0-----:R-:W-:Y:S01]  /*27510*/  IMAD.WIDE R18, R0, 0x2, R2 ;  /* 0x0000000200127825 */ /* 0x001fe200078e0202 */
[----:B-1----:R-:W-:-:S03]  /*27520*/  PRMT R24, R24, 0x7632, R24 ;  /* 0x0000763218187816 */ /* 0x002fc60000000018 */
[----:B------:R-:W-:-:S04]  /*27530*/  IMAD.WIDE R16, R4, 0x2, R28 ;  /* 0x0000000204107825 */ /* 0x000fc800078e021c */
[----:B------:R0:W-:Y:S04]  /*27540*/  @P0 STG.E.U16 [R20.64], R12 ;  /* 0x0000000c14000986 */ /* 0x0001e8000c101506 */
[----:B------:R1:W-:Y:S04]  /*27550*/  @P2 STG.E.U16 [R16.64], R24 ;  /* 0x0000001810002986 */ /* 0x0003e8000c101506 */
[----:B-----5:R-:W-:Y:S04]  /*27560*/  STL [R1+0xcb8], R15 ;  /* 0x000cb80f01007387 */ /* 0x020fe80000100800 */
[----:B------:R-:W2:Y:S04]  /*27570*/  LDL.LU R10, [R1+0x34] ;  /* 0x00003400010a7983 */ /* 0x000ea80000300800 */
[----:B------:R-:W-:Y:S04]  /*27580*/  STL.64 [R1+0x8], R18 ;  /* 0x0000081201007387 */ /* 0x000fe80000100a00 */
[----:B0-----:R-:W3:Y:S04]  /*27590*/  LDL.LU.64 R20, [R1+0xcd0] ;  /* 0x000cd00001147983 */ /* 0x001ee80000300a00 */
[----:B-1----:R-:W4:Y:S04]  /*275a0*/  LDL.LU.64 R16, [R1+0xcc8] ;  /* 0x000cc80001107983 */ /* 0x002f280000300a00 */
[----:B------:R0:W-:Y:S04]  /*275b0*/  STL.64 [R1+0xcc0], R24 ;  /* 0x000cc01801007387 */ /* 0x0001e80000100a00 */
[----:B0-----:R-:W5:Y:S01]  /*275c0*/  LDL.LU.64 R24, [R1+0x8] ;  /* 0x0000080001187983 */ /* 0x001f620000300a00 */
[----:B------:R-:W-:-:S02]  /*275d0*/  ISETP.LT.AND P3, PT, R7, c[0x0][0x178], !P1 ;  /* 0x00005e0007007a0c */ /* 0x000fc40004f61270 */
[----:B------:R-:W-:Y:S02]  /*275e0*/  ISETP.LT.AND P1, PT, R27, c[0x0][0x178], !P1 ;  /* 0x00005e001b007a0c */ /* 0x000fe40004f21270 */
[----:B------:R-:W-:Y:S01]  /*275f0*/  IADD3 R8, R23, 0x51, RZ ;  /* 0x0000005117087810 */ /* 0x000fe20007ffe0ff */
[----:B------:R-:W-:-:S03]  /*27600*/  IMAD.WIDE R18, R0, 0x2, R28 ;  /* 0x0000000200127825 */ /* 0x000fc600078e021c */
[----:B------:R-:W-:Y:S02]  /*27610*/  ISETP.GE.AND P4, PT, R8, c[0x0][0x17c], PT ;  /* 0x00005f0008007a0c */ /* 0x000fe40003f86270 */
[----:B------:R-:W-:-:S04]  /*27620*/  IADD3 R8, R23, 0x52, RZ ;  /* 0x0000005217087810 */ /* 0x000fc80007ffe0ff */
[----:B------:R-:W-:Y:S02]  /*27630*/  ISETP.GE.AND P6, PT, R8, c[0x0][0x17c], PT ;  /* 0x00005f0008007a0c */ /* 0x000fe40003fc6270 */
[----:B------:R-:W-:-:S04]  /*27640*/  IADD3 R8, R23, 0x54, RZ ;  /* 0x0000005417087810 */ /* 0x000fc80007ffe0ff */
[----:B------:R-:W-:Y:S02]  /*27650*/  ISETP.GE.AND P0, PT, R8, c[0x0][0x17c], PT ;  /* 0x00005f0008007a0c */ /* 0x000fe40003f06270 */
[----:B------:R-:W-:Y:S02]  /*27660*/  IADD3 R8, R0, c[0x0][0x198], RZ ;  /* 0x0000660000087a10 */ /* 0x000fe40007ffe0ff */
[----:B---3--:R-:W-:Y:S02]  /*27670*/  PRMT R20, R14, 0x7632, R20 ;  /* 0x000076320e147816 */ /* 0x008fe40000000014 */
[----:B----4-:R-:W-:Y:S01]  /*27680*/  PRMT R16, R11, 0x7632, R16 ;  /* 0x000076320b107816 */ /* 0x010fe20000000010 */
[----:B-----5:R0:W-:Y:S04]  /*27690*/  @P3 STG.E.U16 [R24.64], R14 ;  /* 0x0000000e18003986 */ /* 0x0201e8000c101506 */
[----:B------:R1:W-:Y:S01]  /*276a0*/  @P1 STG.E.U16 [R18.64], R11 ;  /* 0x0000000b12001986 */ /* 0x0003e2000c101506 */
[----:B------:R-:W-:-:S02]  /*276b0*/  ISETP.LT.AND P1, PT, R7, c[0x0][0x178], !P4 ;  /* 0x00005e0007007a0c */ /* 0x000fc40006721270 */
[----:B------:R-:W-:Y:S01]  /*276c0*/  ISETP.LT.AND P4, PT, R27, c[0x0][0x178], !P4 ;  /* 0x00005e001b007a0c */ /* 0x000fe20006781270 */
[----:B0-----:R-:W-:-:S04]  /*276d0*/  IMAD.WIDE R24, R8, 0x2, R2 ;  /* 0x0000000208187825 */ /* 0x001fc800078e0202 */
[----:B------:R-:W-:Y:S01]  /*276e0*/  IMAD.WIDE R14, R8, 0x2, R28 ;  /* 0x00000002080e7825 */ /* 0x000fe200078e021c */
[----:B-1----:R-:W3:Y:S05]  /*276f0*/  LDL.LU R11, [R1+0x74] ;  /* 0x00007400010b7983 */ /* 0x002eea0000300800 */
[----:B------:R0:W-:Y:S04]  /*27700*/  @P1 STG.E.U16 [R24.64], R20 ;  /* 0x0000001418001986 */ /* 0x0001e8000c101506 */
[----:B------:R1:W-:Y:S04]  /*27710*/  @P4 STG.E.U16 [R14.64], R16 ;  /* 0x000000100e004986 */ /* 0x0003e8000c101506 */
[----:B0-----:R-:W4:Y:S04]  /*27720*/  LDL.LU.64 R24, [R1+0xcc0] ;  /* 0x000cc00001187983 */ /* 0x001f280000300a00 */
[----:B-1----:R-:W5:Y:S01]  /*27730*/  LDL.LU R15, [R1+0xcb8] ;  /* 0x000cb800010f7983 */ /* 0x002f620000300800 */
[----:B------:R-:W-:-:S02]  /*27740*/  ISETP.LT.AND P2, PT, R7, c[0x0][0x178], !P6 ;  /* 0x00005e0007007a0c */ /* 0x000fc40007741270 */
[----:B------:R-:W-:Y:S02]  /*27750*/  IADD3 R0, R8, c[0x0][0x198], RZ ;  /* 0x0000660008007a10 */ /* 0x000fe40007ffe0ff */
[----:B------:R-:W-:-:S03]  /*27760*/  ISETP.LT.AND P6, PT, R27, c[0x0][0x178], !P6 ;  /* 0x00005e001b007a0c */ /* 0x000fc600077c1270 */
[----:B------:R-:W-:Y:S01]  /*27770*/  IMAD.WIDE R18, R0, 0x2, R2 ;  /* 0x0000000200127825 */ /* 0x000fe200078e0202 */
[----:B------:R-:W-:Y:S02]  /*27780*/  ISETP.LT.AND P4, PT, R7, c[0x0][0x178], !P5 ;  /* 0x00005e0007007a0c */ /* 0x000fe40006f81270 */
[----:B------:R-:W-:Y:S02]  /*27790*/  IADD3 R12, R23, 0x56, RZ ;  /* 0x00000056170c7810 */ /* 0x000fe40007ffe0ff */
[----:B------:R-:W-:Y:S02]  /*277a0*/  ISETP.LT.AND P5, PT, R27, c[0x0][0x178], !P5 ;  /* 0x00005e001b007a0c */ /* 0x000fe40006fa1270 */
[----:B--2---:R-:W-:Y:S02]  /*277b0*/  PRMT R8, R10, 0x7632, R8 ;  /* 0x000076320a087816 */ /* 0x004fe40000000008 */
[----:B------:R-:W-:Y:S02]  /*277c0*/  ISETP.GE.AND P1, PT, R12, c[0x0][0x17c], PT ;  /* 0x00005f000c007a0c */ /* 0x000fe40003f26270 */
[----:B------:R-:W-:Y:S01]  /*277d0*/  IADD3 R4, R23, 0x55, RZ ;  /* 0x0000005517047810 */ /* 0x000fe20007ffe0ff */
[----:B-----5:R0:W-:Y:S01]  /*277e0*/  @P2 STG.E.U16 [R18.64], R15 ;  /* 0x0000000f12002986 */ /* 0x0201e2000c101506 */
[----:B------:R-:W-:Y:S01]  /*277f0*/  PRMT R12, R15, 0x7632, R12 ;  /* 0x000076320f0c7816 */ /* 0x000fe2000000000c */
[C---:B0-----:R-:W-:Y:S01]  /*27800*/  IMAD.WIDE R18, R0.reuse, 0x2, R28 ;  /* 0x0000000200127825 */ /* 0x041fe200078e021c */
[----:B------:R-:W-:-:S04]  /*27810*/  IADD3 R0, R0, c[0x0][0x198], RZ ;  /* 0x0000660000007a10 */ /* 0x000fc80007ffe0ff */
[----:B------:R0:W-:Y:S01]  /*27820*/  @P6 STG.E.U16 [R18.64], R10 ;  /* 0x0000000a12006986 */ /* 0x0001e2000c101506 */
[----:B------:R-:W-:Y:S01]  /*27830*/  ISETP.LT.AND P6, PT, R7, c[0x0][0x178], !P0 ;  /* 0x00005e0007007a0c */ /* 0x000fe200047c1270 */
[C---:B------:R-:W-:Y:S02]  /*27840*/  IMAD.WIDE R14, R0.reuse, 0x2, R28 ;  /* 0x00000002000e7825 */ /* 0x040fe400078e021c */
[----:B0-----:R-:W2:Y:S02]  /*27850*/  LDL.LU R10, [R1+0x84] ;  /* 0x00008400010a7983 */ /* 0x001ea40000300800 */
[C---:B------:R-:W-:Y:S01]  /*27860*/  IMAD.WIDE R18, R0.reuse, 0x2, R2 ;  /* 0x0000000200127825 */ /* 0x040fe200078e0202 */
[----:B------:R-:W-:-:S04]  /*27870*/  IADD3 R0, R0, c[0x0][0x198], RZ ;  /* 0x0000660000007a10 */ /* 0x000fc80007ffe0ff */
[----:B------:R0:W-:Y:S04]  /*27880*/  @P4 STG.E.U16 [R18.64], R12 ;  /* 0x0000000c12004986 */ /* 0x0001e8000c101506 */
[----:B------:R-:W-:Y:S01]  /*27890*/  @P5 STG.E.U16 [R14.64], R8 ;  /* 0x000000080e005986 */ /* 0x000fe2000c101506 */
[----:B0-----:R-:W-:Y:S01]  /*278a0*/  IMAD.WIDE R18, R0, 0x2, R2 ;  /* 0x0000000200127825 */ /* 0x001fe200078e0202 */
[----:B---3--:R-:W-:-:S04]  /*278b0*/  PRMT R12, R11, 0x7632, R12 ;  /* 0x000076320b0c7816 */ /* 0x008fc8000000000c */
[----:B------:R0:W-:Y:S04]  /*278c0*/  @P6 STG.E.U16 [R18.64], R11 ;  /* 0x0000000b12006986 */ /* 0x0001e8000c101506 */
[----:B0-----:R-:W3:Y:S04]  /*278d0*/  LDL.LU.64 R18, [R1+0xcb0] ;  /* 0x000cb00001127983 */ /* 0x001ee80000300a00 */
[----:B------:R-:W5:Y:S01]  /*278e0*/  LDL.LU R11, [R1+0xb4] ;  /* 0x0000b400010b7983 */ /* 0x000f620000300800 */
[----:B------:R-:W-:Y:S02]  /*278f0*/  ISETP.GE.AND P3, PT, R4, c[0x0][0x17c], PT ;  /* 0x00005f0004007a0c */ /* 0x000fe40003f66270 */
[----:B------:R-:W-:-:S02]  /*27900*/  ISETP.LT.AND P0, PT, R27, c[0x0][0x178], !P0 ;  /* 0x00005e001b007a0c */ /* 0x000fc40004701270 */
[----:B------:R-:W-:Y:S01]  /*27910*/  IADD3 R4, R23, 0x57, RZ ;  /* 0x0000005717047810 */ /* 0x000fe20007ffe0ff */
[----:B------:R-:W-:Y:S01]  /*27920*/  IMAD.WIDE R14, R0, 0x2, R28 ;  /* 0x00000002000e7825 */ /* 0x000fe200078e021c */
[----:B------:R-:W-:Y:S02]  /*27930*/  ISETP.LT.AND P5, PT, R7, c[0x0][0x178], !P3 ;  /* 0x00005e0007007a0c */ /* 0x000fe40005fa1270 */
[----:B------:R-:W-:Y:S02]  /*27940*/  ISETP.GE.AND P2, PT, R4, c[0x0][0x17c], PT ;  /* 0x00005f0004007a0c */ /* 0x000fe40003f46270 */
[----:B------:R-:W-:Y:S02]  /*27950*/  IADD3 R4, R23, 0x58, RZ ;  /* 0x0000005817047810 */ /* 0x000fe40007ffe0ff */
[----:B------:R-:W-:Y:S02]  /*27960*/  ISETP.LT.AND P3, PT, R27, c[0x0][0x178], !P3 ;  /* 0x00005e001b007a0c */ /* 0x000fe40005f61270 */
[----:B------:R-:W-:-:S02]  /*27970*/  ISETP.GE.AND P4, PT, R4, c[0x0][0x17c], PT ;  /* 0x00005f0004007a0c */ /* 0x000fc40003f86270 */
[----:B------:R-:W-:Y:S02]  /*27980*/  IADD3 R0, R0, c[0x0][0x198], RZ ;  /* 0x0000660000007a10 */ /* 0x000fe40007ffe0ff */
[----:B------:R-:W-:Y:S01]  /*27990*/  IADD3 R4, R23, 0x59, RZ ;  /* 0x0000005917047810 */ /* 0x000fe20007ffe0ff */
[----:B------:R0:W-:Y:S01]  /*279a0*/  @P0 STG.E.U16 [R14.64], R5 ;  /* 0x000000050e000986 */ /* 0x0001e2000c101506 */
[----:B------:R-:W-:Y:S02]  /*279b0*/  ISETP.LT.AND P0, PT, R7, c[0x0][0x178], !P1 ;  /* 0x00005e0007007a0c */ /* 0x000fe40004f01270 */
[----:B------:R-:W-:Y:S02]  /*279c0*/  ISETP.GE.AND P6, PT, R4, c[0x0][0x17c], PT ;  /* 0x00005f0004007a0c */ /* 0x000fe40003fc6270 */
[----:B------:R-:W-:Y:S02]  /*279d0*/  PRMT R16, R5, 0x7632, R16 ;  /* 0x0000763205107816 */ /* 0x000fe40000000010 */
[----:B------:R-:W-:-:S02]  /*279e0*/  ISETP.LT.AND P1, PT, R27, c[0x0][0x178], !P1 ;  /* 0x00005e001b007a0c */ /* 0x000fc40004f21270 */
[C---:B------:R-:W-:Y:S01]  /*279f0*/  IADD3 R8, R0.reuse, c[0x0][0x198], RZ ;  /* 0x0000660000087a10 */ /* 0x040fe20007ffe0ff */
[----:B0-----:R-:W-:-:S04]  /*27a00*/  IMAD.WIDE R14, R0, 0x2, R2 ;  /* 0x00000002000e7825 */ /* 0x001fc800078e0202 */
[----:B------:R-:W-:Y:S01]  /*27a10*/  IMAD.WIDE R4, R0, 0x2, R28 ;  /* 0x0000000200047825 */ /* 0x000fe200078e021c */
[----:B------:R0:W-:Y:S01]  /*27a20*/  @P5 STG.E.U16 [R14.64], R12 ;  /* 0x0000000c0e005986 */ /* 0x0001e2000c101506 */
[----:B------:R-:W-:-:S03]  /*27a30*/  IADD3 R0, R23, 0x5a, RZ ;  /* 0x0000005a17007810 */ /* 0x000fc60007ffe0ff */
[----:B------:R1:W-:Y:S01]  /*27a40*/  @P3 STG.E.U16 [R4.64], R16 ;  /* 0x0000001004003986 */ /* 0x0003e2000c101506 */
[----:B------:R-:W-:Y:S02]  /*27a50*/  ISETP.LT.AND P5, PT, R7, c[0x0][0x178], !P2 ;  /* 0x00005e0007007a0c */ /* 0x000fe400057a1270 */
[----:B------:R-:W-:Y:S02]  /*27a60*/  ISETP.GE.AND P3, PT, R0, c[0x0][0x17c], PT ;  /* 0x00005f0000007a0c */ /* 0x000fe40003f66270 */
[C---:B------:R-:W-:Y:S01]  /*27a70*/  IADD3 R0, R8.reuse, c[0x0][0x198], RZ ;  /* 0x0000660008007a10 */ /* 0x040fe20007ffe0ff */
[----:B0-----:R-:W-:-:S04]  /*27a80*/  IMAD.WIDE R14, R8, 0x2, R28 ;  /* 0x00000002080e7825 */ /* 0x001fc800078e021c */
[----:B-1----:R-:W-:Y:S01]  /*27a90*/  IMAD.WIDE R4, R8, 0x2, R2 ;  /* 0x0000000208047825 */ /* 0x002fe200078e0202 */
[----:B------:R-:W-:Y:S02]  /*27aa0*/  IADD3 R12, R23, 0x5b, RZ ;  /* 0x0000005b170c7810 */ /* 0x000fe40007ffe0ff */
[----:B------:R-:W-:Y:S02]  /*27ab0*/  ISETP.LT.AND P2, PT, R27, c[0x0][0x178], !P2 ;  /* 0x00005e001b007a0c */ /* 0x000fe40005741270 */
[----:B------:R-:W-:Y:S02]  /*27ac0*/  PRMT R20, R9, 0x7632, R20 ;  /* 0x0000763209147816 */ /* 0x000fe40000000014 */
[----:B------:R-:W-:Y:S01]  /*27ad0*/  IADD3 R16, R23, 0x5c, RZ ;  /* 0x0000005c17107810 */ /* 0x000fe20007ffe0ff */
[----:B--2---:R0:W-:Y:S01]  /*27ae0*/  @P0 STG.E.U16 [R4.64], R10 ;  /* 0x0000000a04000986 */ /* 0x0041e2000c101506 */
[----:B------:R-:W-:-:S03]  /*27af0*/  ISETP.GE.AND P0, PT, R12, c[0x0][0x17c], PT ;  /* 0x00005f000c007a0c */ /* 0x000fc60003f06270 */
[----:B------:R1:W-:Y:S01]  /*27b00*/  @P1 STG.E.U16 [R14.64], R9 ;  /* 0x000000090e001986 */ /* 0x0003e2000c101506 */
[----:B------:R-:W-:Y:S02]  /*27b10*/  ISETP.LT.AND P1, PT, R7, c[0x0][0x178], !P4 ;  /* 0x00005e0007007a0c */ /* 0x000fe40006721270 */
[----:B------:R-:W-:Y:S02]  /*27b20*/  PRMT R8, R10, 0x7632, R8 ;  /* 0x000076320a087816 */ /* 0x000fe40000000008 */
[C---:B------:R-:W-:Y:S01]  /*27b30*/  IADD3 R12, R0.reuse, c[0x0][0x198], RZ ;  /* 0x00006600000c7a10 */ /* 0x040fe20007ffe0ff */
[----:B0-----:R-:W-:-:S04]  /*27b40*/  IMAD.WIDE R4, R0, 0x2, R2 ;  /* 0x0000000200047825 */ /* 0x001fc800078e0202 */
[----:B-1----:R-:W-:Y:S01]  /*27b50*/  IMAD.WIDE R14, R0, 0x2, R28 ;  /* 0x00000002000e7825 */ /* 0x002fe200078e021c */
[----:B------:R0:W-:Y:S01]  /*27b60*/  @P5 STG.E.U16 [R4.64], R8 ;  /* 0x0000000804005986 */ /* 0x0001e2000c101506 */
[----:B------:R-:W-:-:S03]  /*27b70*/  ISETP.LT.AND P4, PT, R27, c[0x0][0x178], !P4 ;  /* 0x00005e001b007a0c */ /* 0x000fc60006781270 */
[----:B------:R1:W-:Y:S01]  /*27b80*/  @P2 STG.E.U16 [R14.64], R20 ;  /* 0x000000140e002986 */ /* 0x0003e2000c101506 */
[----:B0-----:R-:W-:Y:S01]  /*27b90*/  IMAD.WIDE R4, R12, 0x2, R2 ;  /* 0x000000020c047825 */ /* 0x001fe200078e0202 */
[----:B------:R-:W-:-:S03]  /*27ba0*/  ISETP.GE.AND P5, PT, R16, c[0x0][0x17c], PT ;  /* 0x00005f0010007a0c */ /* 0x000fc60003fa6270 */
[----:B------:R-:W-:Y:S01]  /*27bb0*/  IMAD.WIDE R8, R12, 0x2, R28 ;  /* 0x000000020c087825 */ /* 0x000fe200078e021c */
[----:B-1----:R-:W2:Y:S04]  /*27bc0*/  LDL.LU.64 R14, [R1+0xca8] ;  /* 0x000ca800010e7983 */ /* 0x002ea80000300a00 */
[----:B-----5:R0:W-:Y:S01]  /*27bd0*/  @P1 STG.E.U16 [R4.64], R11 ;  /* 0x0000000b04001986 */ /* 0x0201e2000c101506 */
[----:B------:R-:W-:Y:S02]  /*27be0*/  ISETP.LT.AND P1, PT, R7, c[0x0][0x178], !P6 ;  /* 0x00005e0007007a0c */ /* 0x000fe40007721270 */
[----:B----4-:R-:W-:Y:S02]  /*27bf0*/  PRMT R24, R11, 0x7632, R24 ;  /* 0x000076320b187816 */ /* 0x010fe40000000018 */
[----:B------:R-:W-:-:S02]  /*27c00*/  IADD3 R16, R23, 0x5e, RZ ;  /* 0x0000005e17107810 */ /* 0x000fc40007ffe0ff */
[----:B0-----:R-:W-:Y:S01]  /*27c10*/  IADD3 R4, R12, c[0x0][0x198], RZ ;  /* 0x000066000c047a10 */ /* 0x001fe20007ffe0ff */
[----:B------:R-:W-:Y:S04]  /*27c20*/  @P4 STG.E.U16 [R8.64], R13 ;  /* 0x0000000d08004986 */ /* 0x000fe8000c101506 */
[----:B------:R-:W-:-:S05]  /*27c30*/  IMAD.WIDE R10, R4, 0x2, R2 ;  /* 0x00000002040a7825 */ /* 0x000fca00078e0202 */
[----:B------:R0:W-:Y:S01]  /*27c40*/  @P1 STG.E.U16 [R10.64], R24 ;  /* 0x000000180a001986 */ /* 0x0001e2000c101506 */
[----:B------:R-:W-:-:S03]  /*27c50*/  ISETP.GE.AND P1, PT, R16, c[0x0][0x17c], PT ;  /* 0x00005f0010007a0c */ /* 0x000fc60003f26270 */
[----:B0-----:R-:W4:Y:S04]  /*27c60*/  LDL.LU.64 R10, [R1+0xca0] ;  /* 0x000ca000010a7983 */ /* 0x001f280000300a00 */
[----:B------:R-:W5:Y:S01]  /*27c70*/  LDL.LU R16, [R1+0xa4] ;  /* 0x0000a40001107983 */ /* 0x000f620000300800 */
[----:B------:R-:W-:Y:S02]  /*27c80*/  IADD3 R0, R23, 0x5d, RZ ;  /* 0x0000005d17007810 */ /* 0x000fe40007ffe0ff */
[----:B------:R-:W-:Y:S02]  /*27c90*/  ISETP.LT.AND P6, PT, R27, c[0x0][0x178], !P6 ;  /* 0x00005e001b007a0c */ /* 0x000fe400077c1270 */
[----:B------:R-:W-:Y:S02]  /*27ca0*/  ISETP.LT.AND P4, PT, R7, c[0x0][0x178], !P3 ;  /* 0x00005e0007007a0c */ /* 0x000fe40005f81270 */
[----:B------:R-:W-:-:S02]  /*27cb0*/  ISETP.GE.AND P2, PT, R0, c[0x0][0x17c], PT ;  /* 0x00005f0000007a0c */ /* 0x000fc40003f46270 */
[C---:B------:R-:W-:Y:S01]  /*27cc0*/  IADD3 R0, R4.reuse, c[0x0][0x198], RZ ;  /* 0x0000660004007a10 */ /* 0x040fe20007ffe0ff */
[----:B------:R-:W-:Y:S01]  /*27cd0*/  IMAD.WIDE R4, R4, 0x2, R28 ;  /* 0x0000000204047825 */ /* 0x000fe200078e021c */
[----:B------:R-:W-:-:S03]  /*27ce0*/  PRMT R20, R13, 0x7632, R20 ;  /* 0x000076320d147816 */ /* 0x000fc60000000014 */
[C---:B------:R-:W-:Y:S01]  /*27cf0*/  IMAD.WIDE R8, R0.reuse, 0x2, R2 ;  /* 0x0000000200087825 */ /* 0x040fe200078e0202 */
[----:B------:R-:W-:Y:S01]  /*27d00*/  ISETP.LT.AND P3, PT, R27, c[0x0][0x178], !P3 ;  /* 0x00005e001b007a0c */ /* 0x000fe20005f61270 */
[----:B------:R0:W-:Y:S02]  /*27d10*/  @P6 STG.E.U16 [R4.64], R20 ;  /* 0x0000001404006986 */ /* 0x0001e4000c101506 */
[----:B------:R-:W-:Y:S02]  /*27d20*/  IMAD.WIDE R12, R0, 0x2, R28 ;  /* 0x00000002000c7825 */ /* 0x000fe400078e021c */
[----:B-----5:R1:W-:Y:S01]  /*27d30*/  @P4 STG.E.U16 [R8.64], R16 ;  /* 0x0000001008004986 */ /* 0x0203e2000c101506 */
[----:B------:R-:W-:Y:S02]  /*27d40*/  ISETP.LT.AND P4, PT, R7, c[0x0][0x178], !P0 ;  /* 0x00005e0007007a0c */ /* 0x000fe40004781270 */
[----:B0-----:R-:W-:Y:S02]  /*27d50*/  PRMT R20, R16, 0x7632, R20 ;  /* 0x0000763210147816 */ /* 0x001fe40000000014 */
[----:B-1----:R-:W-:-:S03]  /*27d60*/  IADD3 R8, R0, c[0x0][0x198], RZ ;  /* 0x0000660000087a10 */ /* 0x002fc60007ffe0ff */
[----:B------:R-:W-:Y:S02]  /*27d70*/  @P3 STG.E.U16 [R12.64], R17 ;  /* 0x000000110c003986 */ /* 0x000fe4000c101506 */
[----:B------:R-:W-:-:S05]  /*27d80*/  IMAD.WIDE R4, R8, 0x2, R2 ;  /* 0x0000000208047825 */ /* 0x000fca00078e0202 */
[----:B------:R0:W-:Y:S04]  /*27d90*/  @P4 STG.E.U16 [R4.64], R20 ;  /* 0x0000001404004986 */ /* 0x0001e8000c101506 */
[----:B0-----:R-:W5:Y:S01]  /*27da0*/  LDL.LU R20, [R1+0x94] ;  /* 0x0000940001147983 */ /* 0x001f620000300800 */
[----:B------:R-:W-:Y:S02]  /*27db0*/  ISETP.LT.AND P0, PT, R27, c[0x0][0x178], !P0 ;  /* 0x00005e001b007a0c */ /* 0x000fe40004701270 */
[----:B------:R-:W-:Y:S02]  /*27dc0*/  ISETP.LT.AND P6, PT, R7, c[0x0][0x178], !P5 ;  /* 0x00005e0007007a0c */ /* 0x000fe40006fc1270 */
[----:B------:R-:W-:Y:S02]  /*27dd0*/  IADD3 R12, R23, 0x5f, RZ ;  /* 0x0000005f170c7810 */ /* 0x000fe40007ffe0ff */
[C---:B------:R-:W-:Y:S01]  /*27de0*/  IADD3 R0, R8.reuse, c[0x0][0x198], RZ ;  /* 0x0000660008007a10 */ /* 0x040fe20007ffe0ff */
[----:B------:R-:W-:Y:S01]  /*27df0*/  IMAD.WIDE R8, R8, 0x2, R28 ;  /* 0x0000000208087825 */ /* 0x000fe200078e021c */
[----:B------:R-:W-:-:S02]  /*27e00*/  PRMT R17, R17, 0x7632, R17 ;  /* 0x0000763211117816 */ /* 0x000fc40000000011 */
[----:B------:R-:W-:Y:S01]  /*27e10*/  ISETP.GE.AND P3, PT, R12, c[0x0][0x17c], PT ;  /* 0x00005f000c007a0c */ /* 0x000fe20003f66270 */
[C---:B------:R-:W-:Y:S01]  /*27e20*/  IMAD.WIDE R12, R0.reuse, 0x2, R2 ;  /* 0x00000002000c7825 */ /* 0x040fe200078e0202 */
[----:B------:R-:W-:Y:S01]  /*27e30*/  ISETP.LT.AND P5, PT, R27, c[0x0][0x178], !P5 ;  /* 0x00005e001b007a0c */ /* 0x000fe20006fa1270 */
[----:B------:R0:W-:Y:S02]  /*27e40*/  @P0 STG.E.U16 [R8.64], R17 ;  /* 0x0000001108000986 */ /* 0x0001e4000c101506 */
[C---:B------:R-:W-:Y:S01]  /*27e50*/  IMAD.WIDE R4, R0.reuse, 0x2, R28 ;  /* 0x0000000200047825 */ /* 0x040fe200078e021c */
[----:B------:R-:W-:Y:S02]  /*27e60*/  IADD3 R0, R0, c[0x0][0x198], RZ ;  /* 0x0000660000007a10 */ /* 0x000fe40007ffe0ff */
[----:B0-----:R-:W-:Y:S01]  /*27e70*/  IADD3 R8, R23, 0x61, RZ ;  /* 0x0000006117087810 */ /* 0x001fe20007ffe0ff */
[----:B------:R-:W2:Y:S03]  /*27e80*/  LDL.LU R17, [R1+0x48] ;  /* 0x0000480001117983 */ /* 0x000ea60000300800 */
[----:B------:R-:W-:Y:S01]  /*27e90*/  ISETP.GE.AND P0, PT, R8, c[0x0][0x17c], PT ;  /* 0x00005f0008007a0c */ /* 0x000fe20003f06270 */
[----:B------:R-:W-:Y:S01]  /*27ea0*/  IMAD.WIDE R8, R0, 0x2, R2 ;  /* 0x0000000200087825 */ /* 0x000fe200078e0202 */
[----:B-----5:R0:W-:Y:S01]  /*27eb0*/  @P6 STG.E.U16 [R12.64], R20 ;  /* 0x000000140c006986 */ /* 0x0201e2000c101506 */
[----:B------:R-:W-:-:S03]  /*27ec0*/  ISETP.LT.AND P6, PT, R7, c[0x0][0x178], !P2 ;  /* 0x00005e0007007a0c */ /* 0x000fc600057c1270 */
[----:B------:R1:W-:Y:S01]  /*27ed0*/  @P5 STG.E.U16 [R4.64], R21 ;  /* 0x0000001504005986 */ /* 0x0003e2000c101506 */
[----:B0-----:R-:W-:Y:S02]  /*27ee0*/  PRMT R12, R20, 0x7632, R12 ;  /* 0x00007632140c7816 */ /* 0x001fe4000000000c */
[----:B------:R-:W-:Y:S01]  /*27ef0*/  IADD3 R13, R23, 0x62, RZ ;  /* 0x00000062170d7810 */ /* 0x000fe20007ffe0ff */
[----:B------:R-:W5:Y:S06]  /*27f00*/  LDL.LU R20, [R1+0x28] ;  /* 0x0000280001147983 */ /* 0x000f6c0000300800 */
[----:B------:R0:W-:Y:S01]  /*27f10*/  @P6 STG.E.U16 [R8.64], R12 ;  /* 0x0000000c08006986 */ /* 0x0001e2000c101506 */
[----:B------:R-:W-:-:S03]  /*27f20*/  ISETP.GE.AND P6, PT, R13, c[0x0][0x17c], PT ;  /* 0x00005f000d007a0c */ /* 0x000fc60003fc6270 */
[----:B------:R-:W2:Y:S01]  /*27f30*/  LDL.LU R13, [R1+0x54] ;  /* 0x00005400010d7983 */ /* 0x000ea20000300800 */
[----:B------:R-:W-:Y:S01]  /*27f40*/  ISETP.LT.AND P2, PT, R27, c[0x0][0x178], !P2 ;  /* 0x00005e001b007a0c */ /* 0x000fe20005741270 */
[C---:B-1----:R-:W-:Y:S01]  /*27f50*/  IMAD.WIDE R4, R0.reuse, 0x2, R28 ;  /* 0x0000000200047825 */ /* 0x042fe200078e021c */
[----:B------:R-:W-:Y:S02]  /*27f60*/  ISETP.LT.AND P5, PT, R7, c[0x0][0x178], !P1 ;  /* 0x00005e0007007a0c */ /* 0x000fe40004fa1270 */
[----:B------:R-:W-:Y:S02]  /*27f70*/  PRMT R21, R21, 0x7632, R21 ;  /* 0x0000763215157816 */ /* 0x000fe40000000015 */
[----:B------:R-:W-:Y:S02]  /*27f80*/  ISETP.LT.AND P1, PT, R27, c[0x0][0x178], !P1 ;  /* 0x00005e001b007a0c */ /* 0x000fe40004f21270 */
[----:B------:R-:W-:Y:S02]  /*27f90*/  IADD3 R0, R0, c[0x0][0x198], RZ ;  /* 0x0000660000007a10 */ /* 0x000fe40007ffe0ff */
[----:B------:R-:W-:-:S03]  /*27fa0*/  IADD3 R16, R23, 0x60, RZ ;  /* 0x0000006017107810 */ /* 0x000fc60007ffe0ff */
[----:B------:R1:W-:Y:S01]  /*27fb0*/  @P2 STG.E.U16 [R4.64], R21 ;  /* 0x0000001504002986 */ /* 0x0003e2000c101506 */
[----:B------:R-:W-:Y:S01]  /*27fc0*/  ISETP.LT.AND P2, PT, R7, c[0x0][0x178], !P3 ;  /* 0x00005e0007007a0c */ /* 0x000fe20005f41270 */
[----:B0-----:R-:W-:Y:S01]  /*27fd0*/  IMAD.WIDE R8, R0, 0x2, R28 ;  /* 0x0000000200087825 */ /* 0x001fe200078e021c */
[----:B------:R-:W-:Y:S02]  /*27fe0*/  ISETP.LT.AND P3, PT, R27, c[0x0][0x178], !P3 ;  /* 0x00005e001b007a0c */ /* 0x000fe40005f61270 */
[----:B------:R-:W-:Y:S02]  /*27ff0*/  IADD3 R12, R23, 0x63, RZ ;  /* 0x00000063170c7810 */ /* 0x000fe40007ffe0ff */
[----:B------:R-:W-:Y:S01]  /*28000*/  ISETP.GE.AND P4, PT, R16, c[0x0][0x17c], PT ;  /* 0x00005f0010007a0c */ /* 0x000fe20003f86270 */
[C---:B-1----:R-:W-:Y:S01]  /*28010*/  IMAD.WIDE R4, R0.reuse, 0x2, R2 ;  /* 0x0000000200047825 */ /* 0x042fe200078e0202 */
[----:B------:R-:W-:-:S04]  /*28020*/  IADD3 R0, R0, c[0x0][0x198], RZ ;  /* 0x0000660000007a10 */ /* 0x000fc80007ffe0ff */
[----:B--2---:R0:W-:Y:S01]  /*28030*/  @P5 STG.E.U16 [R4.64], R13 ;  /* 0x0000000d04005986 */ /* 0x0041e2000c101506 */
[----:B------:R-:W-:Y:S02]  /*28040*/  ISETP.GE.AND P5, PT, R12, c[0x0][0x17c], PT ;  /* 0x00005f000c007a0c */ /* 0x000fe40003fa6270 */
[----:B------:R-:W-:Y:S01]  /*28050*/  PRMT R12, R13, 0x7632, R12 ;  /* 0x000076320d0c7816 */ /* 0x000fe2000000000c */
[----:B------:R1:W-:Y:S01]  /*28060*/  @P1 STG.E.U16 [R8.64], R25 ;  /* 0x0000001908001986 */ /* 0x0003e2000c101506 */
[----:B------:R-:W-:Y:S01]  /*28070*/  ISETP.LT.AND P1, PT, R7, c[0x0][0x178], !P4 ;  /* 0x00005e0007007a0c */ /* 0x000fe20006721270 */
[----:B0-----:R-:W-:Y:S01]  /*28080*/  IMAD.WIDE R4, R0, 0x2, R2 ;  /* 0x0000000200047825 */ /* 0x001fe200078e0202 */
[----:B-1----:R-:W-:-:S03]  /*28090*/  PRMT R25, R25, 0x7632, R25 ;  /* 0x0000763219197816 */ /* 0x002fc60000000019 */
[C---:B------:R-:W-:Y:S01]  /*280a0*/  IMAD.WIDE R8, R0.reuse, 0x2, R28 ;  /* 0x0000000200087825 */ /* 0x040fe200078e021c */
[----:B------:R-:W-:Y:S01]  /*280b0*/  IADD3 R0, R0, c[0x0][0x198], RZ ;  /* 0x0000660000007a10 */ /* 0x000fe20007ffe0ff */
[----:B------:R0:W-:Y:S01]  /*280c0*/  @P2 STG.E.U16 [R4.64], R12 ;  /* 0x0000000c04002986 */ /* 0x0001e2000c101506 */
[----:B------:R-:W-:-:S03]  /*280d0*/  ISETP.LT.AND P4, PT, R27, c[0x0][0x178], !P4 ;  /* 0x00005e001b007a0c */ /* 0x000fc60006781270 */
[----:B------:R1:W-:Y:S01]  /*280e0*/  @P3 STG.E.U16 [R8.64], R25 ;  /* 0x0000001908003986 */ /* 0x0003e2000c101506 */
[----:B------:R-:W-:Y:S02]  /*280f0*/  ISETP.LT.AND P3, PT, R7, c[0x0][0x178], !P0 ;  /* 0x00005e0007007a0c */ /* 0x000fe40004761270 */
[----:B0-----:R-:W-:Y:S01]  /*28100*/  IADD3 R12, R23, 0x64, RZ ;  /* 0x00000064170c7810 */ /* 0x001fe20007ffe0ff */
[----:B------:R-:W-:-:S03]  /*28110*/  IMAD.WIDE R4, R0, 0x2, R2 ;  /* 0x0000000200047825 */ /* 0x000fc600078e0202 */
[----:B------:R-:W-:Y:S01]  /*28120*/  ISETP.GE.AND P2, PT, R12, c[0x0][0x17c], PT ;  /* 0x00005f000c007a0c */ /* 0x000fe20003f46270 */
[----:B-1----:R-:W2:Y:S01]  /*28130*/  LDL.LU R25, [R1+0x38] ;  /* 0x0000380001197983 */ /* 0x002ea20000300800 */
[----:B------:R-:W-:Y:S02]  /*28140*/  IADD3 R8, R23, 0x65, RZ ;  /* 0x0000006517087810 */ /* 0x000fe40007ffe0ff */
[----:B------:R-:W-:Y:S01]  /*28150*/  IADD3 R12, R0, c[0x0][0x198], RZ ;  /* 0x00006600000c7a10 */ /* 0x000fe20007ffe0ff */
[----:B------:R0:W-:Y:S01]  /*28160*/  @P1 STG.E.U16 [R4.64], R17 ;  /* 0x0000001104001986 */ /* 0x0001e2000c101506 */
[----:B------:R-:W-:-:S03]  /*28170*/  ISETP.GE.AND P1, PT, R8, c[0x0][0x17c], PT ;  /* 0x00005f0008007a0c */ /* 0x000fc60003f26270 */
[----:B------:R-:W-:-:S04]  /*28180*/  IMAD.WIDE R8, R12, 0x2, R2 ;  /* 0x000000020c087825 */ /* 0x000fc800078e0202 */
[----:B0-----:R-:W-:Y:S01]  /*28190*/  IMAD.WIDE R4, R0, 0x2, R28 ;  /* 0x0000000200047825 */ /* 0x001fe200078e021c */
[----:B------:R-:W-:Y:S02]  /*281a0*/  PRMT R0, R17, 0x7632, R0 ;  /* 0x0000763211007816 */ /* 0x000fe40000000000 */
[----:B------:R-:W-:Y:S02]  /*281b0*/  IADD3 R17, R23, 0x66, RZ ;  /* 0x0000006617117810 */ /* 0x000fe40007ffe0ff */
[----:B-----5:R0:W-:Y:S04]  /*281c0*/  @P4 STG.E.U16 [R4.64], R20 ;  /* 0x0000001404004986 */ /* 0x0201e8000c101506 */
[----:B------:R1:W-:Y:S01]  /*281d0*/  @P3 STG.E.U16 [R8.64], R0 ;  /* 0x0000000008003986 */ /* 0x0003e2000c101506 */
[----:B------:R-:W-:-:S03]  /*281e0*/  ISETP.GE.AND P3, PT, R17, c[0x0][0x17c], PT ;  /* 0x00005f0011007a0c */ /* 0x000fc60003f66270 */
[----:B------:R-:W5:Y:S01]  /*281f0*/  LDL.LU R17, [R1+0x68] ;  /* 0x0000680001117983 */ /* 0x000f620000300800 */
[----:B------:R-:W-:Y:S02]  /*28200*/  ISETP.LT.AND P0, PT, R27, c[0x0][0x178], !P0 ;  /* 0x00005e001b007a0c */ /* 0x000fe40004701270 */
[----:B------:R-:W-:Y:S01]  /*28210*/  ISETP.LT.AND P4, PT, R7, c[0x0][0x178], !P6 ;  /* 0x00005e0007007a0c */ /* 0x000fe20007781270 */
[C---:B0-----:R-:W-:Y:S01]  /*28220*/  IMAD.WIDE R4, R12.reuse, 0x2, R28 ;  /* 0x000000020c047825 */ /* 0x041fe200078e021c */
[----:B-1----:R-:W-:Y:S02]  /*28230*/  IADD3 R0, R12, c[0x0][0x198], RZ ;  /* 0x000066000c007a10 */ /* 0x002fe40007ffe0ff */
[----:B------:R-:W-:-:S03]  /*28240*/  PRMT R16, R20, 0x7632, R16 ;  /* 0x0000763214107816 */ /* 0x000fc60000000010 */
[----:B------:R-:W-:Y:S01]  /*28250*/  IMAD.WIDE R8, R0, 0x2, R2 ;  /* 0x0000000200087825 */ /* 0x000fe200078e0202 */
[----:B------:R-:W-:-:S03]  /*28260*/  ISETP.LT.AND P6, PT, R27, c[0x0][0x178], !P6 ;  /* 0x00005e001b007a0c */ /* 0x000fc600077c1270 */
[----:B------:R-:W-:Y:S01]  /*28270*/  @P0 STG.E.U16 [R4.64], R16 ;  /* 0x0000001004000986 */ /* 0x000fe2000c101506 */
[----:B------:R-:W-:Y:S01]  /*28280*/  IADD3 R20, R23, 0x67, RZ ;  /* 0x0000006717147810 */ /* 0x000fe20007ffe0ff */
[----:B------:R-:W-:-:S03]  /*28290*/  IMAD.WIDE R12, R0, 0x2, R28 ;  /* 0x00000002000c7825 */ /* 0x000fc600078e021c */
[----:B------:R-:W-:Y:S02]  /*282a0*/  ISETP.GE.AND P0, PT, R20, c[0x0][0x17c], PT ;  /* 0x00005f0014007a0c */ /* 0x000fe40003f06270 */
[----:B------:R-:W-:Y:S02]  /*282b0*/  IADD3 R20, R23, 0x68, RZ ;  /* 0x0000006817147810 */ /* 0x000fe40007ffe0ff */
[----:B--2---:R-:W-:Y:S01]  /*282c0*/  PRMT R21, R25, 0x7632, R21 ;  /* 0x0000763219157816 */ /* 0x004fe20000000015 */
[----:B-----5:R0:W-:Y:S01]  /*282d0*/  @P4 STG.E.U16 [R8.64], R17 ;  /* 0x0000001108004986 */ /* 0x0201e2000c101506 */
[----:B------:R-:W-:Y:S02]  /*282e0*/  ISETP.LT.AND P4, PT, R7, c[0x0][0x178], !P5 ;  /* 0x00005e0007007a0c */ /* 0x000fe40006f81270 */
[----:B------:R-:W-:Y:S01]  /*282f0*/  PRMT R24, R17, 0x7632, R24 ;  /* 0x0000763211187816 */ /* 0x000fe20000000018 */
[----:B------:R1:W-:Y:S01]  /*28300*/  @P6 STG.E.U16 [R12.64], R25 ;  /* 0x000000190c006986 */ /* 0x0003e2000c101506 */
[----:B0-----:R-:W-:-:S02]  /*28310*/  IADD3 R8, R0, c[0x0][0x198], RZ ;  /* 0x0000660000087a10 */ /* 0x001fc40007ffe0ff */
[----:B------:R-:W-:Y:S02]  /*28320*/  ISETP.LT.AND P6, PT, R7, c[0x0][0x178], !P2 ;  /* 0x00005e0007007a0c */ /* 0x000fe400057c1270 */
[----:B------:R-:W2:Y:S01]  /*28330*/  LDL.LU R7, [R1+0xc9c] ;  /* 0x000c9c0001077983 */ /* 0x000ea20000300800 */
[----:B------:R-:W-:-:S03]  /*28340*/  IMAD.WIDE R4, R8, 0x2, R2 ;  /* 0x0000000208047825 */ /* 0x000fc600078e0202 */
[----:B-1----:R-:W5:Y:S04]  /*28350*/  LDL.LU R25, [R1+0x88] ;  /* 0x0000880001197983 */ /* 0x002f680000300800 */
[----:B------:R0:W-:Y:S01]  /*28360*/  @P4 STG.E.U16 [R4.64], R24 ;  /* 0x0000001804004986 */ /* 0x0001e2000c101506 */
[----:B------:R-:W-:-:S03]  /*28370*/  ISETP.GE.AND P4, PT, R20, c[0x0][0x17c], PT ;  /* 0x00005f0014007a0c */ /* 0x000fc60003f86270 */
[----:B0-----:R-:W2:Y:S04]  /*28380*/  LDL.LU R5, [R1+0x78] ;  /* 0x0000780001057983 */ /* 0x001ea80000300800 */
[----:B------:R-:W2:Y:S04]  /*28390*/  LDL.LU R20, [R1+0x770] ;  /* 0x0007700001147983 */ /* 0x000ea80000300800 */
[----:B------:R-:W3:Y:S01]  /*283a0*/  LDL.LU R24, [R1+0xb8] ;  /* 0x0000b80001187983 */ /* 0x000ee20000300800 */
[C---:B------:R-:W-:Y:S02]  /*283b0*/  ISETP.LT.AND P5, PT, R27.reuse, c[0x0][0x178], !P5 ;  /* 0x00005e001b007a0c */ /* 0x040fe40006fa1270 */
[----:B------:R-:W-:-:S02]  /*283c0*/  ISETP.LT.AND P2, PT, R27, c[0x0][0x178], !P2 ;  /* 0x00005e001b007a0c */ /* 0x000fc40005741270 */
[C---:B------:R-:W-:Y:S01]  /*283d0*/  IADD3 R0, R8.reuse, c[0x0][0x198], RZ ;  /* 0x0000660008007a10 */ /* 0x040fe20007ffe0ff */
[----:B------:R-:W-:-:S04]  /*283e0*/  IMAD.WIDE R8, R8, 0x2, R28 ;  /* 0x0000000208087825 */ /* 0x000fc800078e021c */
[----:B------:R-:W-:-:S04]  /*283f0*/  IMAD.WIDE R12, R0, 0x2, R2 ;  /* 0x00000002000c7825 */ /* 0x000fc800078e0202 */
[----:B------:R0:W-:Y:S01]  /*28400*/  @P5 STG.E.U16 [R8.64], R21 ;  /* 0x0000001508005986 */ /* 0x0001e2000c101506 */
[C---:B------:R-:W-:Y:S01]  /*28410*/  IMAD.WIDE R16, R0.reuse, 0x2, R28 ;  /* 0x0000000200107825 */ /* 0x040fe200078e021c */
[----:B0-----:R-:W-:-:S04]  /*28420*/  IADD3 R8, R0, c[0x0][0x198], RZ ;  /* 0x0000660000087a10 */ /* 0x001fc80007ffe0ff */
[----:B------:R-:W-:Y:S02]  /*28430*/  IADD3 R0, R8, c[0x0][0x198], RZ ;  /* 0x0000660008007a10 */ /* 0x000fe40007ffe0ff */
[C---:B--2---:R-:W-:Y:S01]  /*28440*/  ISETP.LT.AND P5, PT, R20.reuse, c[0x0][0x178], !P1 ;  /* 0x00005e0014007a0c */ /* 0x044fe20004fa1270 */
[----:B------:R0:W-:Y:S01]  /*28450*/  @P6 STG.E.U16 [R12.64], R5 ;  /* 0x000000050c006986 */ /* 0x0001e2000c101506 */
[C---:B------:R-:W-:Y:S02]  /*28460*/  ISETP.LT.AND P1, PT, R27.reuse, c[0x0][0x178], !P1 ;  /* 0x00005e001b007a0c */ /* 0x040fe40004f21270 */
[----:B------:R-:W-:Y:S01]  /*28470*/  ISETP.LT.AND P6, PT, R20, c[0x0][0x178], !P3 ;  /* 0x00005e0014007a0c */ /* 0x000fe20005fc1270 */
[----:B------:R1:W-:Y:S01]  /*28480*/  @P2 STG.E.U16 [R16.64], R6 ;  /* 0x0000000610002986 */ /* 0x0003e2000c101506 */
[----:B------:R-:W-:Y:S02]  /*28490*/  ISETP.LT.AND P3, PT, R27, c[0x0][0x178], !P3 ;  /* 0x00005e001b007a0c */ /* 0x000fe40005f61270 */
[----:B0-----:R-:W-:-:S02]  /*284a0*/  IADD3 R12, R23, 0x69, RZ ;  /* 0x00000069170c7810 */ /* 0x001fc40007ffe0ff */
[----:B-1----:R-:W-:Y:S01]  /*284b0*/  PRMT R6, R5, 0x7632, R6 ;  /* 0x0000763205067816 */ /* 0x002fe20000000006 */
[----:B------:R-:W-:Y:S01]  /*284c0*/  IMAD.WIDE R4, R8, 0x2, R2 ;  /* 0x0000000208047825 */ /* 0x000fe200078e0202 */
[----:B------:R-:W-:Y:S02]  /*284d0*/  ISETP.GE.AND P2, PT, R12, c[0x0][0x17c], PT ;  /* 0x00005f000c007a0c */ /* 0x000fe40003f46270 */
[----:B------:R-:W-:Y:S01]  /*284e0*/  PRMT R16, R6, 0x7632, R16 ;  /* 0x0000763206107816 */ /* 0x000fe20000000010 */
[----:B------:R-:W-:Y:S01]  /*284f0*/  IMAD.WIDE R8, R8, 0x2, R28 ;  /* 0x0000000208087825 */ /* 0x000fe200078e021c */
[----:B------:R0:W-:Y:S03]  /*28500*/  @P5 STG.E.U16 [R4.64], R6 ;  /* 0x0000000604005986 */ /* 0x0001e6000c101506 */
[----:B------:R-:W-:Y:S01]  /*28510*/  IMAD.WIDE R12, R0, 0x2, R2 ;  /* 0x00000002000c7825 */ /* 0x000fe200078e0202 */
[----:B------:R-:W-:Y:S01]  /*28520*/  @P1 STG.E.U16 [R8.64], R16 ;  /* 0x0000001008001986 */ /* 0x000fe2000c101506 */
[----:B0-----:R-:W-:-:S03]  /*28530*/  IADD3 R6, R23, 0x6b, RZ ;  /* 0x0000006b17067810 */ /* 0x001fc60007ffe0ff */
[----:B-----5:R0:W-:Y:S01]  /*28540*/  @P6 STG.E.U16 [R12.64], R25 ;  /* 0x000000190c006986 */ /* 0x0201e2000c101506 */
[----:B------:R-:W-:Y:S02]  /*28550*/  ISETP.GE.AND P1, PT, R6, c[0x0][0x17c], PT ;  /* 0x00005f0006007a0c */ /* 0x000fe40003f26270 */
[----:B------:R-:W-:Y:S01]  /*28560*/  PRMT R6, R25, 0x7632, R6 ;  /* 0x0000763219067816 */ /* 0x000fe20000000006 */
[--C-:B------:R-:W-:Y:S01]  /*28570*/  IMAD.WIDE R4, R0, 0x2, R28.reuse ;  /* 0x0000000200047825 */ /* 0x100fe200078e021c */
[----:B------:R-:W-:Y:S01]  /*28580*/  ISETP.LT.AND P6, PT, R20, c[0x0][0x178], !P0 ;  /* 0x00005e0014007a0c */ /* 0x000fe200047c1270 */
[----:B0-----:R-:W2:Y:S01]  /*28590*/  LDL.LU R25, [R1+0xa8] ;  /* 0x0000a80001197983 */ /* 0x001ea20000300800 */
[----:B------:R-:W-:Y:S02]  /*285a0*/  IADD3 R0, R0, c[0x0][0x198], RZ ;  /* 0x0000660000007a10 */ /* 0x000fe40007ffe0ff */
[----:B------:R-:W-:Y:S01]  /*285b0*/  ISETP.LT.AND P0, PT, R27, c[0x0][0x178], !P0 ;  /* 0x00005e001b007a0c */ /* 0x000fe20004701270 */
[----:B----4-:R0:W-:Y:S01]  /*285c0*/  @P3 STG.E.U16 [R4.64], R10 ;  /* 0x0000000a04003986 */ /* 0x0101e2000c101506 */
[----:B------:R-:W-:Y:S01]  /*285d0*/  ISETP.LT.AND P3, PT, R20, c[0x0][0x178], !P4 ;  /* 0x00005e0014007a0c */ /* 0x000fe20006761270 */
[----:B------:R-:W-:-:S04]  /*285e0*/  IMAD.WIDE R8, R0, 0x2, R28 ;  /* 0x0000000200087825 */ /* 0x000fc800078e021c */
[C---:B0-----:R-:W-:Y:S01]  /*285f0*/  IMAD.WIDE R4, R0.reuse, 0x2, R2 ;  /* 0x0000000200047825 */ /* 0x041fe200078e0202 */
[----:B------:R-:W-:Y:S02]  /*28600*/  IADD3 R0, R0, c[0x0][0x198], RZ ;  /* 0x0000660000007a10 */ /* 0x000fe40007ffe0ff */
[----:B------:R-:W-:Y:S02]  /*28610*/  PRMT R10, R10, 0x7632, R10 ;  /* 0x000076320a0a7816 */ /* 0x000fe4000000000a */
[----:B------:R0:W-:Y:S04]  /*28620*/  @P6 STG.E.U16 [R4.64], R6 ;  /* 0x0000000604006986 */ /* 0x0001e8000c101506 */
[----:B------:R-:W-:Y:S01]  /*28630*/  @P0 STG.E.U16 [R8.64], R10 ;  /* 0x0000000a08000986 */ /* 0x000fe2000c101506 */
[----:B0-----:R-:W-:Y:S01]  /*28640*/  IMAD.WIDE R4, R0, 0x2, R2 ;  /* 0x0000000200047825 */ /* 0x001fe200078e0202 */
[----:B------:R-:W-:-:S04]  /*28650*/  IADD3 R6, R23, 0x6d, RZ ;  /* 0x0000006d17067810 */ /* 0x000fc80007ffe0ff */
[----:B---3--:R0:W-:Y:S01]  /*28660*/  @P3 STG.E.U16 [R4.64], R24 ;  /* 0x0000001804003986 */ /* 0x0081e2000c101506 */
[----:B------:R-:W-:Y:S02]  /*28670*/  ISETP.GE.AND P3, PT, R6, c[0x0][0x17c], PT ;  /* 0x00005f0006007a0c */ /* 0x000fe40003f66270 */
[----:B------:R-:W-:Y:S02]  /*28680*/  PRMT R6, R24, 0x7632, R6 ;  /* 0x0000763218067816 */ /* 0x000fe40000000006 */
[----:B0-----:R-:W3:Y:S01]  /*28690*/  LDL.LU R24, [R1+0x98] ;  /* 0x0000980001187983 */ /* 0x001ee20000300800 */
[----:B------:R-:W-:Y:S02]  /*286a0*/  ISETP.LT.AND P4, PT, R27, c[0x0][0x178], !P4 ;  /* 0x00005e001b007a0c */ /* 0x000fe40006781270 */
[----:B------:R-:W-:Y:S01]  /*286b0*/  IADD3 R17, R23, 0x6a, RZ ;  /* 0x0000006a17117810 */ /* 0x000fe20007ffe0ff */
[----:B------:R-:W-:Y:S01]  /*286c0*/  IMAD.WIDE R8, R0, 0x2, R28 ;  /* 0x0000000200087825 */ /* 0x000fe200078e021c */
[----:B------:R-:W-:-:S02]  /*286d0*/  ISETP.LT.AND P0, PT, R20, c[0x0][0x178], !P2 ;  /* 0x00005e0014007a0c */ /* 0x000fc40005701270 */
[----:B------:R-:W-:Y:S02]  /*286e0*/  ISETP.GE.AND P5, PT, R17, c[0x0][0x17c], PT ;  /* 0x00005f0011007a0c */ /* 0x000fe40003fa6270 */
[----:B------:R-:W-:Y:S02]  /*286f0*/  IADD3 R0, R0, c[0x0][0x198], RZ ;  /* 0x0000660000007a10 */ /* 0x000fe40007ffe0ff */
[----:B------:R-:W-:-:S03]  /*28700*/  ISETP.LT.AND P2, PT, R27, c[0x0][0x178], !P2 ;  /* 0x00005e001b007a0c */ /* 0x000fc60005741270 */
[----:B------:R0:W-:Y:S01]  /*28710*/  @P4 STG.E.U16 [R8.64], R14 ;  /* 0x0000000e08004986 */ /* 0x0001e2000c101506 */
[----:B------:R-:W-:Y:S01]  /*28720*/  ISETP.LT.AND P4, PT, R20, c[0x0][0x178], !P5 ;  /* 0x00005e0014007a0c */ /* 0x000fe20006f81270 */
[----:B------:R-:W-:Y:S01]  /*28730*/  IMAD.WIDE R4, R0, 0x2, R2 ;  /* 0x0000000200047825 */ /* 0x000fe200078e0202 */
[----:B------:R-:W-:-:S04]  /*28740*/  ISETP.LT.AND P5, PT, R27, c[0x0][0x178], !P5 ;  /* 0x00005e001b007a0c */ /* 0x000fc80006fa1270 */
[----:B------:R1:W-:Y:S01]  /*28750*/  @P0 STG.E.U16 [R4.64], R6 ;  /* 0x0000000604000986 */ /* 0x0003e2000c101506 */
[C---:B0-----:R-:W-:Y:S01]  /*28760*/  IMAD.WIDE R8, R0.reuse, 0x2, R28 ;  /* 0x0000000200087825 */ /* 0x041fe200078e021c */
[----:B------:R-:W-:Y:S02]  /*28770*/  IADD3 R0, R0, c[0x0][0x198], RZ ;  /* 0x0000660000007a10 */ /* 0x000fe40007ffe0ff */
[----:B------:R-:W-:-:S03]  /*28780*/  PRMT R14, R14, 0x7632, R14 ;  /* 0x000076320e0e7816 */ /* 0x000fc6000000000e */
[----:B-1----:R-:W-:Y:S01]  /*28790*/  IMAD.WIDE R4, R0, 0x2, R2 ;  /* 0x0000000200047825 */ /* 0x002fe200078e0202 */
[C---:B------:R-:W-:Y:S01]  /*287a0*/  IADD3 R6, R23.reuse, 0x6e, RZ ;  /* 0x0000006e17067810 */ /* 0x040fe20007ffe0ff */
[----:B------:R0:W-:Y:S01]  /*287b0*/  @P2 STG.E.U16 [R8.64], R14 ;  /* 0x0000000e08002986 */ /* 0x0001e2000c101506 */
[----:B------:R-:W-:Y:S02]  /*287c0*/  ISETP.LT.AND P2, PT, R20, c[0x0][0x178], !P1 ;  /* 0x00005e0014007a0c */ /* 0x000fe40004f41270 */
[----:B------:R-:W-:Y:S02]  /*287d0*/  ISETP.GE.AND P0, PT, R6, c[0x0][0x17c], PT ;  /* 0x00005f0006007a0c */ /* 0x000fe40003f06270 */
[----:B------:R-:W-:Y:S02]  /*287e0*/  IADD3 R6, R0, c[0x0][0x198], RZ ;  /* 0x0000660000067a10 */ /* 0x000fe40007ffe0ff */
[C---:B------:R-:W-:Y:S02]  /*287f0*/  IADD3 R12, R23.reuse, 0x6c, RZ ;  /* 0x0000006c170c7810 */ /* 0x040fe40007ffe0ff */
[----:B0-----:R-:W-:-:S02]  /*28800*/  IADD3 R8, R23, 0x6f, RZ ;  /* 0x0000006f17087810 */ /* 0x001fc40007ffe0ff */
[----:B------:R-:W-:Y:S02]  /*28810*/  ISETP.GE.AND P6, PT, R12, c[0x0][0x17c], PT ;  /* 0x00005f000c007a0c */ /* 0x000fe40003fc6270 */
[----:B------:R-:W-:Y:S01]  /*28820*/  ISETP.LT.AND P1, PT, R27, c[0x0][0x178], !P1 ;  /* 0x00005e001b007a0c */ /* 0x000fe20004f21270 */
[----:B--2---:R0:W-:Y:S01]  /*28830*/  @P4 STG.E.U16 [R4.64], R25 ;  /* 0x0000001904004986 */ /* 0x0041e2000c101506 */
[----:B------:R-:W-:Y:S01]  /*28840*/  ISETP.GE.AND P4, PT, R8, c[0x0][0x17c], PT ;  /* 0x00005f0008007a0c */ /* 0x000fe20003f86270 */
[----:B------:R-:W-:-:S04]  /*28850*/  IMAD.WIDE R8, R6, 0x2, R2 ;  /* 0x0000000206087825 */ /* 0x000fc800078e0202 */
[----:B0-----:R-:W-:Y:S01]  /*28860*/  IMAD.WIDE R4, R0, 0x2, R28 ;  /* 0x0000000200047825 */ /* 0x001fe200078e021c */
[----:B------:R-:W-:Y:S02]  /*28870*/  PRMT R0, R25, 0x7632, R0 ;  /* 0x0000763219007816 */ /* 0x000fe40000000000 */
[----:B------:R-:W2:Y:S04]  /*28880*/  LDL.LU R25, [R1+0x58] ;  /* 0x0000580001197983 */ /* 0x000ea80000300800 */
[----:B------:R0:W-:Y:S01]  /*28890*/  @P5 STG.E.U16 [R4.64], R18 ;  /* 0x0000001204005986 */ /* 0x0001e2000c101506 */
[----:B------:R-:W-:-:S03]  /*288a0*/  ISETP.LT.AND P5, PT, R20, c[0x0][0x178], !P6 ;  /* 0x00005e0014007a0c */ /* 0x000fc600077a1270 */
[----:B------:R1:W-:Y:S04]  /*288b0*/  @P2 STG.E.U16 [R8.64], R0 ;  /* 0x0000000008002986 */ /* 0x0003e8000c101506 */
[----:B------:R-:W4:Y:S01]  /*288c0*/  LDL.LU R14, [R1+0x4c] ;  /* 0x00004c00010e7983 */ /* 0x000f220000300800 */
[----:B0-----:R-:W-:Y:S01]  /*288d0*/  PRMT R18, R18, 0x7632, R18 ;  /* 0x0000763212127816 */ /* 0x001fe20000000012 */
[C---:B------:R-:W-:Y:S01]  /*288e0*/  IMAD.WIDE R4, R6.reuse, 0x2, R28 ;  /* 0x0000000206047825 */ /* 0x040fe200078e021c */
[----:B-1----:R-:W-:Y:S02]  /*288f0*/  IADD3 R0, R6, c[0x0][0x198], RZ ;  /* 0x0000660006007a10 */ /* 0x002fe40007ffe0ff */
[----:B------:R-:W-:-:S03]  /*28900*/  IADD3 R6, R23, 0x71, RZ ;  /* 0x0000007117067810 */ /* 0x000fc60007ffe0ff */
[----:B------:R-:W-:Y:S01]  /*28910*/  IMAD.WIDE R8, R0, 0x2, R2 ;  /* 0x0000000200087825 */ /* 0x000fe200078e0202 */
[----:B------:R-:W-:Y:S01]  /*28920*/  @P1 STG.E.U16 [R4.64], R18 ;  /* 0x0000001204001986 */ /* 0x000fe2000c101506 */
[----:B------:R-:W-:-:S03]  /*28930*/  ISETP.GE.AND P1, PT, R6, c[0x0][0x17c], PT ;  /* 0x00005f0006007a0c */ /* 0x000fc60003f26270 */
[----:B---3--:R0:W-:Y:S01]  /*28940*/  @P5 STG.E.U16 [R8.64], R24 ;  /* 0x0000001808005986 */ /* 0x0081e2000c101506 */
[----:B------:R-:W-:-:S03]  /*28950*/  PRMT R6, R24, 0x7632, R6 ;  /* 0x0000763218067816 */ /* 0x000fc60000000006 */
[----:B0-----:R-:W3:Y:S01]  /*28960*/  LDL.LU R24, [R1+0x2c] ;  /* 0x00002c0001187983 */ /* 0x001ee20000300800 */
[C---:B------:R-:W-:Y:S01]  /*28970*/  ISETP.LT.AND P6, PT, R27.reuse, c[0x0][0x178], !P6 ;  /* 0x00005e001b007a0c */ /* 0x040fe200077c1270 */
[----:B------:R-:W-:Y:S01]  /*28980*/  IMAD.WIDE R12, R0, 0x2, R28 ;  /* 0x00000002000c7825 */ /* 0x000fe200078e021c */
[----:B------:R-:W-:Y:S01]  /*28990*/  ISETP.LT.AND P5, PT, R20, c[0x0][0x178], !P3 ;  /* 0x00005e0014007a0c */ /* 0x000fe20005fa1270 */
[----:B------:R-:W5:Y:S01]  /*289a0*/  LDL.LU R21, [R1+0x6c] ;  /* 0x00006c0001157983 */ /* 0x000f620000300800 */
[----:B------:R-:W-:Y:S02]  /*289b0*/  ISETP.LT.AND P3, PT, R27, c[0x0][0x178], !P3 ;  /* 0x00005e001b007a0c */ /* 0x000fe40005f61270 */
[----:B------:R-:W-:-:S07]  /*289c0*/  IADD3 R8, R0, c[0x0][0x198], RZ ;  /* 0x0000660000087a10 */ /* 0x000fce0007ffe0ff */
[----:B------:R0:W-:Y:S01]  /*289d0*/  @P6 STG.E.U16 [R12.64], R22 ;  /* 0x000000160c006986 */ /* 0x0001e2000c101506 */
[----:B------:R-:W-:Y:S02]  /*289e0*/  ISETP.LT.AND P6, PT, R20, c[0x0][0x178], !P0 ;  /* 0x00005e0014007a0c */ /* 0x000fe400047c1270 */
[----:B------:R-:W-:Y:S02]  /*289f0*/  ISETP.LT.AND P0, PT, R27, c[0x0][0x178], !P0 ;  /* 0x00005e001b007a0c */ /* 0x000fe40004701270 */
[C---:B------:R-:W-:Y:S01]  /*28a00*/  IADD3 R0, R8.reuse, c[0x0][0x198], RZ ;  /* 0x0000660008007a10 */ /* 0x040fe20007ffe0ff */
[----:B------:R-:W-:Y:S01]  /*28a10*/  IMAD.WIDE R4, R8, 0x2, R2 ;  /* 0x0000000208047825 */ /* 0x000fe200078e0202 */
[----:B------:R-:W-:-:S03]  /*28a20*/  IADD3 R10, R23, 0x70, RZ ;  /* 0x00000070170a7810 */ /* 0x000fc60007ffe0ff */
[----:B------:R-:W-:Y:S01]  /*28a30*/  IMAD.WIDE R8, R8, 0x2, R28 ;  /* 0x0000000208087825 */ /* 0x000fe200078e021c */
[----:B0-----:R-:W-:-:S03]  /*28a40*/  PRMT R22, R22, 0x7632, R22 ;  /* 0x0000763216167816 */ /* 0x001fc60000000016 */
[C---:B------:R-:W-:Y:S01]  /*28a50*/  IMAD.WIDE R12, R0.reuse, 0x2, R2 ;  /* 0x00000002000c7825 */ /* 0x040fe200078e0202 */
[----:B------:R0:W-:Y:S03]  /*28a60*/  @P5 STG.E.U16 [R4.64], R6 ;  /* 0x0000000604005986 */ /* 0x0001e6000c101506 */
[----:B------:R-:W-:Y:S01]  /*28a70*/  IMAD.WIDE R16, R0, 0x2, R28 ;  /* 0x0000000200107825 */ /* 0x000fe200078e021c */
[----:B------:R1:W-:Y:S01]  /*28a80*/  @P3 STG.E.U16 [R8.64], R22 ;  /* 0x0000001608003986 */ /* 0x0003e2000c101506 */
[----:B------:R-:W-:Y:S02]  /*28a90*/  ISETP.GE.AND P2, PT, R10, c[0x0][0x17c], PT ;  /* 0x00005f000a007a0c */ /* 0x000fe40003f46270 */
[----:B------:R-:W-:Y:S02]  /*28aa0*/  IADD3 R10, R23, 0x72, RZ ;  /* 0x00000072170a7810 */ /* 0x000fe40007ffe0ff */
[----:B------:R-:W-:-:S02]  /*28ab0*/  ISETP.LT.AND P3, PT, R20, c[0x0][0x178], !P2 ;  /* 0x00005e0014007a0c */ /* 0x000fc40005761270 */
[----:B------:R-:W-:Y:S02]  /*28ac0*/  ISETP.GE.AND P5, PT, R10, c[0x0][0x17c], PT ;  /* 0x00005f000a007a0c */ /* 0x000fe40003fa6270 */
[----:B0-----:R-:W-:Y:S02]  /*28ad0*/  IADD3 R4, R0, c[0x0][0x198], RZ ;  /* 0x0000660000047a10 */ /* 0x001fe40007ffe0ff */
[----:B------:R-:W-:Y:S02]  /*28ae0*/  ISETP.LT.AND P2, PT, R27, c[0x0][0x178], !P2 ;  /* 0x00005e001b007a0c */ /* 0x000fe40005741270 */
[C---:B------:R-:W-:Y:S01]  /*28af0*/  IADD3 R6, R4.reuse, c[0x0][0x198], RZ ;  /* 0x0000660004067a10 */ /* 0x040fe20007ffe0ff */
[----:B-1----:R-:W-:-:S04]  /*28b00*/  IMAD.WIDE R8, R4, 0x2, R2 ;  /* 0x0000000204087825 */ /* 0x002fc800078e0202 */
[----:B------:R-:W-:Y:S01]  /*28b10*/  IMAD.WIDE R4, R4, 0x2, R28 ;  /* 0x0000000204047825 */ /* 0x000fe200078e021c */
[----:B--2---:R0:W-:Y:S04]  /*28b20*/  @P6 STG.E.U16 [R12.64], R25 ;  /* 0x000000190c006986 */ /* 0x0041e8000c101506 */
[----:B------:R1:W-:Y:S01]  /*28b30*/  @P0 STG.E.U16 [R16.64], R26 ;  /* 0x0000001a10000986 */ /* 0x0003e2000c101506 */
[----:B------:R-:W-:Y:S02]  /*28b40*/  ISETP.LT.AND P0, PT, R20, c[0x0][0x178], !P4 ;  /* 0x00005e0014007a0c */ /* 0x000fe40006701270 */
[----:B------:R-:W-:Y:S02]  /*28b50*/  ISETP.LT.AND P4, PT, R27, c[0x0][0x178], !P4 ;  /* 0x00005e001b007a0c */ /* 0x000fe40006781270 */
[----:B------:R-:W-:-:S02]  /*28b60*/  PRMT R10, R25, 0x7632, R10 ;  /* 0x00007632190a7816 */ /* 0x000fc4000000000a */
[----:B0-----:R-:W2:Y:S01]  /*28b70*/  LDL.LU R25, [R1+0x3c] ;  /* 0x00003c0001197983 */ /* 0x001ea20000300800 */
[----:B-1----:R-:W-:-:S06]  /*28b80*/  PRMT R26, R26, 0x7632, R26 ;  /* 0x000076321a1a7816 */ /* 0x002fcc000000001a */
[----:B------:R0:W-:Y:S04]  /*28b90*/  @P0 STG.E.U16 [R8.64], R10 ;  /* 0x0000000a08000986 */ /* 0x0001e8000c101506 */
[----:B------:R1:W-:Y:S01]  /*28ba0*/  @P4 STG.E.U16 [R4.64], R26 ;  /* 0x0000001a04004986 */ /* 0x0003e2000c101506 */
[----:B0-----:R-:W-:-:S04]  /*28bb0*/  IMAD.WIDE R8, R6, 0x2, R2 ;  /* 0x0000000206087825 */ /* 0x001fc800078e0202 */
[----:B-1----:R-:W-:Y:S01]  /*28bc0*/  IMAD.WIDE R4, R6, 0x2, R28 ;  /* 0x0000000206047825 */ /* 0x002fe200078e021c */
[----:B----4-:R-:W-:Y:S01]  /*28bd0*/  @P3 STG.E.U16 [R8.64], R14 ;  /* 0x0000000e08003986 */ /* 0x010fe2000c101506 */
[----:B---3--:R-:W-:-:S03]  /*28be0*/  PRMT R10, R24, 0x7632, R10 ;  /* 0x00007632180a7816 */ /* 0x008fc6000000000a */
[----:B------:R0:W-:Y:S04]  /*28bf0*/  @P2 STG.E.U16 [R4.64], R24 ;  /* 0x0000001804002986 */ /* 0x0001e8000c101506 */
[----:B0-----:R-:W3:Y:S01]  /*28c00*/  LDL.LU R24, [R1+0x7c] ;  /* 0x00007c0001187983 */ /* 0x001ee20000300800 */
[----:B------:R-:W-:Y:S02]  /*28c10*/  ISETP.LT.AND P3, PT, R20, c[0x0][0x178], !P1 ;  /* 0x00005e0014007a0c */ /* 0x000fe40004f61270 */
[----:B------:R-:W-:Y:S02]  /*28c20*/  ISETP.LT.AND P1, PT, R27, c[0x0][0x178], !P1 ;  /* 0x00005e001b007a0c */ /* 0x000fe40004f21270 */
[C---:B------:R-:W-:Y:S02]  /*28c30*/  IADD3 R12, R23.reuse, 0x73, RZ ;  /* 0x00000073170c7810 */ /* 0x040fe40007ffe0ff */
[----:B------:R-:W-:-:S02]  /*28c40*/  IADD3 R0, R23, 0x74, RZ ;  /* 0x0000007417007810 */ /* 0x000fc40007ffe0ff */
[----:B------:R-:W-:Y:S02]  /*28c50*/  IADD3 R13, R6, c[0x0][0x198], RZ ;  /* 0x00006600060d7a10 */ /* 0x000fe40007ffe0ff */
[----:B------:R-:W-:Y:S02]  /*28c60*/  ISETP.LT.AND P4, PT, R20, c[0x0][0x178], !P5 ;  /* 0x00005e0014007a0c */ /* 0x000fe40006f81270 */
[----:B------:R-:W-:Y:S01]  /*28c70*/  ISETP.LT.AND P5, PT, R27, c[0x0][0x178], !P5 ;  /* 0x00005e001b007a0c */ /* 0x000fe20006fa1270 */
[C---:B------:R-:W-:Y:S01]  /*28c80*/  IMAD.WIDE R4, R13.reuse, 0x2, R2 ;  /* 0x000000020d047825 */ /* 0x040fe200078e0202 */
[----:B------:R-:W-:Y:S02]  /*28c90*/  ISETP.GE.AND P6, PT, R12, c[0x0][0x17c], PT ;  /* 0x00005f000c007a0c */ /* 0x000fe40003fc6270 */
[----:B------:R-:W-:Y:S01]  /*28ca0*/  ISETP.GE.AND P0, PT, R0, c[0x0][0x17c], PT ;  /* 0x00005f0000007a0c */ /* 0x000fe20003f06270 */
[----:B------:R-:W-:Y:S01]  /*28cb0*/  IMAD.WIDE R8, R13, 0x2, R28 ;  /* 0x000000020d087825 */ /* 0x000fe200078e021c */
[----:B------:R-:W-:-:S02]  /*28cc0*/  PRMT R0, R14, 0x7632, R0 ;  /* 0x000076320e007816 */ /* 0x000fc40000000000 */
[----:B------:R-:W-:Y:S02]  /*28cd0*/  IADD3 R12, R23, 0x75, RZ ;  /* 0x00000075170c7810 */ /* 0x000fe40007ffe0ff */
[----:B------:R-:W-:Y:S01]  /*28ce0*/  IADD3 R6, R13, c[0x0][0x198], RZ ;  /* 0x000066000d067a10 */ /* 0x000fe20007ffe0ff */
[----:B------:R0:W-:Y:S01]  /*28cf0*/  @P3 STG.E.U16 [R4.64], R0 ;  /* 0x0000000004003986 */ /* 0x0001e2000c101506 */
[----:B------:R-:W-:-:S03]  /*28d00*/  ISETP.GE.AND P2, PT, R12, c[0x0][0x17c], PT ;  /* 0x00005f000c007a0c */ /* 0x000fc60003f46270 */
[----:B------:R-:W-:Y:S01]  /*28d10*/  IMAD.WIDE R12, R6, 0x2, R2 ;  /* 0x00000002060c7825 */ /* 0x000fe200078e0202 */
[----:B------:R1:W-:Y:S01]  /*28d20*/  @P1 STG.E.U16 [R8.64], R10 ;  /* 0x0000000a08001986 */ /* 0x0003e2000c101506 */
[----:B------:R-:W-:Y:S02]  /*28d30*/  ISETP.LT.AND P1, PT, R20, c[0x0][0x178], !P6 ;  /* 0x00005e0014007a0c */ /* 0x000fe40007721270 */
[C---:B------:R-:W-:Y:S01]  /*28d40*/  IADD3 R17, R6.reuse, c[0x0][0x198], RZ ;  /* 0x0000660006117a10 */ /* 0x040fe20007ffe0ff */
[----:B0-----:R-:W-:Y:S01]  /*28d50*/  IMAD.WIDE R4, R6, 0x2, R28 ;  /* 0x0000000206047825 */ /* 0x001fe200078e021c */
[----:B-----5:R-:W-:Y:S01]  /*28d60*/  @P4 STG.E.U16 [R12.64], R21 ;  /* 0x000000150c004986 */ /* 0x020fe2000c101506 */
[----:B------:R-:W-:Y:S02]  /*28d70*/  ISETP.LT.AND P6, PT, R27, c[0x0][0x178], !P6 ;  /* 0x00005e001b007a0c */ /* 0x000fe400077c1270 */
[----:B------:R-:W-:Y:S01]  /*28d80*/  ISETP.LT.AND P4, PT, R20, c[0x0][0x178], !P0 ;  /* 0x00005e0014007a0c */ /* 0x000fe20004781270 */
[----:B-1----:R-:W-:Y:S01]  /*28d90*/  IMAD.WIDE R8, R17, 0x2, R2 ;  /* 0x0000000211087825 */ /* 0x002fe200078e0202 */
[----:B------:R-:W-:-:S02]  /*28da0*/  PRMT R0, R21, 0x7632, R0 ;  /* 0x0000763215007816 */ /* 0x000fc40000000000 */
[----:B------:R-:W-:Y:S02]  /*28db0*/  IADD3 R6, R17, c[0x0][0x198], RZ ;  /* 0x0000660011067a10 */ /* 0x000fe40007ffe0ff */
[----:B--2---:R-:W-:Y:S01]  /*28dc0*/  PRMT R10, R25, 0x7632, R10 ;  /* 0x00007632190a7816 */ /* 0x004fe2000000000a */
[----:B------:R0:W-:Y:S04]  /*28dd0*/  @P5 STG.E.U16 [R4.64], R25 ;  /* 0x0000001904005986 */ /* 0x0001e8000c101506 */
[----:B------:R1:W-:Y:S04]  /*28de0*/  @P1 STG.E.U16 [R8.64], R0 ;  /* 0x0000000008001986 */ /* 0x0003e8000c101506 */
[----:B0-----:R-:W2:Y:S01]  /*28df0*/  LDL.LU R25, [R1+0x8c] ;  /* 0x00008c0001197983 */ /* 0x001ea20000300800 */
[----:B------:R-:W-:-:S04]  /*28e00*/  IMAD.WIDE R4, R17, 0x2, R28 ;  /* 0x0000000211047825 */ /* 0x000fc800078e021c */
[----:B-1----:R-:W-:Y:S01]  /*28e10*/  IMAD.WIDE R8, R6, 0x2, R2 ;  /* 0x0000000206087825 */ /* 0x002fe200078e0202 */
[----:B------:R-:W-:Y:S04]  /*28e20*/  @P6 STG.E.U16 [R4.64], R10 ;  /* 0x0000000a04006986 */ /* 0x000fe8000c101506 */
[----:B---3--:R0:W-:Y:S02]  /*28e30*/  @P4 STG.E.U16 [R8.64], R24 ;  /* 0x0000001808004986 */ /* 0x0081e4000c101506 */
[----:B0-----:R-:W-:Y:S02]  /*28e40*/  PRMT R9, R24, 0x7632, R9 ;  /* 0x0000763218097816 */ /* 0x001fe40000000009 */
[----:B------:R-:W3:Y:S01]  /*28e50*/  LDL.LU R24, [R1+0xbc] ;  /* 0x0000bc0001187983 */ /* 0x000ee20000300800 */
[----:B------:R-:W-:-:S02]  /*28e60*/  ISETP.LT.AND P0, PT, R27, c[0x0][0x178], !P0 ;  /* 0x00005e001b007a0c */ /* 0x000fc40004701270 */
[----:B------:R-:W-:Y:S01]  /*28e70*/  IADD3 R14, R23, 0x76, RZ ;  /* 0x00000076170e7810 */ /* 0x000fe20007ffe0ff */
[----:B------:R-:W-:Y:S01]  /*28e80*/  IMAD.WIDE R4, R6, 0x2, R28 ;  /* 0x0000000206047825 */ /* 0x000fe200078e021c */
[----:B------:R-:W-:Y:S02]  /*28e90*/  ISETP.LT.AND P6, PT, R20, c[0x0][0x178], !P2 ;  /* 0x00005e0014007a0c */ /* 0x000fe400057c1270 */
[----:B------:R-:W-:Y:S02]  /*28ea0*/  ISETP.GE.AND P3, PT, R14, c[0x0][0x17c], PT ;  /* 0x00005f000e007a0c */ /* 0x000fe40003f66270 */
[----:B------:R-:W-:Y:S02]  /*28eb0*/  IADD3 R17, R6, c[0x0][0x198], RZ ;  /* 0x0000660006117a10 */ /* 0x000fe40007ffe0ff */
[----:B------:R-:W-:-:S03]  /*28ec0*/  ISETP.LT.AND P2, PT, R27, c[0x0][0x178], !P2 ;  /* 0x00005e001b007a0c */ /* 0x000fc60005741270 */
[----:B------:R0:W-:Y:S01]  /*28ed0*/  @P0 STG.E.U16 [R4.64], R7 ;  /* 0x0000000704000986 */ /* 0x0001e2000c101506 */
[----:B------:R-:W-:Y:S02]  /*28ee0*/  ISETP.LT.AND P0, PT, R20, c[0x0][0x178], !P3 ;  /* 0x00005e0014007a0c */ /* 0x000fe40005f01270 */
[----:B------:R-:W-:Y:S02]  /*28ef0*/  ISETP.LT.AND P3, PT, R27, c[0x0][0x178], !P3 ;  /* 0x00005e001b007a0c */ /* 0x000fe40005f61270 */
[----:B------:R-:W-:Y:S02]  /*28f00*/  IADD3 R13, R17, c[0x0][0x198], RZ ;  /* 0x00006600110d7a10 */ /* 0x000fe40007ffe0ff */
[----:B------:R-:W-:Y:S01]  /*28f10*/  IADD3 R8, R23, 0x7a, RZ ;  /* 0x0000007a17087810 */ /* 0x000fe20007ffe0ff */
[----:B0-----:R-:W-:Y:S01]  /*28f20*/  IMAD.WIDE R4, R17, 0x2, R2 ;  /* 0x0000000211047825 */ /* 0x001fe200078e0202 */
[----:B------:R-:W-:Y:S02]  /*28f30*/  IADD3 R16, R23, 0x77, RZ ;  /* 0x0000007717107810 */ /* 0x000fe40007ffe0ff */
[----:B------:R-:W-:-:S02]  /*28f40*/  PRMT R0, R7, 0x7632, R0 ;  /* 0x0000763207007816 */ /* 0x000fc40000000000 */
[----:B------:R0:W-:Y:S01]  /*28f50*/  @P6 STG.E.U16 [R4.64], R9 ;  /* 0x0000000904006986 */ /* 0x0001e2000c101506 */
[----:B------:R-:W-:Y:S01]  /*28f60*/  IADD3 R14, R23, 0x78, RZ ;  /* 0x00000078170e7810 */ /* 0x000fe20007ffe0ff */
[----:B------:R-:W-:Y:S01]  /*28f70*/  IMAD.WIDE R6, R13, 0x2, R2 ;  /* 0x000000020d067825 */ /* 0x000fe200078e0202 */
[----:B------:R-:W-:Y:S02]  /*28f80*/  ISETP.GE.AND P6, PT, R8, c[0x0][0x17c], PT ;  /* 0x00005f0008007a0c */ /* 0x000fe40003fc6270 */
[----:B------:R-:W-:Y:S02]  /*28f90*/  ISETP.GE.AND P5, PT, R16, c[0x0][0x17c], PT ;  /* 0x00005f0010007a0c */ /* 0x000fe40003fa6270 */
[----:B------:R-:W-:Y:S01]  /*28fa0*/  IADD3 R12, R23, 0x79, RZ ;  /* 0x00000079170c7810 */ /* 0x000fe20007ffe0ff */
[----:B0-----:R-:W-:Y:S01]  /*28fb0*/  IMAD.WIDE R4, R17, 0x2, R28 ;  /* 0x0000000211047825 */ /* 0x001fe200078e021c */
[----:B------:R-:W-:-:S03]  /*28fc0*/  ISETP.GE.AND P1, PT, R14, c[0x0][0x17c], PT ;  /* 0x00005f000e007a0c */ /* 0x000fc60003f26270 */
[C---:B------:R-:W-:Y:S01]  /*28fd0*/  IMAD.WIDE R8, R13.reuse, 0x2, R28 ;  /* 0x000000020d087825 */ /* 0x040fe200078e021c */
[----:B------:R0:W-:Y:S01]  /*28fe0*/  @P2 STG.E.U16 [R4.64], R0 ;  /* 0x0000000004002986 */ /* 0x0001e2000c101506 */
[----:B------:R-:W-:Y:S02]  /*28ff0*/  ISETP.GE.AND P4, PT, R12, c[0x0][0x17c], PT ;  /* 0x00005f000c007a0c */ /* 0x000fe40003f86270 */
[----:B------:R-:W-:-:S04]  /*29000*/  IADD3 R13, R13, c[0x0][0x198], RZ ;  /* 0x000066000d0d7a10 */ /* 0x000fc80007ffe0ff */
[----:B------:R-:W-:Y:S02]  /*29010*/  IADD3 R17, R13, c[0x0][0x198], RZ ;  /* 0x000066000d117a10 */ /* 0x000fe40007ffe0ff */
[----:B------:R-:W-:Y:S01]  /*29020*/  PRMT R14, R11, 0x7632, R14 ;  /* 0x000076320b0e7816 */ /* 0x000fe2000000000e */
[----:B0-----:R-:W-:Y:S01]  /*29030*/  IMAD.WIDE R4, R13, 0x2, R2 ;  /* 0x000000020d047825 */ /* 0x001fe200078e0202 */
[----:B------:R-:W-:Y:S01]  /*29040*/  IADD3 R0, R23, 0x7c, RZ ;  /* 0x0000007c17007810 */ /* 0x000fe20007ffe0ff */
[----:B--2---:R0:W-:Y:S01]  /*29050*/  @P0 STG.E.U16 [R6.64], R25 ;  /* 0x0000001906000986 */ /* 0x0041e2000c101506 */
[----:B------:R-:W-:Y:S02]  /*29060*/  ISETP.LT.AND P0, PT, R20, c[0x0][0x178], !P5 ;  /* 0x00005e0014007a0c */ /* 0x000fe40006f01270 */
[----:B------:R-:W-:Y:S01]  /*29070*/  ISETP.LT.AND P5, PT, R27, c[0x0][0x178], !P5 ;  /* 0x00005e001b007a0c */ /* 0x000fe20006fa1270 */
[----:B------:R1:W-:Y:S01]  /*29080*/  @P3 STG.E.U16 [R8.64], R11 ;  /* 0x0000000b08003986 */ /* 0x0003e2000c101506 */
[----:B------:R-:W-:-:S02]  /*29090*/  PRMT R12, R25, 0x7632, R12 ;  /* 0x00007632190c7816 */ /* 0x000fc4000000000c */
[----:B------:R-:W-:Y:S01]  /*290a0*/  ISETP.LT.AND P3, PT, R20, c[0x0][0x178], !P1 ;  /* 0x00005e0014007a0c */ /* 0x000fe20004f61270 */
[----:B0-----:R-:W2:Y:S01]  /*290b0*/  LDL.LU R25, [R1+0xac] ;  /* 0x0000ac0001197983 */ /* 0x001ea20000300800 */
[----:B------:R-:W-:-:S04]  /*290c0*/  IMAD.WIDE R6, R13, 0x2, R28 ;  /* 0x000000020d067825 */ /* 0x000fc800078e021c */
[----:B-1----:R-:W-:Y:S01]  /*290d0*/  IMAD.WIDE R8, R17, 0x2, R2 ;  /* 0x0000000211087825 */ /* 0x002fe200078e0202 */
[----:B------:R-:W-:Y:S01]  /*290e0*/  @P0 STG.E.U16 [R4.64], R12 ;  /* 0x0000000c04000986 */ /* 0x000fe2000c101506 */
[----:B------:R-:W-:-:S03]  /*290f0*/  ISETP.GE.AND P0, PT, R0, c[0x0][0x17c], PT ;  /* 0x00005f0000007a0c */ /* 0x000fc60003f06270 */
[----:B------:R-:W-:Y:S01]  /*29100*/  @P5 STG.E.U16 [R6.64], R14 ;  /* 0x0000000e06005986 */ /* 0x000fe2000c101506 */
[----:B---3--:R-:W-:-:S03]  /*29110*/  PRMT R0, R24, 0x7632, R0 ;  /* 0x0000763218007816 */ /* 0x008fc60000000000 */
[----:B------:R0:W-:Y:S04]  /*29120*/  @P3 STG.E.U16 [R8.64], R24 ;  /* 0x0000001808003986 */ /* 0x0001e8000c101506 */
[----:B0-----:R-:W3:Y:S01]  /*29130*/  LDL.LU R24, [R1+0x9c] ;  /* 0x00009c0001187983 */ /* 0x001ee20000300800 */
[----:B------:R-:W-:Y:S02]  /*29140*/  IADD3 R10, R23, 0x7b, RZ ;  /* 0x0000007b170a7810 */ /* 0x000fe40007ffe0ff */
[----:B------:R-:W-:Y:S02]  /*29150*/  ISETP.LT.AND P1, PT, R27, c[0x0][0x178], !P1 ;  /* 0x00005e001b007a0c */ /* 0x000fe40004f21270 */
[----:B------:R-:W-:Y:S01]  /*29160*/  ISETP.GE.AND P2, PT, R10, c[0x0][0x17c], PT ;  /* 0x00005f000a007a0c */ /* 0x000fe20003f46270 */
[----:B------:R-:W-:Y:S01]  /*29170*/  IMAD.WIDE R10, R17, 0x2, R28 ;  /* 0x00000002110a7825 */ /* 0x000fe200078e021c */
[----:B------:R-:W-:-:S02]  /*29180*/  ISETP.LT.AND P3, PT, R20, c[0x0][0x178], !P4 ;  /* 0x00005e0014007a0c */ /* 0x000fc40006761270 */
[----:B------:R-:W-:Y:S02]  /*29190*/  ISETP.LT.AND P4, PT, R27, c[0x0][0x178], !P4 ;  /* 0x00005e001b007a0c */ /* 0x000fe40006781270 */
[----:B------:R-:W-:Y:S02]  /*291a0*/  IADD3 R17, R17, c[0x0][0x198], RZ ;  /* 0x0000660011117a10 */ /* 0x000fe40007ffe0ff */
[----:B------:R-:W-:Y:S02]  /*291b0*/  ISETP.LT.AND P5, PT, R20, c[0x0][0x178], !P6 ;  /* 0x00005e0014007a0c */ /* 0x000fe400077a1270 */
[C---:B------:R-:W-:Y:S01]  /*291c0*/  IADD3 R21, R17.reuse, c[0x0][0x198], RZ ;  /* 0x0000660011157a10 */ /* 0x040fe20007ffe0ff */
[----:B------:R-:W-:Y:S01]  /*291d0*/  IMAD.WIDE R4, R17, 0x2, R2 ;  /* 0x0000000211047825 */ /* 0x000fe200078e0202 */
[----:B------:R-:W-:-:S03]  /*291e0*/  PRMT R16, R15, 0x7632, R16 ;  /* 0x000076320f107816 */ /* 0x000fc60000000010 */
[----:B------:R-:W-:Y:S01]  /*291f0*/  IMAD.WIDE R6, R17, 0x2, R28 ;  /* 0x0000000211067825 */ /* 0x000fe200078e021c */
[----:B------:R0:W-:Y:S01]  /*29200*/  @P1 STG.E.U16 [R10.64], R15 ;  /* 0x0000000f0a001986 */ /* 0x0001e2000c101506 */
[----:B------:R-:W-:Y:S02]  /*29210*/  ISETP.LT.AND P6, PT, R27, c[0x0][0x178], !P6 ;  /* 0x00005e001b007a0c */ /* 0x000fe400077c1270 */
[----:B------:R-:W-:Y:S01]  /*29220*/  IMAD.WIDE R8, R21, 0x2, R2 ;  /* 0x0000000215087825 */ /* 0x000fe200078e0202 */
[----:B------:R1:W-:Y:S01]  /*29230*/  @P3 STG.E.U16 [R4.64], R0 ;  /* 0x0000000004003986 */ /* 0x0003e2000c101506 */
[----:B------:R-:W-:-:S03]  /*29240*/  IADD3 R13, R23, 0x7d, RZ ;  /* 0x0000007d170d7810 */ /* 0x000fc60007ffe0ff */
[----:B------:R4:W-:Y:S01]  /*29250*/  @P4 STG.E.U16 [R6.64], R16 ;  /* 0x0000001006004986 */ /* 0x0009e2000c101506 */
[----:B------:R-:W-:Y:S02]  /*29260*/  ISETP.LT.AND P4, PT, R20, c[0x0][0x178], !P2 ;  /* 0x00005e0014007a0c */ /* 0x000fe40005781270 */
[----:B------:R-:W-:Y:S02]  /*29270*/  ISETP.LT.AND P2, PT, R27, c[0x0][0x178], !P2 ;  /* 0x00005e001b007a0c */ /* 0x000fe40005741270 */
[----:B0-----:R-:W-:Y:S02]  /*29280*/  IADD3 R11, R21, c[0x0][0x198], RZ ;  /* 0x00006600150b7a10 */ /* 0x001fe40007ffe0ff */
[----:B------:R-:W-:Y:S02]  /*29290*/  IADD3 R12, R23, 0x7e, RZ ;  /* 0x0000007e170c7810 */ /* 0x000fe40007ffe0ff */
[----:B------:R-:W-:Y:S01]  /*292a0*/  ISETP.GE.AND P1, PT, R13, c[0x0][0x17c], PT ;  /* 0x00005f000d007a0c */ /* 0x000fe20003f26270 */
[----:B-1----:R-:W-:Y:S01]  /*292b0*/  IMAD.WIDE R4, R21, 0x2, R28 ;  /* 0x0000000215047825 */ /* 0x002fe200078e021c */
[----:B------:R-:W-:-:S02]  /*292c0*/  IADD3 R13, R11, c[0x0][0x198], RZ ;  /* 0x000066000b0d7a10 */ /* 0x000fc40007ffe0ff */
[----:B------:R-:W-:Y:S01]  /*292d0*/  ISETP.GE.AND P3, PT, R12, c[0x0][0x17c], PT ;  /* 0x00005f000c007a0c */ /* 0x000fe20003f66270 */
[----:B----4-:R-:W-:Y:S01]  /*292e0*/  IMAD.WIDE R6, R11, 0x2, R2 ;  /* 0x000000020b067825 */ /* 0x010fe200078e0202 */
[----:B------:R-:W-:Y:S02]  /*292f0*/  IADD3 R12, R23, 0x7f, RZ ;  /* 0x0000007f170c7810 */ /* 0x000fe40007ffe0ff */
[----:B------:R-:W-:Y:S01]  /*29300*/  PRMT R0, R19, 0x7632, R0 ;  /* 0x0000763213007816 */ /* 0x000fe20000000000 */
[----:B------:R-:W4:Y:S04]  /*29310*/  LDL.LU R23, [R1+0xc98] ;  /* 0x000c980001177983 */ /* 0x000f280000300800 */
[----:B--2---:R0:W-:Y:S01]  /*29320*/  @P5 STG.E.U16 [R8.64], R25 ;  /* 0x0000001908005986 */ /* 0x0041e2000c101506 */
[----:B------:R-:W-:-:S02]  /*29330*/  ISETP.LT.AND P5, PT, R20, c[0x0][0x178], !P0 ;  /* 0x00005e0014007a0c */ /* 0x000fc400047a1270 */
[----:B------:R-:W-:Y:S01]  /*29340*/  PRMT R14, R25, 0x7632, R14 ;  /* 0x00007632190e7816 */ /* 0x000fe2000000000e */
[----:B------:R1:W-:Y:S01]  /*29350*/  @P6 STG.E.U16 [R4.64], R19 ;  /* 0x0000001304006986 */ /* 0x0003e2000c101506 */
[----:B------:R-:W-:-:S03]  /*29360*/  ISETP.GE.AND P6, PT, R12, c[0x0][0x17c], PT ;  /* 0x00005f000c007a0c */ /* 0x000fc60003fc6270 */
[----:B------:R2:W-:Y:S01]  /*29370*/  @P4 STG.E.U16 [R6.64], R14 ;  /* 0x0000000e06004986 */ /* 0x0005e2000c101506 */
[----:B0-----:R-:W-:-:S03]  /*29380*/  IMAD.WIDE R8, R11, 0x2, R28 ;  /* 0x000000020b087825 */ /* 0x001fc600078e021c */
[----:B------:R-:W5:Y:S01]  /*29390*/  LDL.LU R25, [R1+0x5c] ;  /* 0x00005c0001197983 */ /* 0x000f620000300800 */
[----:B------:R-:W-:-:S03]  /*293a0*/  IMAD.WIDE R10, R13, 0x2, R2 ;  /* 0x000000020d0a7825 */ /* 0x000fc600078e0202 */
[----:B------:R0:W-:Y:S01]  /*293b0*/  @P2 STG.E.U16 [R8.64], R0 ;  /* 0x0000000008002986 */ /* 0x0001e2000c101506 */
[C---:B------:R-:W-:Y:S02]  /*293c0*/  ISETP.LT.AND P4, PT, R20.reuse, c[0x0][0x178], !P3 ;  /* 0x00005e0014007a0c */ /* 0x040fe40005f81270 */
[C---:B------:R-:W-:Y:S02]  /*293d0*/  ISETP.LT.AND P2, PT, R20.reuse, c[0x0][0x178], !P6 ;  /* 0x00005e0014007a0c */ /* 0x040fe40007741270 */
[C---:B------:R-:W-:Y:S02]  /*293e0*/  ISETP.LT.AND P0, PT, R27.reuse, c[0x0][0x178], !P0 ;  /* 0x00005e001b007a0c */ /* 0x040fe40004701270 */
[C---:B------:R-:W-:Y:S02]  /*293f0*/  ISETP.LT.AND P3, PT, R27.reuse, c[0x0][0x178], !P3 ;  /* 0x00005e001b007a0c */ /* 0x040fe40005f61270 */
[----:B------:R-:W-:Y:S01]  /*29400*/  ISETP.LT.AND P6, PT, R27, c[0x0][0x178], !P6 ;  /* 0x00005e001b007a0c */ /* 0x000fe200077c1270 */
[----:B---3--:R3:W-:Y:S01]  /*29410*/  @P5 STG.E.U16 [R10.64], R24 ;  /* 0x000000180a005986 */ /* 0x0087e2000c101506 */
[----:B------:R-:W-:-:S02]  /*29420*/  ISETP.LT.AND P5, PT, R20, c[0x0][0x178], !P1 ;  /* 0x00005e0014007a0c */ /* 0x000fc40004fa1270 */
[----:B------:R-:W-:Y:S02]  /*29430*/  ISETP.LT.AND P1, PT, R27, c[0x0][0x178], !P1 ;  /* 0x00005e001b007a0c */ /* 0x000fe40004f21270 */
[----:B------:R-:W5:Y:S01]  /*29440*/  LDL.LU R27, [R1+0xc94] ;  /* 0x000c9400011b7983 */ /* 0x000f620000300800 */
[C---:B------:R-:W-:Y:S01]  /*29450*/  IADD3 R15, R13.reuse, c[0x0][0x198], RZ ;  /* 0x000066000d0f7a10 */ /* 0x040fe20007ffe0ff */
[----:B-1----:R-:W-:-:S03]  /*29460*/  IMAD.WIDE R4, R13, 0x2, R28 ;  /* 0x000000020d047825 */ /* 0x002fc600078e021c */
[C---:B------:R-:W-:Y:S01]  /*29470*/  IADD3 R17, R15.reuse, c[0x0][0x198], RZ ;  /* 0x000066000f117a10 */ /* 0x040fe20007ffe0ff */
[----:B--2---:R-:W-:Y:S01]  /*29480*/  IMAD.WIDE R6, R15, 0x2, R2 ;  /* 0x000000020f067825 */ /* 0x004fe200078e0202 */
[----:B0-----:R-:W-:Y:S02]  /*29490*/  PRMT R0, R24, 0x7632, R0 ;  /* 0x0000763218007816 */ /* 0x001fe40000000000 */
[----:B------:R-:W-:Y:S01]  /*294a0*/  IADD3 R19, R17, c[0x0][0x198], RZ ;  /* 0x0000660011137a10 */ /* 0x000fe20007ffe0ff */
[----:B------:R-:W-:-:S04]  /*294b0*/  IMAD.WIDE R8, R15, 0x2, R28 ;  /* 0x000000020f087825 */ /* 0x000fc800078e021c */
[----:B---3--:R-:W-:-:S04]  /*294c0*/  IMAD.WIDE R10, R17, 0x2, R2 ;  /* 0x00000002110a7825 */ /* 0x008fc800078e0202 */
[----:B------:R-:W-:-:S04]  /*294d0*/  IMAD.WIDE R12, R17, 0x2, R28 ;  /* 0x00000002110c7825 */ /* 0x000fc800078e021c */
[----:B------:R-:W-:-:S04]  /*294e0*/  IMAD.WIDE R2, R19, 0x2, R2 ;  /* 0x0000000213027825 */ /* 0x000fc800078e0202 */
[----:B------:R-:W-:Y:S01]  /*294f0*/  IMAD.WIDE R28, R19, 0x2, R28 ;  /* 0x00000002131c7825 */ /* 0x000fe200078e021c */
[----:B----4-:R-:W-:Y:S01]  /*29500*/  PRMT R14, R23, 0x7632, R14 ;  /* 0x00007632170e7816 */ /* 0x010fe2000000000e */
[----:B------:R5:W-:Y:S04]  /*29510*/  @P0 STG.E.U16 [R4.64], R23 ;  /* 0x0000001704000986 */ /* 0x000be8000c101506 */
[----:B------:R0:W-:Y:S04]  /*29520*/  @P5 STG.E.U16 [R6.64], R0 ;  /* 0x0000000006005986 */ /* 0x0001e8000c101506 */
[----:B------:R0:W-:Y:S01]  /*29530*/  @P1 STG.E.U16 [R8.64], R14 ;  /* 0x0000000e08001986 */ /* 0x0001e2000c101506 */
[----:B-----5:R-:W-:-:S03]  /*29540*/  PRMT R5, R25, 0x7632, R5 ;  /* 0x0000763219057816 */ /* 0x020fc60000000005 */
[----:B------:R0:W-:Y:S04]  /*29550*/  @P4 STG.E.U16 [R10.64], R25 ;  /* 0x000000190a004986 */ /* 0x0001e8000c101506 */
[----:B------:R0:W-:Y:S04]  /*29560*/  @P3 STG.E.U16 [R12.64], R27 ;  /* 0x0000001b0c003986 */ /* 0x0001e8000c101506 */
[----:B------:R0:W-:Y:S01]  /*29570*/  @P2 STG.E.U16 [R2.64], R5 ;  /* 0x0000000502002986 */ /* 0x0001e2000c101506 */
[----:B------:R-:W-:Y:S05]  /*29580*/  @!P6 EXIT ;  /* 0x000000000000e94d */ /* 0x000fea0003800000 */
[----:B0-----:R-:W-:-:S05]  /*29590*/  PRMT R14, R27, 0x7632, R14 ;  /* 0x000076321b0e7816 */ /* 0x001fca000000000e */
[----:B------:R-:W-:Y:S01]  /*295a0*/  STG.E.U16 [R28.64], R14 ;  /* 0x0000000e1c007986 */ /* 0x000fe2000c101506 */
[----:B------:R-:W-:Y:S05]  /*295b0*/  EXIT ;  /* 0x000000000000794d */ /* 0x000fea0003800000 */
.L_x_4:
[----:B------:R-:W-:-:S00]  /*295c0*/  BRA `(.L_x_4) ;  /* 0xfffffff000007947 */ /* 0x000fc0000383ffff */
[----:B------:R-:W-:-:S00]  /*295d0*/  NOP ;  /* 0x0000000000007918 */ /* 0x000fc00000000000 */
        /* <DEDUP_REMOVED lines=10> */
.L_x_5:


//--------------------- .nv.shared.matmul_kernel  --------------------------
	.section	.nv.shared.matmul_kernel,"aw",@nobits
	.sectionflags	@""
	.align	16
